def matmul_kernel(
    a_ptr,
    b_ptr,
    c_ptr,
    M,
    N,
    K,
    stride_am,
    stride_ak,
    stride_bk,
    stride_bn,
    stride_cm,
    stride_cn,
    BLOCK_M: tl.constexpr,
    BLOCK_N: tl.constexpr,
    BLOCK_K: tl.constexpr,
    GROUP_M: tl.constexpr,
):
    pid = tl.program_id(axis=0)
    num_pid_m = tl.cdiv(M, BLOCK_M)
    num_pid_n = tl.cdiv(N, BLOCK_N)
    num_pid_in_group = GROUP_M * num_pid_n
    group_id = pid // num_pid_in_group
    first_pid_m = group_id * GROUP_M
    group_size_m = min(num_pid_m - first_pid_m, GROUP_M)
    pid_m = first_pid_m + ((pid % num_pid_in_group) % group_size_m)
    pid_n = (pid % num_pid_in_group) // group_size_m

    offs_am = (pid_m * BLOCK_M + tl.arange(0, BLOCK_M)) % M
    offs_bn = (pid_n * BLOCK_N + tl.arange(0, BLOCK_N)) % N
    offs_k = tl.arange(0, BLOCK_K)
    a_ptrs = a_ptr + offs_am[:, None] * stride_am + offs_k[None, :] * stride_ak
    b_ptrs = b_ptr + offs_k[:, None] * stride_bk + offs_bn[None, :] * stride_bn

    acc = tl.zeros((BLOCK_M, BLOCK_N), dtype=tl.float32)
    for kk in range(0, tl.cdiv(K, BLOCK_K)):
        a = tl.load(a_ptrs, mask=offs_k[None, :] < K - kk * BLOCK_K, other=0.0)
        b = tl.load(b_ptrs, mask=offs_k[:, None] < K - kk * BLOCK_K, other=0.0)
        acc = tl.dot(a, b, acc)
        a_ptrs += BLOCK_K * stride_ak
        b_ptrs += BLOCK_K * stride_bk

    c = acc.to(c_ptr.dtype.element_ty)
    offs_cm = pid_m * BLOCK_M + tl.arange(0, BLOCK_M)
    offs_cn = pid_n * BLOCK_N + tl.arange(0, BLOCK_N)
    c_ptrs = c_ptr + offs_cm[:, None] * stride_cm + offs_cn[None, :] * stride_cn
    mask = (offs_cm[:, None] < M) & (offs_cn[None, :] < N)
    tl.store(c_ptrs, c, mask=mask)

# config = {"BLOCK_K": 128, "BLOCK_M": 256, "BLOCK_N": 256, "GROUP_M": 8, "arch": "sm_100", "dtype": "fp8e5m2", "num_ctas": 1, "num_stages": 3, "num_warps": 4}
# arch = sm_100


// ===== COMPILED SASS (sm_100a) =====

	.target	sm_100a

	.elftype	@"ET_EXEC"


//--------------------- .note.nv.tkinfo           --------------------------
	.section	.note.nv.tkinfo,"",@"SHT_NOTE"
	.sectionflags	@"SHF_NOTE_NV_TKINFO"
	.tkinfo
        /*0018*/ 	.word	0x00000081
        /*0030*/ 	.string	""
        /*0030*/ 	.string	"ptxas-blackwell"
        /*0030*/ 	.string	"Cuda compilation tools, release 12.9, V12.9.86"
        /*0030*/ 	.string	"Build cuda_12.9.r12.9/compiler.36037853_0"
        /*0030*/ 	.string	"-v  -suppress-debug-info  -lineinfo  -arch sm_100a "



//--------------------- .note.nv.cuver            --------------------------
	.section	.note.nv.cuver,"",@"SHT_NOTE"
	.sectionflags	@"SHF_NOTE_NV_CUVER"
        /*0018*/ 	.short	0x0001
        /*001a*/ 	.short	0x0064
        /*001c*/ 	.short	0x0001
        /*001e*/ 	.short	0x0000
        /*0020*/ 	.short	0x0001
        /*0022*/ 	.short	0x0000


//--------------------- .nv.info                  --------------------------
	.section	.nv.info,"",@"SHT_CUDA_INFO"
	.align	4


	//----- nvinfo : EIATTR_REGCOUNT
	.align		4
        /*0000*/ 	.byte	0x04, 0x2f
        /*0002*/ 	.short	(.L_4 - .L_3)
	.align		4
.L_3:
        /*0004*/ 	.word	index@(matmul_kernel)
        /*0008*/ 	.word	0x00000060


	//----- nvinfo : EIATTR_FRAME_SIZE
	.align		4
.L_4:
        /*000c*/ 	.byte	0x04, 0x11
        /*000e*/ 	.short	(.L_6 - .L_5)
	.align		4
.L_5:
        /*0010*/ 	.word	index@($__internal_2_$__cuda_sm10x_tcgen05_guardrail_trap_unallocated_columns_being_dealloced)
        /*0014*/ 	.word	0x00001cd8


	//----- nvinfo : EIATTR_FRAME_SIZE
	.align		4
.L_6:
        /*0018*/ 	.byte	0x04, 0x11
        /*001a*/ 	.short	(.L_8 - .L_7)
	.align		4
.L_7:
        /*001c*/ 	.word	index@($__internal_1_$__cuda_sm10x_tcgen05_guardrail_trap_phase_invalid_during_alloc)
        /*0020*/ 	.word	0x00001cd8


	//----- nvinfo : EIATTR_FRAME_SIZE
	.align		4
.L_8:
        /*0024*/ 	.byte	0x04, 0x11
        /*0026*/ 	.short	(.L_10 - .L_9)
	.align		4
.L_9:
        /*0028*/ 	.word	index@($__internal_0_$__cuda_sm10x_tcgen05_guardrail_trap_col_being_dealloced_not_returned_by_alloc)
        /*002c*/ 	.word	0x00001cd8


	//----- nvinfo : EIATTR_FRAME_SIZE
	.align		4
.L_10:
        /*0030*/ 	.byte	0x04, 0x11
        /*0032*/ 	.short	(.L_12 - .L_11)
	.align		4
.L_11:
        /*0034*/ 	.word	index@(matmul_kernel)
        /*0038*/ 	.word	0x00001cd8


	//----- nvinfo : EIATTR_MIN_STACK_SIZE
	.align		4
.L_12:
        /*003c*/ 	.byte	0x04, 0x12
        /*003e*/ 	.short	(.L_14 - .L_13)
	.align		4
.L_13:
        /*0040*/ 	.word	index@(matmul_kernel)
        /*0044*/ 	.word	0x00001cd8
.L_14:


//--------------------- .nv.info.matmul_kernel    --------------------------
	.section	.nv.info.matmul_kernel,"",@"SHT_CUDA_INFO"
	.sectionflags	@""
	.align	4


	//----- nvinfo : EIATTR_CUDA_API_VERSION
	.align		4
        /*0000*/ 	.byte	0x04, 0x37
        /*0002*/ 	.short	(.L_16 - .L_15)
.L_15:
        /*0004*/ 	.word	0x00000081


	//----- nvinfo : EIATTR_KPARAM_INFO
	.align		4
.L_16:
        /*0008*/ 	.byte	0x04, 0x17
        /*000a*/ 	.short	(.L_18 - .L_17)
.L_17:
        /*000c*/ 	.word	0x00000000
        /*0010*/ 	.short	0x000d
        /*0012*/ 	.short	0x0048
        /*0014*/ 	.byte	0x00, 0xf4, 0x21, 0x00


	//----- nvinfo : EIATTR_KPARAM_INFO
	.align		4
.L_18:
        /*0018*/ 	.byte	0x04, 0x17
        /*001a*/ 	.short	(.L_20 - .L_19)
.L_19:
        /*001c*/ 	.word	0x00000000
        /*0020*/ 	.short	0x000c
        /*0022*/ 	.short	0x0040
        /*0024*/ 	.byte	0x00, 0xf4, 0x21, 0x00


	//----- nvinfo : EIATTR_KPARAM_INFO
	.align		4
.L_20:
        /*0028*/ 	.byte	0x04, 0x17
        /*002a*/ 	.short	(.L_22 - .L_21)
.L_21:
        /*002c*/ 	.word	0x00000000
        /*0030*/ 	.short	0x000b
        /*0032*/ 	.short	0x0038
        /*0034*/ 	.byte	0x00, 0xf0, 0x11, 0x00


	//----- nvinfo : EIATTR_KPARAM_INFO
	.align		4
.L_22:
        /*0038*/ 	.byte	0x04, 0x17
        /*003a*/ 	.short	(.L_24 - .L_23)
.L_23:
        /*003c*/ 	.word	0x00000000
        /*0040*/ 	.short	0x000a
        /*0042*/ 	.short	0x0034
        /*0044*/ 	.byte	0x00, 0xf0, 0x11, 0x00


	//----- nvinfo : EIATTR_KPARAM_INFO
	.align		4
.L_24:
        /*0048*/ 	.byte	0x04, 0x17
        /*004a*/ 	.short	(.L_26 - .L_25)
.L_25:
        /*004c*/ 	.word	0x00000000
        /*0050*/ 	.short	0x0009
        /*0052*/ 	.short	0x0030
        /*0054*/ 	.byte	0x00, 0xf0, 0x11, 0x00


	//----- nvinfo : EIATTR_KPARAM_INFO
	.align		4
.L_26:
        /*0058*/ 	.byte	0x04, 0x17
        /*005a*/ 	.short	(.L_28 - .L_27)
.L_27:
        /*005c*/ 	.word	0x00000000
        /*0060*/ 	.short	0x0008
        /*0062*/ 	.short	0x002c
        /*0064*/ 	.byte	0x00, 0xf0, 0x11, 0x00


	//----- nvinfo : EIATTR_KPARAM_INFO
	.align		4
.L_28:
        /*0068*/ 	.byte	0x04, 0x17
        /*006a*/ 	.short	(.L_30 - .L_29)
.L_29:
        /*006c*/ 	.word	0x00000000
        /*0070*/ 	.short	0x0007
        /*0072*/ 	.short	0x0028
        /*0074*/ 	.byte	0x00, 0xf0, 0x11, 0x00


	//----- nvinfo : EIATTR_KPARAM_INFO
	.align		4
.L_30:
        /*0078*/ 	.byte	0x04, 0x17
        /*007a*/ 	.short	(.L_32 - .L_31)
.L_31:
        /*007c*/ 	.word	0x00000000
        /*0080*/ 	.short	0x0006
        /*0082*/ 	.short	0x0024
        /*0084*/ 	.byte	0x00, 0xf0, 0x11, 0x00


	//----- nvinfo : EIATTR_KPARAM_INFO
	.align		4
.L_32:
        /*0088*/ 	.byte	0x04, 0x17
        /*008a*/ 	.short	(.L_34 - .L_33)
.L_33:
        /*008c*/ 	.word	0x00000000
        /*0090*/ 	.short	0x0005
        /*0092*/ 	.short	0x0020
        /*0094*/ 	.byte	0x00, 0xf0, 0x11, 0x00


	//----- nvinfo : EIATTR_KPARAM_INFO
	.align		4
.L_34:
        /*0098*/ 	.byte	0x04, 0x17
        /*009a*/ 	.short	(.L_36 - .L_35)
.L_35:
        /*009c*/ 	.word	0x00000000
        /*00a0*/ 	.short	0x0004
        /*00a2*/ 	.short	0x001c
        /*00a4*/ 	.byte	0x00, 0xf0, 0x11, 0x00


	//----- nvinfo : EIATTR_KPARAM_INFO
	.align		4
.L_36:
        /*00a8*/ 	.byte	0x04, 0x17
        /*00aa*/ 	.short	(.L_38 - .L_37)
.L_37:
        /*00ac*/ 	.word	0x00000000
        /*00b0*/ 	.short	0x0003
        /*00b2*/ 	.short	0x0018
        /*00b4*/ 	.byte	0x00, 0xf0, 0x11, 0x00


	//----- nvinfo : EIATTR_KPARAM_INFO
	.align		4
.L_38:
        /*00b8*/ 	.byte	0x04, 0x17
        /*00ba*/ 	.short	(.L_40 - .L_39)
.L_39:
        /*00bc*/ 	.word	0x00000000
        /*00c0*/ 	.short	0x0002
        /*00c2*/ 	.short	0x0010
        /*00c4*/ 	.byte	0x00, 0xf4, 0x21, 0x00


	//----- nvinfo : EIATTR_KPARAM_INFO
	.align		4
.L_40:
        /*00c8*/ 	.byte	0x04, 0x17
        /*00ca*/ 	.short	(.L_42 - .L_41)
.L_41:
        /*00cc*/ 	.word	0x00000000
        /*00d0*/ 	.short	0x0001
        /*00d2*/ 	.short	0x0008
        /*00d4*/ 	.byte	0x00, 0xf4, 0x21, 0x00


	//----- nvinfo : EIATTR_KPARAM_INFO
	.align		4
.L_42:
        /*00d8*/ 	.byte	0x04, 0x17
        /*00da*/ 	.short	(.L_44 - .L_43)
.L_43:
        /*00dc*/ 	.word	0x00000000
        /*00e0*/ 	.short	0x0000
        /*00e2*/ 	.short	0x0000
        /*00e4*/ 	.byte	0x00, 0xf4, 0x21, 0x00


	//----- nvinfo : EIATTR_AT_ENTRY_FRAGMENTS
	.align		4
.L_44:
        /*00e8*/ 	.byte	0x04, 0x4f
        /*00ea*/ 	.short	(.L_46 - .L_45)


	//   ....[0]....
.L_45:
        /*00ec*/ 	.word	0x00000004


	//----- nvinfo : EIATTR_RESERVED_SMEM_USED
	.align		4
.L_46:
        /*00f0*/ 	.byte	0x01, 0x41
	.zero		2


	//----- nvinfo : EIATTR_SPARSE_MMA_MASK
	.align		4
        /*00f4*/ 	.byte	0x03, 0x50
        /*00f6*/ 	.short	0x0000


	//----- nvinfo : EIATTR_TCGEN05_1CTA_USED
	.align		4
        /*00f8*/ 	.byte	0x01, 0x51
	.zero		2


	//----- nvinfo : EIATTR_MAXREG_COUNT
	.align		4
        /*00fc*/ 	.byte	0x03, 0x1b
        /*00fe*/ 	.short	0x00ff


	//----- nvinfo : EIATTR_NUM_BARRIERS
	.align		4
        /*0100*/ 	.byte	0x02, 0x4c
        /*0102*/ 	.byte	0x01
	.zero		1


	//----- nvinfo : EIATTR_ANNOTATIONS
	.align		4
        /*0104*/ 	.byte	0x04, 0x55
        /*0106*/ 	.short	(.L_48 - .L_47)


	//   ....[0]....
.L_47:
        /*0108*/ 	.word	0x00000001
        /*010c*/ 	.byte	0xc0, 0x09, 0x00, 0x00, 0x01, 0x00, 0x00, 0x00, 0x00, 0x0a, 0x00, 0x00, 0x01, 0x00, 0x00, 0x00
        /* <DEDUP_REMOVED lines=120> */
        /*089c*/ 	.byte	0x90, 0x46, 0x00, 0x00, 0x01, 0x00, 0x00, 0x00, 0xc0, 0x46, 0x00, 0x00


	//----- nvinfo : EIATTR_INT_WARP_WIDE_INSTR_OFFSETS
	.align		4
.L_48:
        /*08a8*/ 	.byte	0x04, 0x31
        /*08aa*/ 	.short	(.L_50 - .L_49)


	//   ....[0]....
.L_49:
        /*08ac*/ 	.word	0x00006850


	//   ....[1]....
        /*08b0*/ 	.word	0x00006860


	//   ....[2]....
        /*08b4*/ 	.word	0x00010f50


	//   ....[3]....
        /*08b8*/ 	.word	0x00060ee0


	//   ....[4]....
        /*08bc*/ 	.word	0x00060f30


	//----- nvinfo : EIATTR_COOP_GROUP_MASK_REGIDS
	.align		4
.L_50:
        /*08c0*/ 	.byte	0x04, 0x29
        /*08c2*/ 	.short	(.L_52 - .L_51)


	//   ....[0]....
.L_51:
        /*08c4*/ 	.word	0xffffffff


	//   ....[1]....
        /*08c8*/ 	.word	0xffffffff


	//   ....[2]....
        /*08cc*/ 	.word	0xffffffff


	//   ....[3]....
        /*08d0*/ 	.word	0xffffffff


	//----- nvinfo : EIATTR_COOP_GROUP_INSTR_OFFSETS
	.align		4
.L_52:
        /*08d4*/ 	.byte	0x04, 0x28
        /*08d6*/ 	.short	(.L_54 - .L_53)


	//   ....[0]....
.L_53:
        /*08d8*/ 	.word	0x00000070


	//   ....[1]....
        /*08dc*/ 	.word	0x00000330


	//   ....[2]....
        /*08e0*/ 	.word	0x00060d70


	//   ....[3]....
        /*08e4*/ 	.word	0x00060fe0


	//----- nvinfo : EIATTR_VRC_CTA_INIT_COUNT
	.align		4
.L_54:
        /*08e8*/ 	.byte	0x02, 0x4a
        /*08ea*/ 	.byte	0x80
	.zero		1


	//----- nvinfo : EIATTR_MBARRIER_INSTR_OFFSETS
	.align		4
        /*08ec*/ 	.byte	0x04, 0x39
        /*08ee*/ 	.short	(.L_56 - .L_55)


	//   ....[0]....
.L_55:
        /*08f0*/ 	.word	0x00007eb0
        /*08f4*/ 	.word	0x000000ff
        /*08f8*/ 	.word	0x00000000
        /*08fc*/ 	.short	0x0100
        /*08fe*/ 	.byte	0x0b
	.zero		1


	//   ....[1]....
        /*0900*/ 	.word	0x00010f80
        /*0904*/ 	.word	0x000000ff
        /*0908*/ 	.word	0x00020008
        /*090c*/ 	.short	0x0100
        /*090e*/ 	.byte	0x09
	.zero		1


	//   ....[2]....
        /*0910*/ 	.word	0x00037630
        /*0914*/ 	.word	0x000000ff
        /*0918*/ 	.word	0x00000000
        /*091c*/ 	.short	0x010a
        /*091e*/ 	.byte	0x0b
	.zero		1


	//   ....[3]....
        /*0920*/ 	.word	0x00049fe0
        /*0924*/ 	.word	0x000000ff
        /*0928*/ 	.word	0x00000000
        /*092c*/ 	.short	0x010a
        /*092e*/ 	.byte	0x0b
	.zero		1


	//   ....[4]....
        /*0930*/ 	.word	0x0004a180
        /*0934*/ 	.word	0x000000ff
        /*0938*/ 	.word	0x00020000
        /*093c*/ 	.short	0x0108
        /*093e*/ 	.byte	0x09
	.zero		1


	//   ....[5]....
        /*0940*/ 	.word	0x0004a1c0
        /*0944*/ 	.word	0x000000ff
        /*0948*/ 	.word	0x00020008
        /*094c*/ 	.short	0x0108
        /*094e*/ 	.byte	0x09
	.zero		1


	//   ....[6]....
        /*0950*/ 	.word	0x00061000
        /*0954*/ 	.word	0x000000ff
        /*0958*/ 	.word	0x00000000
        /*095c*/ 	.short	0x010a
        /*095e*/ 	.byte	0x0b
	.zero		1


	//   ....[7]....
        /*0960*/ 	.word	0x00061030
        /*0964*/ 	.word	0x000000ff
        /*0968*/ 	.word	0x00000000
        /*096c*/ 	.short	0x010a
        /*096e*/ 	.byte	0x0b
	.zero		1


	//----- nvinfo : EIATTR_NUM_MBARRIERS
	.align		4
.L_56:
        /*0970*/ 	.byte	0x03, 0x38
        /*0972*/ 	.short	0x0002


	//----- nvinfo : EIATTR_EXIT_INSTR_OFFSETS
	.align		4
        /*0974*/ 	.byte	0x04, 0x1c
        /*0976*/ 	.short	(.L_58 - .L_57)


	//   ....[0]....
.L_57:
        /*0978*/ 	.word	0x00060ff0


	//----- nvinfo : EIATTR_REQNTID
	.align		4
.L_58:
        /*097c*/ 	.byte	0x04, 0x10
        /*097e*/ 	.short	(.L_60 - .L_59)
.L_59:
        /*0980*/ 	.word	0x00000080
        /*0984*/ 	.word	0x00000001
        /*0988*/ 	.word	0x00000001


	//----- nvinfo : EIATTR_CRS_STACK_SIZE
	.align		4
.L_60:
        /*098c*/ 	.byte	0x04, 0x1e
        /*098e*/ 	.short	(.L_62 - .L_61)
.L_61:
        /*0990*/ 	.word	0x00000000


	//----- nvinfo : EIATTR_CBANK_PARAM_SIZE
	.align		4
.L_62:
        /*0994*/ 	.byte	0x03, 0x19
        /*0996*/ 	.short	0x0050


	//----- nvinfo : EIATTR_PARAM_CBANK
	.align		4
        /*0998*/ 	.byte	0x04, 0x0a
        /*099a*/ 	.short	(.L_64 - .L_63)
	.align		4
.L_63:
        /*099c*/ 	.word	index@(.nv.constant0.matmul_kernel)
        /*09a0*/ 	.short	0x0380
        /*09a2*/ 	.short	0x0050


	//----- nvinfo : EIATTR_SW_WAR
	.align		4
.L_64:
        /*09a4*/ 	.byte	0x04, 0x36
        /*09a6*/ 	.short	(.L_66 - .L_65)
.L_65:
        /*09a8*/ 	.word	0x00000008
.L_66:


//--------------------- .nv.compat                --------------------------
	.section	.nv.compat,"",@"SHT_CUDA_COMPAT_INFO"
	.align	4
        /*0000*/ 	.byte	0x02, 0x02, 0x02, 0x00, 0x02, 0x05, 0x05, 0x00, 0x02, 0x03, 0x00, 0x00, 0x02, 0x06, 0x01, 0x00


//--------------------- .nv.callgraph             --------------------------
	.section	.nv.callgraph,"",@"SHT_CUDA_CALLGRAPH"
	.align	4
	.sectionentsize	8
	.align		4
        /*0000*/ 	.word	0x00000000
	.align		4
        /*0004*/ 	.word	0xffffffff
	.align		4
        /*0008*/ 	.word	0x00000000
	.align		4
        /*000c*/ 	.word	0xfffffffe
	.align		4
        /*0010*/ 	.word	0x00000000
	.align		4
        /*0014*/ 	.word	0xfffffffd
	.align		4
        /*0018*/ 	.word	0x00000000
	.align		4
        /*001c*/ 	.word	0xfffffffc


//--------------------- .text.matmul_kernel       --------------------------
	.section	.text.matmul_kernel,"ax",@progbits
	.align	128
        .global         matmul_kernel
        .type           matmul_kernel,@function
        .size           matmul_kernel,(.L_x_20 - matmul_kernel)
        .other          matmul_kernel,@"STO_CUDA_ENTRY STV_DEFAULT"
matmul_kernel:
.text.matmul_kernel:
[----:B------:R-:W0:Y:S01]  /*0000*/  LDC R1, c[0x0][0x37c] ;  /* 0x0000df00ff017b82 */ /* 0x000e220000000800 */
[----:B------:R-:W1:Y:S01]  /*0010*/  S2R R44, SR_TID.X ;  /* 0x00000000002c7919 */ /* 0x000e620000002100 */
[----:B0-----:R-:W-:Y:S01]  /*0020*/  VIADD R1, R1, 0xffffe328 ;  /* 0xffffe32801017836 */ /* 0x001fe20000000000 */
[----:B-1----:R-:W-:-:S13]  /*0030*/  ISETP.GE.U32.AND P0, PT, R44, 0x20, PT ;  /* 0x000000202c00780c */ /* 0x002fda0003f06070 */
[----:B------:R-:W-:Y:S02]  /*0040*/  VOTEU.ANY UP0, P0 ;  /* 0x0000000000ff7886 */ /* 0x000fe40000000100 */
[----:B------:R-:W-:Y:S05]  /*0050*/  BRA.U UP0, `(.L_x_0) ;  /* 0x0000000100b87547 */ /* 0x000fea000b800000 */
[----:B------:R-:W0:Y:S01]  /*0060*/  S2UR UR6, SR_CgaCtaId ;  /* 0x00000000000679c3 */ /* 0x000e220000008800 */
[----:B------:R-:W-:Y:S01]  /*0070*/  NOP ;  /* 0x0000000000007918 */ /* 0x000fe20000000000 */
[----:B------:R-:W-:Y:S02]  /*0080*/  UMOV UR4, 0x40 ;  /* 0x0000004000047882 */ /* 0x000fe40000000000 */
[----:B0-----:R-:W-:-:S09]  /*0090*/  ULEA UR4, UR6, UR4, 0x18 ;  /* 0x0000000406047291 */ /* 0x001fd2000f8ec0ff */
[----:B------:R-:W0:Y:S01]  /*00a0*/  LDS.U8 R0, [UR4] ;  /* 0x00000004ff007984 */ /* 0x000e220008000000 */
[----:B------:R-:W-:Y:S02]  /*00b0*/  UMOV UR4, 0x400 ;  /* 0x0000040000047882 */ /* 0x000fe40000000000 */
[----:B------:R-:W-:Y:S01]  /*00c0*/  ULEA UR4, UR6, UR4, 0x18 ;  /* 0x0000000406047291 */ /* 0x000fe2000f8ec0ff */
[----:B0-----:R-:W-:-:S13]  /*00d0*/  ISETP.NE.AND P0, PT, R0, RZ, PT ;  /* 0x000000ff0000720c */ /* 0x001fda0003f05270 */
[----:B------:R-:W-:Y:S05]  /*00e0*/  @P0 BRA `(.L_x_1) ;  /* 0x00000000007c0947 */ /* 0x000fea0003800000 */
[----:B------:R-:W-:-:S13]  /*00f0*/  ELECT P0, URZ, PT ;  /* 0x0000000000ff782f */ /* 0x000fda0003800000 */
[----:B------:R-:W-:Y:S05]  /*0100*/  @!P0 BRA `(.L_x_2) ;  /* 0x0000000000848947 */ /* 0x000fea0003800000 */
[----:B------:R-:W-:Y:S01]  /*0110*/  UMOV UR5, 0x10 ;  /* 0x0000001000057882 */ /* 0x000fe20000000000 */
[----:B------:R-:W-:Y:S02]  /*0120*/  IMAD.MOV.U32 R4, RZ, RZ, 0x1 ;  /* 0x00000001ff047424 */ /* 0x000fe400078e00ff */
[----:B------:R-:W-:Y:S02]  /*0130*/  IMAD.MOV.U32 R5, RZ, RZ, 0xffff ;  /* 0x0000ffffff057424 */ /* 0x000fe400078e00ff */
[----:B------:R-:W-:Y:S04]  /*0140*/  DEPBAR.LE SB0, 0x36 ;  /* 0x00008d800000791a */ /* 0x000fe80000000000 */
[----:B------:R-:W0:Y:S02]  /*0150*/  UTCATOMSWS.FIND_AND_SET.ALIGN UP1, UR5, UR5 ;  /* 0x00000005000575e3 */ /* 0x000e240008020800 */
[----:B0-----:R-:W-:-:S04]  /*0160*/  PLOP3.LUT P0, PT, PT, PT, UP1, 0x80, 0x8 ;  /* 0x000000000008781c */ /* 0x001fc80003f0f018 */
[----:B------:R-:W-:-:S04]  /*0170*/  SEL R0, RZ, 0xffffffff, !P0 ;  /* 0xffffffffff007807 */ /* 0x000fc80004000000 */
[----:B------:R-:W-:Y:S01]  /*0180*/  ISETP.NE.AND P0, PT, R0, RZ, PT ;  /* 0x000000ff0000720c */ /* 0x000fe20003f05270 */
[----:B------:R-:W-:-:S12]  /*0190*/  IMAD.U32 R0, RZ, RZ, UR5 ;  /* 0x00000005ff007e24 */ /* 0x000fd8000f8e00ff */
[----:B------:R-:W-:Y:S05]  /*01a0*/  @P0 BRA `(.L_x_3) ;  /* 0x0000000000240947 */ /* 0x000fea0003800000 */
.L_x_4:
[----:B------:R-:W-:Y:S05]  /*01b0*/  NANOSLEEP 0x64 ;  /* 0x000000640000795d */ /* 0x000fea0003800000 */
[----:B------:R-:W-:-:S05]  /*01c0*/  UMOV UR5, 0x10 ;  /* 0x0000001000057882 */ /* 0x000fca0000000000 */
[----:B------:R-:W-:Y:S04]  /*01d0*/  DEPBAR.LE SB0, 0x36 ;  /* 0x00008d800000791a */ /* 0x000fe80000000000 */
[----:B------:R-:W0:Y:S02]  /*01e0*/  UTCATOMSWS.FIND_AND_SET.ALIGN UP1, UR5, UR5 ;  /* 0x00000005000575e3 */ /* 0x000e240008020800 */
[----:B0-----:R-:W-:-:S04]  /*01f0*/  PLOP3.LUT P0, PT, PT, PT, UP1, 0x80, 0x8 ;  /* 0x000000000008781c */ /* 0x001fc80003f0f018 */
[----:B------:R-:W-:-:S04]  /*0200*/  SEL R0, RZ, 0xffffffff, !P0 ;  /* 0xffffffffff007807 */ /* 0x000fc80004000000 */
[----:B------:R-:W-:Y:S01]  /*0210*/  ISETP.NE.AND P0, PT, R0, RZ, PT ;  /* 0x000000ff0000720c */ /* 0x000fe20003f05270 */
[----:B------:R-:W-:-:S12]  /*0220*/  IMAD.U32 R0, RZ, RZ, UR5 ;  /* 0x00000005ff007e24 */ /* 0x000fd8000f8e00ff */
[----:B------:R-:W-:Y:S05]  /*0230*/  @!P0 BRA `(.L_x_4) ;  /* 0xfffffffc00dc8947 */ /* 0x000fea000383ffff */
.L_x_3:
[C---:B------:R-:W-:Y:S01]  /*0240*/  VIADD R3, R0.reuse, 0x10 ;  /* 0x0000001000037836 */ /* 0x040fe20000000000 */
[----:B------:R-:W-:Y:S01]  /*0250*/  UMOV UR5, 0x50 ;  /* 0x0000005000057882 */ /* 0x000fe20000000000 */
[----:B------:R-:W-:Y:S01]  /*0260*/  SHF.L.U32 R2, R5, R0, RZ ;  /* 0x0000000005027219 */ /* 0x000fe200000006ff */
[----:B------:R-:W-:Y:S01]  /*0270*/  ULEA UR5, UR6, UR5, 0x18 ;  /* 0x0000000506057291 */ /* 0x000fe2000f8ec0ff */
[----:B------:R-:W-:Y:S01]  /*0280*/  IMAD.SHL.U32 R0, R0, 0x20, RZ ;  /* 0x0000002000007824 */ /* 0x000fe200078e00ff */
[----:B------:R-:W-:-:S04]  /*0290*/  SHF.L.U32 R3, R4, R3, RZ ;  /* 0x0000000304037219 */ /* 0x000fc800000006ff */
[----:B------:R-:W-:-:S05]  /*02a0*/  LOP3.LUT R2, R3, R2, RZ, 0xfc, !PT ;  /* 0x0000000203027212 */ /* 0x000fca00078efcff */
[----:B------:R0:W-:Y:S04]  /*02b0*/  ATOMS.OR RZ, [UR5], R2 ;  /* 0x00000002ffff798c */ /* 0x0001e8000b000005 */
[----:B------:R0:W-:Y:S01]  /*02c0*/  STS [UR4], R0 ;  /* 0x00000000ff007988 */ /* 0x0001e20008000804 */
[----:B------:R-:W-:Y:S05]  /*02d0*/  BRA `(.L_x_2) ;  /* 0x0000000000107947 */ /* 0x000fea0003800000 */
.L_x_1:
[----:B------:R-:W-:Y:S01]  /*02e0*/  IMAD.MOV.U32 R0, RZ, RZ, -0x1 ;  /* 0xffffffffff007424 */ /* 0x000fe200078e00ff */
[----:B------:R-:W-:-:S04]  /*02f0*/  MOV R2, 0x320 ;  /* 0x0000032000027802 */ /* 0x000fc80000000f00 */
[----:B------:R0:W-:Y:S03]  /*0300*/  STS [UR4], R0 ;  /* 0x00000000ff007988 */ /* 0x0001e60008000804 */
[----:B0-----:R-:W-:Y:S05]  /*0310*/  CALL.REL.NOINC `($__internal_1_$__cuda_sm10x_tcgen05_guardrail_trap_phase_invalid_during_alloc) ;  /* 0x0000060c005c7944 */ /* 0x001fea0003c00000 */
.L_x_2:
[----:B------:R-:W-:Y:S05]  /*0320*/  WARPSYNC.ALL ;  /* 0x0000000000007948 */ /* 0x000fea0003800000 */
[----:B------:R-:W-:Y:S01]  /*0330*/  NOP ;  /* 0x0000000000007918 */ /* 0x000fe20000000000 */
.L_x_0:
[----:B------:R-:W1:Y:S01]  /*0340*/  LDC.64 R4, c[0x0][0x398] ;  /* 0x0000e600ff047b82 */ /* 0x000e620000000a00 */
[----:B------:R-:W2:Y:S01]  /*0350*/  S2R R7, SR_CTAID.X ;  /* 0x0000000000077919 */ /* 0x000ea20000002500 */
[----:B------:R-:W-:Y:S01]  /*0360*/  UMOV UR9, 0x400 ;  /* 0x0000040000097882 */ /* 0x000fe20000000000 */
[----:B------:R-:W-:Y:S01]  /*0370*/  LOP3.LUT R47, R44, 0x7f, RZ, 0xc0, !PT ;  /* 0x0000007f2c2f7812 */ /* 0x000fe200078ec0ff */
[----:B------:R-:W3:Y:S04]  /*0380*/  LDCU UR6, c[0x0][0x3a4] ;  /* 0x00007480ff0677ac */ /* 0x000ee80008000800 */
[----:B------:R-:W-:Y:S01]  /*0390*/  BAR.SYNC.DEFER_BLOCKING 0x0 ;  /* 0x0000000000007b1d */ /* 0x000fe20000010000 */
[----:B------:R-:W-:-:S07]  /*03a0*/  ISETP.NE.U32.AND P4, PT, R47, RZ, PT ;  /* 0x000000ff2f00720c */ /* 0x000fce0003f85070 */
[----:B------:R-:W4:Y:S01]  /*03b0*/  S2UR UR5, SR_CgaCtaId ;  /* 0x00000000000579c3 */ /* 0x000f220000008800 */
[----:B------:R-:W5:Y:S01]  /*03c0*/  LDCU.128 UR16, c[0x0][0x380] ;  /* 0x00007000ff1077ac */ /* 0x000f620008000c00 */
[----:B------:R-:W-:Y:S01]  /*03d0*/  UMOV UR7, 0x1 ;  /* 0x0000000100077882 */ /* 0x000fe20000000000 */
[----:B01----:R-:W-:-:S05]  /*03e0*/  VIADD R0, R5, 0xff ;  /* 0x000000ff05007836 */ /* 0x003fca0000000000 */
[----:B------:R-:W-:-:S04]  /*03f0*/  SHF.R.S32.HI R3, RZ, 0x1f, R0 ;  /* 0x0000001fff037819 */ /* 0x000fc80000011400 */
[----:B------:R-:W-:Y:S02]  /*0400*/  LEA.HI R3, R3, R0, RZ, 0x8 ;  /* 0x0000000003037211 */ /* 0x000fe400078f40ff */
[----:B--2---:R-:W-:Y:S01]  /*0410*/  IABS R10, R7 ;  /* 0x00000007000a7213 */ /* 0x004fe20000000000 */
[----:B----4-:R-:W-:Y:S01]  /*0420*/  ULEA UR9, UR5, UR9, 0x18 ;  /* 0x0000000905097291 */ /* 0x010fe2000f8ec0ff */
[----:B------:R-:W-:-:S03]  /*0430*/  SHF.R.S32.HI R3, RZ, 0x8, R3 ;  /* 0x00000008ff037819 */ /* 0x000fc60000011403 */
[----:B------:R-:W-:Y:S02]  /*0440*/  UIADD3 UR11, UPT, UPT, UR9, 0x20000, URZ ;  /* 0x00020000090b7890 */ /* 0x000fe4000fffe0ff */
[----:B------:R-:W-:-:S03]  /*0450*/  IMAD.SHL.U32 R6, R3, 0x8, RZ ;  /* 0x0000000803067824 */ /* 0x000fc600078e00ff */
[----:B------:R-:W0:Y:S02]  /*0460*/  LDS R14, [UR9] ;  /* 0x00000009ff0e7984 */ /* 0x000e240008000800 */
[-C--:B------:R-:W-:Y:S02]  /*0470*/  IABS R9, R6.reuse ;  /* 0x0000000600097213 */ /* 0x080fe40000000000 */
[----:B------:R-:W-:Y:S02]  /*0480*/  IABS R12, R6 ;  /* 0x00000006000c7213 */ /* 0x000fe40000000000 */
[----:B------:R-:W1:Y:S08]  /*0490*/  I2F.RP R0, R9 ;  /* 0x0000000900007306 */ /* 0x000e700000209400 */
[----:B-1----:R-:W1:Y:S02]  /*04a0*/  MUFU.RCP R0, R0 ;  /* 0x0000000000007308 */ /* 0x002e640000001000 */
[----:B-1----:R-:W-:-:S02]  /*04b0*/  VIADD R2, R0, 0xffffffe ;  /* 0x0ffffffe00027836 */ /* 0x002fc40000000000 */
[----:B------:R-:W-:Y:S01]  /*04c0*/  IMAD.MOV R0, RZ, RZ, -R12 ;  /* 0x000000ffff007224 */ /* 0x000fe200078e0a0c */
[----:B0-----:R-:W-:-:S03]  /*04d0*/  R2UR UR8, R14 ;  /* 0x000000000e0872ca */ /* 0x001fc600000e0000 */
[----:B------:R0:W1:Y:S02]  /*04e0*/  F2I.FTZ.U32.TRUNC.NTZ R3, R2 ;  /* 0x0000000200037305 */ /* 0x000064000021f000 */
[----:B0-----:R-:W-:Y:S02]  /*04f0*/  IMAD.MOV.U32 R2, RZ, RZ, RZ ;  /* 0x000000ffff027224 */ /* 0x001fe400078e00ff */
[----:B-1----:R-:W-:-:S04]  /*0500*/  IMAD.MOV R8, RZ, RZ, -R3 ;  /* 0x000000ffff087224 */ /* 0x002fc800078e0a03 */
[----:B------:R-:W-:Y:S02]  /*0510*/  IMAD R11, R8, R9, RZ ;  /* 0x00000009080b7224 */ /* 0x000fe400078e02ff */
[----:B------:R-:W-:Y:S02]  /*0520*/  IMAD.MOV.U32 R8, RZ, RZ, R10 ;  /* 0x000000ffff087224 */ /* 0x000fe400078e000a */
[----:B------:R-:W-:-:S06]  /*0530*/  IMAD.HI.U32 R3, R3, R11, R2 ;  /* 0x0000000b03037227 */ /* 0x000fcc00078e0002 */
[----:B------:R-:W-:-:S04]  /*0540*/  IMAD.HI.U32 R3, R3, R8, RZ ;  /* 0x0000000803037227 */ /* 0x000fc800078e00ff */
[----:B------:R-:W-:Y:S01]  /*0550*/  IMAD R0, R3, R0, R8 ;  /* 0x0000000003007224 */ /* 0x000fe200078e0208 */
[----:B------:R-:W-:Y:S04]  /*0560*/  BAR.SYNC.DEFER_BLOCKING 0x0 ;  /* 0x0000000000007b1d */ /* 0x000fe80000010000 */
[----:B------:R-:W-:-:S13]  /*0570*/  ISETP.GT.U32.AND P1, PT, R9, R0, PT ;  /* 0x000000000900720c */ /* 0x000fda0003f24070 */
[----:B------:R-:W-:Y:S02]  /*0580*/  @!P1 IMAD.IADD R0, R0, 0x1, -R9 ;  /* 0x0000000100009824 */ /* 0x000fe400078e0a09 */
[----:B------:R-:W-:Y:S01]  /*0590*/  @!P1 VIADD R3, R3, 0x1 ;  /* 0x0000000103039836 */ /* 0x000fe20000000000 */
[----:B------:R-:W-:Y:S02]  /*05a0*/  ISETP.NE.AND P1, PT, R6, RZ, PT ;  /* 0x000000ff0600720c */ /* 0x000fe40003f25270 */
[----:B------:R-:W-:Y:S02]  /*05b0*/  ISETP.GE.U32.AND P0, PT, R0, R9, PT ;  /* 0x000000090000720c */ /* 0x000fe40003f06070 */
[----:B------:R-:W-:Y:S02]  /*05c0*/  LOP3.LUT R0, R7, R6, RZ, 0x3c, !PT ;  /* 0x0000000607007212 */ /* 0x000fe400078e3cff */
[----:B------:R-:W-:Y:S02]  /*05d0*/  IABS R9, R5 ;  /* 0x0000000500097213 */ /* 0x000fe40000000000 */
[----:B------:R-:W-:Y:S01]  /*05e0*/  ISETP.GE.AND P2, PT, R0, RZ, PT ;  /* 0x000000ff0000720c */ /* 0x000fe20003f46270 */
[----:B------:R-:W-:-:S06]  /*05f0*/  VIADD R0, R4, 0xff ;  /* 0x000000ff04007836 */ /* 0x000fcc0000000000 */
[----:B------:R-:W-:-:S04]  /*0600*/  @P0 VIADD R3, R3, 0x1 ;  /* 0x0000000103030836 */ /* 0x000fc80000000000 */
[----:B------:R-:W-:Y:S01]  /*0610*/  IMAD.MOV.U32 R2, RZ, RZ, R3 ;  /* 0x000000ffff027224 */ /* 0x000fe200078e0003 */
[----:B------:R-:W-:-:S03]  /*0620*/  SHF.R.S32.HI R3, RZ, 0x1f, R0 ;  /* 0x0000001fff037819 */ /* 0x000fc60000011400 */
[----:B------:R-:W-:Y:S01]  /*0630*/  @!P2 IMAD.MOV R2, RZ, RZ, -R2 ;  /* 0x000000ffff02a224 */ /* 0x000fe200078e0a02 */
[----:B------:R-:W-:Y:S02]  /*0640*/  @!P1 LOP3.LUT R2, RZ, R6, RZ, 0x33, !PT ;  /* 0x00000006ff029212 */ /* 0x000fe400078e33ff */
[----:B------:R-:W-:-:S03]  /*0650*/  LEA.HI R3, R3, R0, RZ, 0x8 ;  /* 0x0000000003037211 */ /* 0x000fc600078f40ff */
[----:B------:R-:W-:Y:S02]  /*0660*/  IMAD.SHL.U32 R13, R2, 0x8, RZ ;  /* 0x00000008020d7824 */ /* 0x000fe400078e00ff */
[----:B------:R-:W-:-:S03]  /*0670*/  IMAD.MOV R2, RZ, RZ, -R2 ;  /* 0x000000ffff027224 */ /* 0x000fc600078e0a02 */
[----:B------:R-:W-:Y:S01]  /*0680*/  LEA.HI.SX32 R3, R3, -R13, 0x18 ;  /* 0x8000000d03037211 */ /* 0x000fe200078fc2ff */
[----:B------:R-:W-:Y:S02]  /*0690*/  IMAD R12, R6, R2, R7 ;  /* 0x00000002060c7224 */ /* 0x000fe400078e0207 */
[----:B------:R-:W-:Y:S01]  /*06a0*/  IMAD.MOV.U32 R2, RZ, RZ, RZ ;  /* 0x000000ffff027224 */ /* 0x000fe200078e00ff */
[----:B------:R-:W-:Y:S01]  /*06b0*/  VIMNMX R17, PT, PT, R3, 0x8, PT ;  /* 0x0000000803117848 */ /* 0x000fe20003fe0100 */
[----:B------:R-:W0:Y:S01]  /*06c0*/  I2F.RP R7, R9 ;  /* 0x0000000900077306 */ /* 0x000e220000209400 */
[----:B------:R-:W-:Y:S02]  /*06d0*/  IABS R6, R12 ;  /* 0x0000000c00067213 */ /* 0x000fe40000000000 */
[-C--:B------:R-:W-:Y:S02]  /*06e0*/  IABS R8, R17.reuse ;  /* 0x0000001100087213 */ /* 0x080fe40000000000 */
[----:B------:R-:W-:-:S03]  /*06f0*/  IABS R10, R17 ;  /* 0x00000011000a7213 */ /* 0x000fc60000000000 */
[----:B------:R-:W1:Y:S02]  /*0700*/  I2F.RP R0, R8 ;  /* 0x0000000800007306 */ /* 0x000e640000209400 */
[----:B------:R-:W-:-:S06]  /*0710*/  IMAD.MOV R10, RZ, RZ, -R10 ;  /* 0x000000ffff0a7224 */ /* 0x000fcc00078e0a0a */
[----:B0-----:R-:W-:Y:S08]  /*0720*/  MUFU.RCP R7, R7 ;  /* 0x0000000700077308 */ /* 0x001ff00000001000 */
[----:B-1----:R-:W0:Y:S02]  /*0730*/  MUFU.RCP R0, R0 ;  /* 0x0000000000007308 */ /* 0x002e240000001000 */
[----:B0-----:R-:W-:Y:S01]  /*0740*/  VIADD R3, R0, 0xffffffe ;  /* 0x0ffffffe00037836 */ /* 0x001fe20000000000 */
[----:B------:R-:W-:-:S05]  /*0750*/  IABS R0, R4 ;  /* 0x0000000400007213 */ /* 0x000fca0000000000 */
[----:B------:R-:W0:Y:S02]  /*0760*/  F2I.FTZ.U32.TRUNC.NTZ R3, R3 ;  /* 0x0000000300037305 */ /* 0x000e24000021f000 */
[----:B0-----:R-:W-:-:S04]  /*0770*/  IMAD.MOV R11, RZ, RZ, -R3 ;  /* 0x000000ffff0b7224 */ /* 0x001fc800078e0a03 */
[----:B------:R-:W-:-:S04]  /*0780*/  IMAD R11, R11, R8, RZ ;  /* 0x000000080b0b7224 */ /* 0x000fc800078e02ff */
[----:B------:R-:W-:-:S04]  /*0790*/  IMAD.HI.U32 R2, R3, R11, R2 ;  /* 0x0000000b03027227 */ /* 0x000fc800078e0002 */
[----:B------:R-:W-:Y:S02]  /*07a0*/  IMAD.MOV.U32 R3, RZ, RZ, R6 ;  /* 0x000000ffff037224 */ /* 0x000fe400078e0006 */
[----:B------:R-:W0:Y:S02]  /*07b0*/  I2F.RP R6, R0 ;  /* 0x0000000000067306 */ /* 0x000e240000209400 */
[----:B------:R-:W-:-:S04]  /*07c0*/  IMAD.HI.U32 R2, R2, R3, RZ ;  /* 0x0000000302027227 */ /* 0x000fc800078e00ff */
[----:B------:R-:W-:Y:S02]  /*07d0*/  IMAD R3, R2, R10, R3 ;  /* 0x0000000a02037224 */ /* 0x000fe400078e0203 */
[----:B------:R-:W-:Y:S01]  /*07e0*/  VIADD R10, R7, 0xffffffe ;  /* 0x0ffffffe070a7836 */ /* 0x000fe20000000000 */
[----:B------:R-:W-:Y:S02]  /*07f0*/  SHF.R.U32.HI R7, RZ, 0x5, R44 ;  /* 0x00000005ff077819 */ /* 0x000fe4000001162c */
[----:B------:R-:W-:Y:S01]  /*0800*/  ISETP.GT.U32.AND P1, PT, R8, R3, PT ;  /* 0x000000030800720c */ /* 0x000fe20003f24070 */
[----:B------:R1:W2:Y:S01]  /*0810*/  F2I.FTZ.U32.TRUNC.NTZ R11, R10 ;  /* 0x0000000a000b7305 */ /* 0x0002a2000021f000 */
[----:B------:R-:W-:-:S07]  /*0820*/  R2UR UR12, R7 ;  /* 0x00000000070c72ca */ /* 0x000fce00000e0000 */
[----:B0-----:R-:W0:Y:S01]  /*0830*/  MUFU.RCP R6, R6 ;  /* 0x0000000600067308 */ /* 0x001e220000001000 */
[----:B-1----:R-:W-:-:S03]  /*0840*/  IMAD.MOV.U32 R10, RZ, RZ, RZ ;  /* 0x000000ffff0a7224 */ /* 0x002fc600078e00ff */
[----:B------:R-:W-:Y:S02]  /*0850*/  @!P1 IMAD.IADD R3, R3, 0x1, -R8 ;  /* 0x0000000103039824 */ /* 0x000fe400078e0a08 */
[----:B------:R-:W-:Y:S01]  /*0860*/  @!P1 VIADD R2, R2, 0x1 ;  /* 0x0000000102029836 */ /* 0x000fe20000000000 */
[----:B------:R-:W-:Y:S01]  /*0870*/  ISETP.NE.AND P1, PT, R17, RZ, PT ;  /* 0x000000ff1100720c */ /* 0x000fe20003f25270 */
[----:B------:R-:W-:Y:S01]  /*0880*/  USHF.L.U32 UR4, UR12, 0x15, URZ ;  /* 0x000000150c047899 */ /* 0x000fe200080006ff */
[----:B------:R-:W-:Y:S01]  /*0890*/  ISETP.GE.U32.AND P0, PT, R3, R8, PT ;  /* 0x000000080300720c */ /* 0x000fe20003f06070 */
[----:B--2---:R-:W-:Y:S01]  /*08a0*/  IMAD.MOV R8, RZ, RZ, -R11 ;  /* 0x000000ffff087224 */ /* 0x004fe200078e0a0b */
[----:B------:R-:W-:-:S03]  /*08b0*/  LOP3.LUT R3, R12, R17, RZ, 0x3c, !PT ;  /* 0x000000110c037212 */ /* 0x000fc600078e3cff */
[----:B------:R-:W-:Y:S01]  /*08c0*/  IMAD R7, R8, R9, RZ ;  /* 0x0000000908077224 */ /* 0x000fe200078e02ff */
[----:B------:R-:W-:Y:S01]  /*08d0*/  ISETP.GE.AND P2, PT, R3, RZ, PT ;  /* 0x000000ff0300720c */ /* 0x000fe20003f46270 */
[----:B0-----:R-:W-:Y:S02]  /*08e0*/  VIADD R6, R6, 0xffffffe ;  /* 0x0ffffffe06067836 */ /* 0x001fe40000000000 */
[----:B------:R-:W-:Y:S02]  /*08f0*/  IMAD.HI.U32 R10, R11, R7, R10 ;  /* 0x000000070b0a7227 */ /* 0x000fe400078e000a */
[----:B------:R-:W0:Y:S02]  /*0900*/  F2I.FTZ.U32.TRUNC.NTZ R3, R6 ;  /* 0x0000000600037305 */ /* 0x000e24000021f000 */
[----:B------:R-:W-:-:S06]  /*0910*/  @P0 VIADD R2, R2, 0x1 ;  /* 0x0000000102020836 */ /* 0x000fcc0000000000 */
[----:B------:R-:W-:Y:S01]  /*0920*/  @!P2 IMAD.MOV R2, RZ, RZ, -R2 ;  /* 0x000000ffff02a224 */ /* 0x000fe200078e0a02 */
[----:B------:R-:W-:-:S05]  /*0930*/  @!P1 LOP3.LUT R2, RZ, R17, RZ, 0x33, !PT ;  /* 0x00000011ff029212 */ /* 0x000fca00078e33ff */
[----:B------:R-:W-:Y:S02]  /*0940*/  IMAD.SHL.U32 R64, R2, 0x100, RZ ;  /* 0x0000010002407824 */ /* 0x000fe400078e00ff */
[----:B------:R-:W-:Y:S02]  /*0950*/  IMAD.MOV R42, RZ, RZ, -R2 ;  /* 0x000000ffff2a7224 */ /* 0x000fe400078e0a02 */
[C---:B------:R-:W-:Y:S01]  /*0960*/  VIADD R18, R64.reuse, 0x1 ;  /* 0x0000000140127836 */ /* 0x040fe20000000000 */
[----:B------:R-:W-:Y:S01]  /*0970*/  IABS R15, R64 ;  /* 0x00000040000f7213 */ /* 0x000fe20000000000 */
[C---:B------:R-:W-:Y:S02]  /*0980*/  VIADD R16, R64.reuse, 0x2 ;  /* 0x0000000240107836 */ /* 0x040fe40000000000 */
[----:B------:R-:W-:Y:S01]  /*0990*/  IMAD R42, R17, R42, R12 ;  /* 0x0000002a112a7224 */ /* 0x000fe200078e020c */
[----:B------:R-:W-:Y:S01]  /*09a0*/  IABS R48, R18 ;  /* 0x0000001200307213 */ /* 0x000fe20000000000 */
[----:B------:R-:W-:Y:S01]  /*09b0*/  VIADD R20, R64, 0x3 ;  /* 0x0000000340147836 */ /* 0x000fe20000000000 */
[----:B------:R-:W-:Y:S01]  /*09c0*/  STL [R1+0x1334], R18 ;  /* 0x0013341201007387 */ /* 0x000fe20000100800 */
[----:B0-----:R-:W-:Y:S01]  /*09d0*/  IMAD.MOV R11, RZ, RZ, -R3 ;  /* 0x000000ffff0b7224 */ /* 0x001fe200078e0a03 */
[----:B------:R-:W-:Y:S01]  /*09e0*/  IABS R83, R16 ;  /* 0x0000001000537213 */ /* 0x000fe20000000000 */
[----:B------:R-:W-:Y:S01]  /*09f0*/  IMAD.HI.U32 R7, R10, R48, RZ ;  /* 0x000000300a077227 */ /* 0x000fe200078e00ff */
[----:B------:R0:W-:Y:S03]  /*0a00*/  STL [R1+0x133c], R16 ;  /* 0x00133c1001007387 */ /* 0x0001e60000100800 */
[----:B------:R-:W-:Y:S01]  /*0a10*/  IMAD.MOV R12, RZ, RZ, -R7 ;  /* 0x000000ffff0c7224 */ /* 0x000fe200078e0a07 */
[----:B------:R-:W-:Y:S01]  /*0a20*/  STL [R1+0x1338], R20 ;  /* 0x0013381401007387 */ /* 0x000fe20000100800 */
[----:B------:R-:W-:-:S02]  /*0a30*/  VIADD R19, R64, 0x4 ;  /* 0x0000000440137836 */ /* 0x000fc40000000000 */
[----:B------:R-:W-:Y:S01]  /*0a40*/  IMAD R48, R9, R12, R48 ;  /* 0x0000000c09307224 */ /* 0x000fe200078e0230 */
[----:B------:R-:W-:Y:S01]  /*0a50*/  IABS R12, R20 ;  /* 0x00000014000c7213 */ /* 0x000fe20000000000 */
[----:B------:R-:W-:Y:S01]  /*0a60*/  IMAD.MOV.U32 R2, RZ, RZ, RZ ;  /* 0x000000ffff027224 */ /* 0x000fe200078e00ff */
[----:B------:R-:W-:Y:S01]  /*0a70*/  STL [R1+0x1374], R19 ;  /* 0x0013741301007387 */ /* 0x000fe20000100800 */
[----:B0-----:R-:W-:Y:S02]  /*0a80*/  VIADD R16, R64, 0x5 ;  /* 0x0000000540107836 */ /* 0x001fe40000000000 */
[----:B------:R-:W-:Y:S02]  /*0a90*/  IMAD R11, R11, R0, RZ ;  /* 0x000000000b0b7224 */ /* 0x000fe400078e02ff */
[----:B------:R-:W-:Y:S01]  /*0aa0*/  IMAD.IADD R42, R13, 0x1, R42 ;  /* 0x000000010d2a7824 */ /* 0x000fe200078e022a */
[----:B------:R-:W-:Y:S01]  /*0ab0*/  IABS R13, R19 ;  /* 0x00000013000d7213 */ /* 0x000fe20000000000 */
[----:B------:R-:W-:Y:S01]  /*0ac0*/  IMAD.HI.U32 R6, R10, R15, RZ ;  /* 0x0000000f0a067227 */ /* 0x000fe200078e00ff */
[----:B------:R0:W-:Y:S03]  /*0ad0*/  STL [R1+0x1378], R16 ;  /* 0x0013781001007387 */ /* 0x0001e60000100800 */
[----:B------:R-:W-:-:S02]  /*0ae0*/  VIADD R18, R64, 0x6 ;  /* 0x0000000640127836 */ /* 0x000fc40000000000 */
[----:B------:R-:W-:-:S03]  /*0af0*/  IMAD.HI.U32 R8, R10, R83, RZ ;  /* 0x000000530a087227 */ /* 0x000fc600078e00ff */
[----:B------:R1:W-:Y:S01]  /*0b00*/  STL [R1+0x137c], R18 ;  /* 0x00137c1201007387 */ /* 0x0003e20000100800 */
[----:B------:R-:W-:Y:S01]  /*0b10*/  VIADD R14, R64, 0x7 ;  /* 0x00000007400e7836 */ /* 0x000fe20000000000 */
[----:B0-----:R-:W-:Y:S01]  /*0b20*/  IABS R16, R16 ;  /* 0x0000001000107213 */ /* 0x001fe20000000000 */
[----:B------:R-:W-:Y:S01]  /*0b30*/  IMAD.HI.U32 R7, R3, R11, R2 ;  /* 0x0000000b03077227 */ /* 0x000fe200078e0002 */
[----:B------:R-:W-:Y:S02]  /*0b40*/  IABS R17, R18 ;  /* 0x0000001200117213 */ /* 0x000fe40000000000 */
[----:B------:R0:W-:Y:S01]  /*0b50*/  STL [R1+0x1380], R14 ;  /* 0x0013800e01007387 */ /* 0x0001e20000100800 */
[----:B------:R-:W-:Y:S02]  /*0b60*/  IMAD.MOV R6, RZ, RZ, -R6 ;  /* 0x000000ffff067224 */ /* 0x000fe400078e0a06 */
[----:B------:R-:W-:Y:S01]  /*0b70*/  IMAD.HI.U32 R2, R10, R12, RZ ;  /* 0x0000000c0a027227 */ /* 0x000fe200078e00ff */
[----:B-1----:R-:W-:-:S03]  /*0b80*/  IABS R18, R14 ;  /* 0x0000000e00127213 */ /* 0x002fc60000000000 */
[----:B------:R-:W-:Y:S02]  /*0b90*/  IMAD.MOV R8, RZ, RZ, -R8 ;  /* 0x000000ffff087224 */ /* 0x000fe400078e0a08 */
[----:B------:R-:W-:-:S04]  /*0ba0*/  IMAD.HI.U32 R3, R10, R13, RZ ;  /* 0x0000000d0a037227 */ /* 0x000fc800078e00ff */
[C---:B------:R-:W-:Y:S02]  /*0bb0*/  IMAD R15, R9.reuse, R6, R15 ;  /* 0x00000006090f7224 */ /* 0x040fe400078e020f */
[----:B------:R-:W-:Y:S02]  /*0bc0*/  IMAD.MOV R2, RZ, RZ, -R2 ;  /* 0x000000ffff027224 */ /* 0x000fe400078e0a02 */
[----:B------:R-:W-:Y:S02]  /*0bd0*/  IMAD R83, R9, R8, R83 ;  /* 0x0000000809537224 */ /* 0x000fe400078e0253 */
[----:B------:R-:W-:-:S04]  /*0be0*/  IMAD.HI.U32 R6, R10, R16, RZ ;  /* 0x000000100a067227 */ /* 0x000fc800078e00ff */
[----:B0-----:R-:W-:Y:S02]  /*0bf0*/  IMAD.MOV R14, RZ, RZ, -R3 ;  /* 0x000000ffff0e7224 */ /* 0x001fe400078e0a03 */
[----:B------:R-:W-:-:S04]  /*0c00*/  IMAD.HI.U32 R8, R10, R17, RZ ;  /* 0x000000110a087227 */ /* 0x000fc800078e00ff */
[----:B------:R-:W-:-:S04]  /*0c10*/  IMAD.HI.U32 R11, R10, R18, RZ ;  /* 0x000000120a0b7227 */ /* 0x000fc800078e00ff */
[C---:B------:R-:W-:Y:S02]  /*0c20*/  IMAD R3, R9.reuse, R2, R12 ;  /* 0x0000000209037224 */ /* 0x040fe400078e020c */
[----:B------:R-:W-:Y:S02]  /*0c30*/  IMAD.MOV R6, RZ, RZ, -R6 ;  /* 0x000000ffff067224 */ /* 0x000fe400078e0a06 */
[C---:B------:R-:W-:Y:S01]  /*0c40*/  IMAD R2, R9.reuse, R14, R13 ;  /* 0x0000000e09027224 */ /* 0x040fe200078e020d */
[----:B------:R0:W-:Y:S01]  /*0c50*/  STL [R1+0x58], R3 ;  /* 0x0000580301007387 */ /* 0x0001e20000100800 */
[----:B------:R-:W-:Y:S02]  /*0c60*/  IMAD.MOV R8, RZ, RZ, -R8 ;  /* 0x000000ffff087224 */ /* 0x000fe400078e0a08 */
[----:B------:R-:W-:Y:S01]  /*0c70*/  IMAD.MOV R11, RZ, RZ, -R11 ;  /* 0x000000ffff0b7224 */ /* 0x000fe200078e0a0b */
[----:B------:R1:W-:Y:S01]  /*0c80*/  STL [R1+0x1b0], R2 ;  /* 0x0001b00201007387 */ /* 0x0003e20000100800 */
[----:B------:R-:W-:-:S02]  /*0c90*/  IMAD R6, R9, R6, R16 ;  /* 0x0000000609067224 */ /* 0x000fc400078e0210 */
[C---:B------:R-:W-:Y:S02]  /*0ca0*/  VIADD R12, R64.reuse, 0x8 ;  /* 0x00000008400c7836 */ /* 0x040fe40000000000 */
[C---:B------:R-:W-:Y:S01]  /*0cb0*/  VIADD R23, R64.reuse, 0x3a ;  /* 0x0000003a40177836 */ /* 0x040fe20000000000 */
[----:B------:R2:W-:Y:S01]  /*0cc0*/  STL [R1+0x248], R6 ;  /* 0x0002480601007387 */ /* 0x0005e20000100800 */
[C---:B0-----:R-:W-:Y:S01]  /*0cd0*/  IMAD R3, R9.reuse, R8, R17 ;  /* 0x0000000809037224 */ /* 0x041fe200078e0211 */
[----:B------:R-:W-:Y:S01]  /*0ce0*/  IABS R16, R12 ;  /* 0x0000000c00107213 */ /* 0x000fe20000000000 */
[C---:B------:R-:W-:Y:S01]  /*0cf0*/  VIADD R8, R64.reuse, 0x9 ;  /* 0x0000000940087836 */ /* 0x040fe20000000000 */
[----:B------:R-:W-:Y:S01]  /*0d00*/  IABS R92, R23 ;  /* 0x00000017005c7213 */ /* 0x000fe20000000000 */
[----:B-1----:R-:W-:Y:S01]  /*0d10*/  IMAD R2, R9, R11, R18 ;  /* 0x0000000b09027224 */ /* 0x002fe200078e0212 */
[----:B------:R0:W-:Y:S01]  /*0d20*/  STL [R1+0x25c], R3 ;  /* 0x00025c0301007387 */ /* 0x0001e20000100800 */
[C---:B------:R-:W-:Y:S01]  /*0d30*/  VIADD R27, R64.reuse, 0x55 ;  /* 0x00000055401b7836 */ /* 0x040fe20000000000 */
[----:B------:R-:W-:Y:S01]  /*0d40*/  IABS R49, R8 ;  /* 0x0000000800317213 */ /* 0x000fe20000000000 */
[C---:B------:R-:W-:Y:S01]  /*0d50*/  VIADD R28, R64.reuse, 0x62 ;  /* 0x00000062401c7836 */ /* 0x040fe20000000000 */
[----:B------:R1:W-:Y:S01]  /*0d60*/  STL [R1+0x260], R2 ;  /* 0x0002600201007387 */ /* 0x0003e20000100800 */
[----:B--2---:R-:W-:-:S02]  /*0d70*/  VIADD R6, R64, 0xa ;  /* 0x0000000a40067836 */ /* 0x004fc40000000000 */
[C---:B------:R-:W-:Y:S01]  /*0d80*/  VIADD R33, R64.reuse, 0x8a ;  /* 0x0000008a40217836 */ /* 0x040fe20000000000 */
[----:B------:R-:W-:Y:S01]  /*0d90*/  STL [R1+0x1384], R12 ;  /* 0x0013840c01007387 */ /* 0x000fe20000100800 */
[C---:B------:R-:W-:Y:S01]  /*0da0*/  VIADD R38, R64.reuse, 0xb2 ;  /* 0x000000b240267836 */ /* 0x040fe20000000000 */
[----:B------:R-:W-:Y:S01]  /*0db0*/  IABS R85, R6 ;  /* 0x0000000600557213 */ /* 0x000fe20000000000 */
[----:B0-----:R-:W-:Y:S01]  /*0dc0*/  VIADD R3, R64, 0xb ;  /* 0x0000000b40037836 */ /* 0x001fe20000000000 */
[----:B------:R0:W-:Y:S01]  /*0dd0*/  STL [R1+0x1388], R8 ;  /* 0x0013880801007387 */ /* 0x0001e20000100800 */
[----:B------:R-:W-:Y:S02]  /*0de0*/  IMAD R75, R42, 0x100, R47 ;  /* 0x000001002a4b7824 */ /* 0x000fe400078e022f */
[----:B-1----:R-:W-:Y:S01]  /*0df0*/  VIADD R2, R64, 0xc ;  /* 0x0000000c40027836 */ /* 0x002fe20000000000 */
[----:B------:R-:W-:Y:S01]  /*0e00*/  IABS R13, R3 ;  /* 0x00000003000d7213 */ /* 0x000fe20000000000 */
[----:B------:R1:W-:Y:S01]  /*0e10*/  STL [R1+0x138c], R6 ;  /* 0x00138c0601007387 */ /* 0x0003e20000100800 */
[----:B------:R-:W-:Y:S01]  /*0e20*/  VIADD R72, R75, 0x80 ;  /* 0x000000804b487836 */ /* 0x000fe20000000000 */
[----:B------:R-:W2:Y:S01]  /*0e30*/  LDC R42, c[0x0][0x3a0] ;  /* 0x0000e800ff2a7b82 */ /* 0x000ea20000000800 */
[----:B------:R-:W-:Y:S01]  /*0e40*/  IABS R14, R2 ;  /* 0x00000002000e7213 */ /* 0x000fe20000000000 */
[----:B------:R4:W-:Y:S01]  /*0e50*/  STL [R1+0x1390], R3 ;  /* 0x0013900301007387 */ /* 0x0009e20000100800 */
[----:B0-----:R-:W-:Y:S01]  /*0e60*/  IMAD.HI.U32 R8, R10, R13, RZ ;  /* 0x0000000d0a087227 */ /* 0x001fe200078e00ff */
[----:B------:R-:W-:-:S02]  /*0e70*/  ISETP.GE.AND P3, PT, R72, RZ, PT ;  /* 0x000000ff4800720c */ /* 0x000fc40003f66270 */
[----:B------:R0:W-:Y:S01]  /*0e80*/  STL [R1+0x1394], R2 ;  /* 0x0013940201007387 */ /* 0x0001e20000100800 */
[----:B------:R-:W-:-:S04]  /*0e90*/  IMAD.HI.U32 R11, R10, R14, RZ ;  /* 0x0000000e0a0b7227 */ /* 0x000fc800078e00ff */
[----:B-1----:R-:W-:-:S04]  /*0ea0*/  IMAD.HI.U32 R6, R10, R85, RZ ;  /* 0x000000550a067227 */ /* 0x002fc800078e00ff */
[----:B----4-:R-:W-:-:S04]  /*0eb0*/  IMAD.HI.U32 R3, R10, R49, RZ ;  /* 0x000000310a037227 */ /* 0x010fc800078e00ff */
[----:B0-----:R-:W-:-:S04]  /*0ec0*/  IMAD.HI.U32 R2, R10, R16, RZ ;  /* 0x000000100a027227 */ /* 0x001fc800078e00ff */
[----:B------:R-:W-:Y:S02]  /*0ed0*/  IMAD.MOV R2, RZ, RZ, -R2 ;  /* 0x000000ffff027224 */ /* 0x000fe400078e0a02 */
[----:B------:R-:W-:Y:S02]  /*0ee0*/  IMAD.MOV R8, RZ, RZ, -R8 ;  /* 0x000000ffff087224 */ /* 0x000fe400078e0a08 */
[----:B------:R-:W-:Y:S02]  /*0ef0*/  IMAD.MOV R12, RZ, RZ, -R3 ;  /* 0x000000ffff0c7224 */ /* 0x000fe400078e0a03 */
[----:B------:R-:W-:Y:S02]  /*0f00*/  IMAD.MOV R11, RZ, RZ, -R11 ;  /* 0x000000ffff0b7224 */ /* 0x000fe400078e0a0b */
[----:B------:R-:W-:Y:S02]  /*0f10*/  IMAD.MOV R6, RZ, RZ, -R6 ;  /* 0x000000ffff067224 */ /* 0x000fe400078e0a06 */
[----:B------:R-:W-:-:S02]  /*0f20*/  IMAD R16, R9, R2, R16 ;  /* 0x0000000209107224 */ /* 0x000fc400078e0210 */
[C---:B------:R-:W-:Y:S02]  /*0f30*/  IMAD R3, R9.reuse, R8, R13 ;  /* 0x0000000809037224 */ /* 0x040fe400078e020d */
[C---:B------:R-:W-:Y:S02]  /*0f40*/  IMAD R49, R9.reuse, R12, R49 ;  /* 0x0000000c09317224 */ /* 0x040fe400078e0231 */
[C---:B------:R-:W-:Y:S01]  /*0f50*/  IMAD R2, R9.reuse, R11, R14 ;  /* 0x0000000b09027224 */ /* 0x040fe200078e020e */
[----:B------:R0:W-:Y:S01]  /*0f60*/  STL [R1+0x60], R3 ;  /* 0x0000600301007387 */ /* 0x0001e20000100800 */
[C---:B------:R-:W-:Y:S02]  /*0f70*/  VIADD R12, R64.reuse, 0xd ;  /* 0x0000000d400c7836 */ /* 0x040fe40000000000 */
[----:B------:R-:W-:Y:S01]  /*0f80*/  IMAD R85, R9, R6, R85 ;  /* 0x0000000609557224 */ /* 0x000fe200078e0255 */
[----:B------:R1:W-:Y:S01]  /*0f90*/  STL [R1+0x1b8], R2 ;  /* 0x0001b80201007387 */ /* 0x0003e20000100800 */
[----:B------:R-:W-:-:S02]  /*0fa0*/  VIADD R8, R64, 0xe ;  /* 0x0000000e40087836 */ /* 0x000fc40000000000 */
[C---:B------:R-:W-:Y:S01]  /*0fb0*/  VIADD R6, R64.reuse, 0xf ;  /* 0x0000000f40067836 */ /* 0x040fe20000000000 */
[----:B------:R4:W-:Y:S01]  /*0fc0*/  STL [R1+0x1398], R12 ;  /* 0x0013980c01007387 */ /* 0x0009e20000100800 */
[C---:B------:R-:W-:Y:S01]  /*0fd0*/  VIADD R44, R64.reuse, 0xe9 ;  /* 0x000000e9402c7836 */ /* 0x040fe20000000000 */
[----:B------:R-:W-:Y:S01]  /*0fe0*/  IABS R13, R8 ;  /* 0x00000008000d7213 */ /* 0x000fe20000000000 */
[C---:B0-----:R-:W-:Y:S01]  /*0ff0*/  VIADD R3, R64.reuse, 0x10 ;  /* 0x0000001040037836 */ /* 0x041fe20000000000 */
[----:B------:R0:W-:Y:S01]  /*1000*/  STL [R1+0x139c], R8 ;  /* 0x00139c0801007387 */ /* 0x0001e20000100800 */
[----:B------:R-:W-:Y:S01]  /*1010*/  IABS R17, R6 ;  /* 0x0000000600117213 */ /* 0x000fe20000000000 */
[----:B-1----:R-:W-:Y:S01]  /*1020*/  VIADD R2, R64, 0x11 ;  /* 0x0000001140027836 */ /* 0x002fe20000000000 */
[----:B------:R-:W-:Y:S01]  /*1030*/  IABS R82, R44 ;  /* 0x0000002c00527213 */ /* 0x000fe20000000000 */
[----:B------:R1:W-:Y:S01]  /*1040*/  STL [R1+0x13a0], R6 ;  /* 0x0013a00601007387 */ /* 0x0003e20000100800 */
[----:B------:R-:W-:-:S02]  /*1050*/  IABS R18, R3 ;  /* 0x0000000300127213 */ /* 0x000fc40000000000 */
[----:B----4-:R-:W-:Y:S01]  /*1060*/  IABS R12, R12 ;  /* 0x0000000c000c7213 */ /* 0x010fe20000000000 */
[----:B------:R4:W-:Y:S01]  /*1070*/  STL [R1+0x13a4], R3 ;  /* 0x0013a40301007387 */ /* 0x0009e20000100800 */
[----:B------:R-:W-:Y:S01]  /*1080*/  IABS R50, R2 ;  /* 0x0000000200327213 */ /* 0x000fe20000000000 */
[C---:B0-----:R-:W-:Y:S02]  /*1090*/  IMAD.HI.U32 R8, R10.reuse, R18, RZ ;  /* 0x000000120a087227 */ /* 0x041fe400078e00ff */
[----:B------:R0:W-:Y:S02]  /*10a0*/  STL [R1+0x13a8], R2 ;  /* 0x0013a80201007387 */ /* 0x0001e40000100800 */
[----:B-1----:R-:W-:-:S04]  /*10b0*/  IMAD.HI.U32 R6, R10, R17, RZ ;  /* 0x000000110a067227 */ /* 0x002fc800078e00ff */
[----:B----4-:R-:W-:-:S04]  /*10c0*/  IMAD.HI.U32 R3, R10, R13, RZ ;  /* 0x0000000d0a037227 */ /* 0x010fc800078e00ff */
[----:B0-----:R-:W-:-:S04]  /*10d0*/  IMAD.HI.U32 R2, R10, R12, RZ ;  /* 0x0000000c0a027227 */ /* 0x001fc800078e00ff */
[----:B------:R-:W-:Y:S02]  /*10e0*/  IMAD.MOV R2, RZ, RZ, -R2 ;  /* 0x000000ffff027224 */ /* 0x000fe400078e0a02 */
[----:B------:R-:W-:Y:S02]  /*10f0*/  IMAD.MOV R14, RZ, RZ, -R3 ;  /* 0x000000ffff0e7224 */ /* 0x000fe400078e0a03 */
[----:B------:R-:W-:Y:S02]  /*1100*/  IMAD.MOV R6, RZ, RZ, -R6 ;  /* 0x000000ffff067224 */ /* 0x000fe400078e0a06 */
[C---:B------:R-:W-:Y:S02]  /*1110*/  IMAD R12, R9.reuse, R2, R12 ;  /* 0x00000002090c7224 */ /* 0x040fe400078e020c */
[C---:B------:R-:W-:Y:S02]  /*1120*/  IMAD R3, R9.reuse, R14, R13 ;  /* 0x0000000e09037224 */ /* 0x040fe400078e020d */
[----:B------:R-:W-:Y:S01]  /*1130*/  IMAD R2, R9, R6, R17 ;  /* 0x0000000609027224 */ /* 0x000fe200078e0211 */
[----:B------:R0:W-:Y:S01]  /*1140*/  STL [R1+0x27c], R12 ;  /* 0x00027c0c01007387 */ /* 0x0001e20000100800 */
[----:B------:R-:W-:-:S02]  /*1150*/  VIADD R14, R64, 0x12 ;  /* 0x00000012400e7836 */ /* 0x000fc40000000000 */
[----:B------:R-:W-:Y:S01]  /*1160*/  VIADD R13, R64, 0x14 ;  /* 0x00000014400d7836 */ /* 0x000fe20000000000 */
[----:B------:R1:W-:Y:S01]  /*1170*/  STL [R1+0x284], R3 ;  /* 0x0002840301007387 */ /* 0x0003e20000100800 */
[----:B------:R-:W-:Y:S01]  /*1180*/  IMAD.HI.U32 R11, R10, R50, RZ ;  /* 0x000000320a0b7227 */ /* 0x000fe200078e00ff */
[----:B------:R-:W-:Y:S02]  /*1190*/  IABS R86, R14 ;  /* 0x0000000e00567213 */ /* 0x000fe40000000000 */
[----:B------:R4:W-:Y:S01]  /*11a0*/  STL [R1+0x29c], R2 ;  /* 0x00029c0201007387 */ /* 0x0009e20000100800 */
[----:B------:R-:W-:Y:S02]  /*11b0*/  IMAD.MOV R8, RZ, RZ, -R8 ;  /* 0x000000ffff087224 */ /* 0x000fe400078e0a08 */
[----:B0-----:R-:W-:Y:S01]  /*11c0*/  VIADD R12, R64, 0x13 ;  /* 0x00000013400c7836 */ /* 0x001fe20000000000 */
[----:B------:R0:W-:Y:S01]  /*11d0*/  STL [R1+0x13ac], R14 ;  /* 0x0013ac0e01007387 */ /* 0x0001e20000100800 */
[----:B------:R-:W-:-:S02]  /*11e0*/  IMAD.MOV R11, RZ, RZ, -R11 ;  /* 0x000000ffff0b7224 */ /* 0x000fc400078e0a0b */
[C---:B-1----:R-:W-:Y:S01]  /*11f0*/  VIADD R3, R64.reuse, 0x15 ;  /* 0x0000001540037836 */ /* 0x042fe20000000000 */
[----:B------:R1:W-:Y:S01]  /*1200*/  STL [R1+0x13b0], R12 ;  /* 0x0013b00c01007387 */ /* 0x0003e20000100800 */
[C---:B------:R-:W-:Y:S02]  /*1210*/  IMAD R18, R9.reuse, R8, R18 ;  /* 0x0000000809127224 */ /* 0x040fe400078e0212 */
[----:B----4-:R-:W-:Y:S01]  /*1220*/  VIADD R2, R64, 0x16 ;  /* 0x0000001640027836 */ /* 0x010fe20000000000 */
[----:B------:R4:W-:Y:S01]  /*1230*/  STL [R1+0x13b4], R13 ;  /* 0x0013b40d01007387 */ /* 0x0009e20000100800 */
[----:B------:R-:W-:Y:S01]  /*1240*/  IMAD R50, R9, R11, R50 ;  /* 0x0000000b09327224 */ /* 0x000fe200078e0232 */
[----:B0-----:R-:W-:Y:S02]  /*1250*/  IABS R14, R3 ;  /* 0x00000003000e7213 */ /* 0x001fe40000000000 */
[----:B------:R0:W-:Y:S01]  /*1260*/  STL [R1+0x13b8], R3 ;  /* 0x0013b80301007387 */ /* 0x0001e20000100800 */
[----:B------:R-:W-:-:S02]  /*1270*/  IABS R17, R2 ;  /* 0x0000000200117213 */ /* 0x000fc40000000000 */
[----:B-1----:R-:W-:Y:S01]  /*1280*/  IABS R12, R12 ;  /* 0x0000000c000c7213 */ /* 0x002fe20000000000 */
[----:B------:R1:W-:Y:S01]  /*1290*/  STL [R1+0x13bc], R2 ;  /* 0x0013bc0201007387 */ /* 0x0003e20000100800 */
[----:B------:R-:W-:Y:S01]  /*12a0*/  IMAD.HI.U32 R8, R10, R14, RZ ;  /* 0x0000000e0a087227 */ /* 0x000fe200078e00ff */
[----:B----4-:R-:W-:-:S03]  /*12b0*/  IABS R13, R13 ;  /* 0x0000000d000d7213 */ /* 0x010fc60000000000 */
[----:B------:R-:W-:-:S04]  /*12c0*/  IMAD.HI.U32 R11, R10, R17, RZ ;  /* 0x000000110a0b7227 */ /* 0x000fc800078e00ff */
[----:B0-----:R-:W-:-:S04]  /*12d0*/  IMAD.HI.U32 R3, R10, R12, RZ ;  /* 0x0000000c0a037227 */ /* 0x001fc800078e00ff */
[----:B-1----:R-:W-:-:S04]  /*12e0*/  IMAD.HI.U32 R2, R10, R86, RZ ;  /* 0x000000560a027227 */ /* 0x002fc800078e00ff */
[----:B------:R-:W-:Y:S02]  /*12f0*/  IMAD.MOV R2, RZ, RZ, -R2 ;  /* 0x000000ffff027224 */ /* 0x000fe400078e0a02 */
[----:B------:R-:W-:-:S04]  /*1300*/  IMAD.HI.U32 R6, R10, R13, RZ ;  /* 0x0000000d0a067227 */ /* 0x000fc800078e00ff */
[----:B------:R-:W-:Y:S02]  /*1310*/  IMAD.MOV R3, RZ, RZ, -R3 ;  /* 0x000000ffff037224 */ /* 0x000fe400078e0a03 */
[C---:B------:R-:W-:Y:S02]  /*1320*/  IMAD R86, R9.reuse, R2, R86 ;  /* 0x0000000209567224 */ /* 0x040fe400078e0256 */
[----:B------:R-:W-:Y:S02]  /*1330*/  IMAD.MOV R6, RZ, RZ, -R6 ;  /* 0x000000ffff067224 */ /* 0x000fe400078e0a06 */
[C---:B------:R-:W-:Y:S02]  /*1340*/  IMAD R2, R9.reuse, R3, R12 ;  /* 0x0000000309027224 */ /* 0x040fe400078e020c */
[----:B------:R-:W-:Y:S02]  /*1350*/  IMAD.MOV R8, RZ, RZ, -R8 ;  /* 0x000000ffff087224 */ /* 0x000fe400078e0a08 */
[----:B------:R-:W-:Y:S01]  /*1360*/  IMAD.MOV R20, RZ, RZ, -R11 ;  /* 0x000000ffff147224 */ /* 0x000fe200078e0a0b */
[----:B------:R0:W-:Y:S01]  /*1370*/  STL [R1+0x6c], R2 ;  /* 0x00006c0201007387 */ /* 0x0001e20000100800 */
[----:B------:R-:W-:-:S02]  /*1380*/  IMAD R6, R9, R6, R13 ;  /* 0x0000000609067224 */ /* 0x000fc400078e020d */
[C---:B------:R-:W-:Y:S02]  /*1390*/  IMAD R3, R9.reuse, R8, R14 ;  /* 0x0000000809037224 */ /* 0x040fe400078e020e */
[C---:B------:R-:W-:Y:S01]  /*13a0*/  VIADD R11, R64.reuse, 0x17 ;  /* 0x00000017400b7836 */ /* 0x040fe20000000000 */
[----:B------:R1:W-:Y:S01]  /*13b0*/  STL [R1+0x1bc], R6 ;  /* 0x0001bc0601007387 */ /* 0x0003e20000100800 */
[C---:B------:R-:W-:Y:S02]  /*13c0*/  VIADD R8, R64.reuse, 0x18 ;  /* 0x0000001840087836 */ /* 0x040fe40000000000 */
[----:B0-----:R-:W-:Y:S01]  /*13d0*/  IMAD R2, R9, R20, R17 ;  /* 0x0000001409027224 */ /* 0x001fe200078e0211 */
[----:B------:R0:W-:Y:S01]  /*13e0*/  STL [R1+0x2a0], R3 ;  /* 0x0002a00301007387 */ /* 0x0001e20000100800 */
[----:B------:R-:W-:Y:S02]  /*13f0*/  IABS R12, R11 ;  /* 0x0000000b000c7213 */ /* 0x000fe40000000000 */
[----:B------:R-:W-:Y:S01]  /*1400*/  IABS R17, R8 ;  /* 0x0000000800117213 */ /* 0x000fe20000000000 */
[----:B------:R4:W-:Y:S01]  /*1410*/  STL [R1+0x2b8], R2 ;  /* 0x0002b80201007387 */ /* 0x0009e20000100800 */
[----:B-1----:R-:W-:-:S03]  /*1420*/  VIADD R6, R64, 0x19 ;  /* 0x0000001940067836 */ /* 0x002fc60000000000 */
[----:B------:R-:W-:Y:S01]  /*1430*/  STL [R1+0x13c0], R11 ;  /* 0x0013c00b01007387 */ /* 0x000fe20000100800 */
[C---:B0-----:R-:W-:Y:S01]  /*1440*/  VIADD R3, R64.reuse, 0x1a ;  /* 0x0000001a40037836 */ /* 0x041fe20000000000 */
[----:B------:R-:W-:Y:S02]  /*1450*/  IABS R51, R6 ;  /* 0x0000000600337213 */ /* 0x000fe40000000000 */
[----:B------:R0:W-:Y:S01]  /*1460*/  STL [R1+0x13c4], R8 ;  /* 0x0013c40801007387 */ /* 0x0001e20000100800 */
[----:B----4-:R-:W-:Y:S01]  /*1470*/  VIADD R2, R64, 0x1b ;  /* 0x0000001b40027836 */ /* 0x010fe20000000000 */
[----:B------:R-:W-:Y:S02]  /*1480*/  IABS R88, R3 ;  /* 0x0000000300587213 */ /* 0x000fe40000000000 */
[----:B------:R1:W-:Y:S02]  /*1490*/  STL [R1+0x13c8], R6 ;  /* 0x0013c80601007387 */ /* 0x0003e40000100800 */
[----:B------:R-:W-:-:S02]  /*14a0*/  IABS R13, R2 ;  /* 0x00000002000d7213 */ /* 0x000fc40000000000 */
[----:B------:R-:W-:Y:S01]  /*14b0*/  STL [R1+0x13cc], R3 ;  /* 0x0013cc0301007387 */ /* 0x000fe20000100800 */
[----:B0-----:R-:W-:-:S03]  /*14c0*/  IMAD.HI.U32 R8, R10, R88, RZ ;  /* 0x000000580a087227 */ /* 0x001fc600078e00ff */
[----:B------:R0:W-:Y:S01]  /*14d0*/  STL [R1+0x13d0], R2 ;  /* 0x0013d00201007387 */ /* 0x0001e20000100800 */
[----:B------:R-:W-:-:S04]  /*14e0*/  IMAD.HI.U32 R11, R10, R13, RZ ;  /* 0x0000000d0a0b7227 */ /* 0x000fc800078e00ff */
[----:B-1----:R-:W-:-:S04]  /*14f0*/  IMAD.HI.U32 R6, R10, R51, RZ ;  /* 0x000000330a067227 */ /* 0x002fc800078e00ff */
[----:B0-----:R-:W-:-:S04]  /*1500*/  IMAD.HI.U32 R2, R10, R12, RZ ;  /* 0x0000000c0a027227 */ /* 0x001fc800078e00ff */
[----:B------:R-:W-:Y:S02]  /*1510*/  IMAD.MOV R2, RZ, RZ, -R2 ;  /* 0x000000ffff027224 */ /* 0x000fe400078e0a02 */
[----:B------:R-:W-:Y:S02]  /*1520*/  IMAD.MOV R20, RZ, RZ, -R11 ;  /* 0x000000ffff147224 */ /* 0x000fe400078e0a0b */
[----:B------:R-:W-:Y:S02]  /*1530*/  IMAD R2, R9, R2, R12 ;  /* 0x0000000209027224 */ /* 0x000fe400078e020c */
[----:B------:R-:W-:Y:S02]  /*1540*/  IMAD.MOV R8, RZ, RZ, -R8 ;  /* 0x000000ffff087224 */ /* 0x000fe400078e0a08 */
[----:B------:R-:W-:Y:S01]  /*1550*/  IMAD.MOV R6, RZ, RZ, -R6 ;  /* 0x000000ffff067224 */ /* 0x000fe200078e0a06 */
[----:B------:R0:W-:Y:S01]  /*1560*/  STL [R1+0x2c0], R2 ;  /* 0x0002c00201007387 */ /* 0x0001e20000100800 */
[----:B------:R-:W-:-:S04]  /*1570*/  IMAD.HI.U32 R3, R10, R17, RZ ;  /* 0x000000110a037227 */ /* 0x000fc800078e00ff */
[C---:B------:R-:W-:Y:S02]  /*1580*/  IMAD R88, R9.reuse, R8, R88 ;  /* 0x0000000809587224 */ /* 0x040fe400078e0258 */
[C---:B------:R-:W-:Y:S02]  /*1590*/  VIADD R11, R64.reuse, 0x1c ;  /* 0x0000001c400b7836 */ /* 0x040fe40000000000 */
[C---:B------:R-:W-:Y:S02]  /*15a0*/  IMAD R51, R9.reuse, R6, R51 ;  /* 0x0000000609337224 */ /* 0x040fe400078e0233 */
[C---:B0-----:R-:W-:Y:S01]  /*15b0*/  IMAD R2, R9.reuse, R20, R13 ;  /* 0x0000001409027224 */ /* 0x041fe200078e020d */
[----:B------:R-:W-:Y:S01]  /*15c0*/  IABS R12, R11 ;  /* 0x0000000b000c7213 */ /* 0x000fe20000000000 */
[C---:B------:R-:W-:Y:S02]  /*15d0*/  VIADD R8, R64.reuse, 0x1d ;  /* 0x0000001d40087836 */ /* 0x040fe40000000000 */
[----:B------:R-:W-:Y:S01]  /*15e0*/  IMAD.MOV R14, RZ, RZ, -R3 ;  /* 0x000000ffff0e7224 */ /* 0x000fe200078e0a03 */
[----:B------:R0:W-:Y:S01]  /*15f0*/  STL [R1+0x64], R2 ;  /* 0x0000640201007387 */ /* 0x0001e20000100800 */
[C---:B------:R-:W-:Y:S01]  /*1600*/  VIADD R6, R64.reuse, 0x1e ;  /* 0x0000001e40067836 */ /* 0x040fe20000000000 */
[----:B------:R-:W-:Y:S01]  /*1610*/  IABS R13, R8 ;  /* 0x00000008000d7213 */ /* 0x000fe20000000000 */
[----:B------:R-:W-:Y:S01]  /*1620*/  VIADD R3, R64, 0x1f ;  /* 0x0000001f40037836 */ /* 0x000fe20000000000 */
[----:B------:R-:W-:Y:S01]  /*1630*/  STL [R1+0x13d4], R11 ;  /* 0x0013d40b01007387 */ /* 0x000fe20000100800 */
[----:B------:R-:W-:Y:S01]  /*1640*/  IMAD R17, R9, R14, R17 ;  /* 0x0000000e09117224 */ /* 0x000fe200078e0211 */
[----:B------:R-:W-:-:S02]  /*1650*/  IABS R19, R6 ;  /* 0x0000000600137213 */ /* 0x000fc40000000000 */
[----:B------:R1:W-:Y:S01]  /*1660*/  STL [R1+0x13d8], R8 ;  /* 0x0013d80801007387 */ /* 0x0003e20000100800 */
[----:B------:R-:W-:Y:S01]  /*1670*/  IABS R20, R3 ;  /* 0x0000000300147213 */ /* 0x000fe20000000000 */
[----:B0-----:R-:W-:Y:S02]  /*1680*/  VIADD R2, R64, 0x20 ;  /* 0x0000002040027836 */ /* 0x001fe40000000000 */
[----:B------:R0:W-:Y:S03]  /*1690*/  STL [R1+0x13dc], R6 ;  /* 0x0013dc0601007387 */ /* 0x0001e60000100800 */
[----:B------:R-:W-:Y:S01]  /*16a0*/  IABS R21, R2 ;  /* 0x0000000200157213 */ /* 0x000fe20000000000 */
[----:B------:R4:W-:Y:S01]  /*16b0*/  STL [R1+0x13e0], R3 ;  /* 0x0013e00301007387 */ /* 0x0009e20000100800 */
[----:B-1----:R-:W-:-:S03]  /*16c0*/  IMAD.HI.U32 R8, R10, R20, RZ ;  /* 0x000000140a087227 */ /* 0x002fc600078e00ff */
[----:B------:R1:W-:Y:S01]  /*16d0*/  STL [R1+0x13e4], R2 ;  /* 0x0013e40201007387 */ /* 0x0003e20000100800 */
[----:B0-----:R-:W-:-:S04]  /*16e0*/  IMAD.HI.U32 R6, R10, R19, RZ ;  /* 0x000000130a067227 */ /* 0x001fc800078e00ff */
[----:B----4-:R-:W-:-:S04]  /*16f0*/  IMAD.HI.U32 R3, R10, R13, RZ ;  /* 0x0000000d0a037227 */ /* 0x010fc800078e00ff */
[----:B-1----:R-:W-:-:S04]  /*1700*/  IMAD.HI.U32 R2, R10, R12, RZ ;  /* 0x0000000c0a027227 */ /* 0x002fc800078e00ff */
[----:B------:R-:W-:Y:S02]  /*1710*/  IMAD.MOV R2, RZ, RZ, -R2 ;  /* 0x000000ffff027224 */ /* 0x000fe400078e0a02 */
[----:B------:R-:W-:-:S04]  /*1720*/  IMAD.HI.U32 R11, R10, R21, RZ ;  /* 0x000000150a0b7227 */ /* 0x000fc800078e00ff */
[----:B------:R-:W-:Y:S02]  /*1730*/  IMAD.MOV R14, RZ, RZ, -R3 ;  /* 0x000000ffff0e7224 */ /* 0x000fe400078e0a03 */
[C---:B------:R-:W-:Y:S02]  /*1740*/  IMAD R2, R9.reuse, R2, R12 ;  /* 0x0000000209027224 */ /* 0x040fe400078e020c */
[----:B------:R-:W-:Y:S02]  /*1750*/  IMAD.MOV R6, RZ, RZ, -R6 ;  /* 0x000000ffff067224 */ /* 0x000fe400078e0a06 */
[----:B------:R-:W-:Y:S01]  /*1760*/  IMAD.MOV R8, RZ, RZ, -R8 ;  /* 0x000000ffff087224 */ /* 0x000fe200078e0a08 */
[----:B------:R0:W-:Y:S01]  /*1770*/  STL [R1+0x1c4], R2 ;  /* 0x0001c40201007387 */ /* 0x0001e20000100800 */
[----:B------:R-:W-:Y:S02]  /*1780*/  IMAD.MOV R22, RZ, RZ, -R11 ;  /* 0x000000ffff167224 */ /* 0x000fe400078e0a0b */
[----:B------:R-:W-:-:S02]  /*1790*/  IMAD R11, R9, R14, R13 ;  /* 0x0000000e090b7224 */ /* 0x000fc400078e020d */
[C---:B------:R-:W-:Y:S02]  /*17a0*/  IMAD R3, R9.reuse, R6, R19 ;  /* 0x0000000609037224 */ /* 0x040fe400078e0213 */
[C---:B------:R-:W-:Y:S01]  /*17b0*/  VIADD R12, R64.reuse, 0x21 ;  /* 0x00000021400c7836 */ /* 0x040fe20000000000 */
[----:B------:R1:W-:Y:S01]  /*17c0*/  STL [R1+0x2c4], R11 ;  /* 0x0002c40b01007387 */ /* 0x0003e20000100800 */
[C---:B------:R-:W-:Y:S02]  /*17d0*/  VIADD R6, R64.reuse, 0x23 ;  /* 0x0000002340067836 */ /* 0x040fe40000000000 */
[C---:B0-----:R-:W-:Y:S01]  /*17e0*/  IMAD R2, R9.reuse, R8, R20 ;  /* 0x0000000809027224 */ /* 0x041fe200078e0214 */
[----:B------:R0:W-:Y:S01]  /*17f0*/  STL [R1+0x2d4], R3 ;  /* 0x0002d40301007387 */ /* 0x0001e20000100800 */
[----:B------:R-:W-:Y:S01]  /*1800*/  IABS R52, R12 ;  /* 0x0000000c00347213 */ /* 0x000fe20000000000 */
[----:B------:R-:W-:Y:S02]  /*1810*/  IMAD R19, R9, R22, R21 ;  /* 0x0000001609137224 */ /* 0x000fe400078e0215 */
[----:B------:R4:W-:Y:S01]  /*1820*/  STL [R1+0x404], R2 ;  /* 0x0004040201007387 */ /* 0x0009e20000100800 */
[----:B------:R-:W-:-:S02]  /*1830*/  VIADD R21, R64, 0x2b ;  /* 0x0000002b40157836 */ /* 0x000fc40000000000 */
[----:B-1----:R-:W-:Y:S01]  /*1840*/  VIADD R11, R64, 0x22 ;  /* 0x00000022400b7836 */ /* 0x002fe20000000000 */
[----:B------:R-:W-:Y:S01]  /*1850*/  STL [R1+0x13e8], R12 ;  /* 0x0013e80c01007387 */ /* 0x000fe20000100800 */
[----:B------:R-:W-:-:S03]  /*1860*/  IMAD.HI.U32 R8, R10, R52, RZ ;  /* 0x000000340a087227 */ /* 0x000fc600078e00ff */
[----:B------:R1:W-:Y:S01]  /*1870*/  STL [R1+0x13ec], R11 ;  /* 0x0013ec0b01007387 */ /* 0x0003e20000100800 */
[C---:B0-----:R-:W-:Y:S01]  /*1880*/  VIADD R3, R64.reuse, 0x24 ;  /* 0x0000002440037836 */ /* 0x041fe20000000000 */
[----:B------:R-:W-:Y:S01]  /*1890*/  IABS R89, R11 ;  /* 0x0000000b00597213 */ /* 0x000fe20000000000 */
[----:B----4-:R-:W-:Y:S01]  /*18a0*/  VIADD R2, R64, 0x25 ;  /* 0x0000002540027836 */ /* 0x010fe20000000000 */
[----:B------:R0:W-:Y:S01]  /*18b0*/  STL [R1+0x13f0], R6 ;  /* 0x0013f00601007387 */ /* 0x0001e20000100800 */
[----:B------:R-:W-:-:S03]  /*18c0*/  IMAD.MOV R8, RZ, RZ, -R8 ;  /* 0x000000ffff087224 */ /* 0x000fc600078e0a08 */
[----:B------:R4:W-:Y:S01]  /*18d0*/  STL [R1+0x13f4], R3 ;  /* 0x0013f40301007387 */ /* 0x0009e20000100800 */
[----:B------:R-:W-:Y:S02]  /*18e0*/  IMAD R52, R9, R8, R52 ;  /* 0x0000000809347224 */ /* 0x000fe400078e0234 */
[----:B-1----:R-:W-:Y:S01]  /*18f0*/  IMAD.HI.U32 R11, R10, R89, RZ ;  /* 0x000000590a0b7227 */ /* 0x002fe200078e00ff */
[----:B------:R1:W-:Y:S01]  /*1900*/  STL [R1+0x13f8], R2 ;  /* 0x0013f80201007387 */ /* 0x0003e20000100800 */
[----:B0-----:R-:W-:Y:S02]  /*1910*/  IABS R6, R6 ;  /* 0x0000000600067213 */ /* 0x001fe40000000000 */
[----:B------:R-:W-:Y:S02]  /*1920*/  VIADD R8, R64, 0x27 ;  /* 0x0000002740087836 */ /* 0x000fe40000000000 */
[----:B------:R-:W-:Y:S01]  /*1930*/  IMAD.MOV R20, RZ, RZ, -R11 ;  /* 0x000000ffff147224 */ /* 0x000fe200078e0a0b */
[----:B----4-:R-:W-:Y:S01]  /*1940*/  IABS R3, R3 ;  /* 0x0000000300037213 */ /* 0x010fe20000000000 */
[----:B------:R-:W-:Y:S01]  /*1950*/  IMAD.HI.U32 R12, R10, R6, RZ ;  /* 0x000000060a0c7227 */ /* 0x000fe200078e00ff */
[----:B-1----:R-:W-:-:S03]  /*1960*/  IABS R2, R2 ;  /* 0x0000000200027213 */ /* 0x002fc60000000000 */
[----:B------:R-:W-:-:S04]  /*1970*/  IMAD.HI.U32 R13, R10, R3, RZ ;  /* 0x000000030a0d7227 */ /* 0x000fc800078e00ff */
[----:B------:R-:W-:-:S04]  /*1980*/  IMAD.HI.U32 R14, R10, R2, RZ ;  /* 0x000000020a0e7227 */ /* 0x000fc800078e00ff */
        /* <DEDUP_REMOVED lines=8> */
[C---:B------:R-:W-:Y:S01]  /*1a10*/  VIADD R11, R64.reuse, 0x28 ;  /* 0x00000028400b7836 */ /* 0x040fe20000000000 */
[----:B------:R1:W-:Y:S01]  /*1a20*/  STL [R1+0x1d0], R3 ;  /* 0x0001d00301007387 */ /* 0x0003e20000100800 */
[----:B------:R-:W-:Y:S02]  /*1a30*/  IMAD R89, R9, R20, R89 ;  /* 0x0000001409597224 */ /* 0x000fe400078e0259 */
[C---:B------:R-:W-:Y:S01]  /*1a40*/  VIADD R22, R64.reuse, 0x2d ;  /* 0x0000002d40167836 */ /* 0x040fe20000000000 */
[----:B------:R-:W-:Y:S01]  /*1a50*/  STL [R1+0x40c], R2 ;  /* 0x00040c0201007387 */ /* 0x000fe20000100800 */
[----:B------:R-:W-:Y:S01]  /*1a60*/  IABS R20, R11 ;  /* 0x0000000b00147213 */ /* 0x000fe20000000000 */
[C---:B0-----:R-:W-:Y:S02]  /*1a70*/  VIADD R6, R64.reuse, 0x29 ;  /* 0x0000002940067836 */ /* 0x041fe40000000000 */
[----:B------:R0:W-:Y:S01]  /*1a80*/  STL [R1+0x1400], R12 ;  /* 0x0014000c01007387 */ /* 0x0001e20000100800 */
[----:B------:R-:W-:-:S02]  /*1a90*/  VIADD R14, R64, 0x2e ;  /* 0x0000002e400e7836 */ /* 0x000fc40000000000 */
[----:B-1----:R-:W-:Y:S01]  /*1aa0*/  VIADD R3, R64, 0x2a ;  /* 0x0000002a40037836 */ /* 0x002fe20000000000 */
[----:B------:R1:W-:Y:S01]  /*1ab0*/  STL [R1+0x13fc], R8 ;  /* 0x0013fc0801007387 */ /* 0x0003e20000100800 */
[----:B------:R-:W-:-:S03]  /*1ac0*/  IABS R54, R6 ;  /* 0x0000000600367213 */ /* 0x000fc60000000000 */
[----:B------:R4:W-:Y:S01]  /*1ad0*/  STL [R1+0x1404], R11 ;  /* 0x0014040b01007387 */ /* 0x0009e20000100800 */
[----:B------:R-:W-:Y:S02]  /*1ae0*/  IABS R90, R3 ;  /* 0x00000003005a7213 */ /* 0x000fe40000000000 */
[----:B0-----:R-:W-:Y:S01]  /*1af0*/  IABS R12, R12 ;  /* 0x0000000c000c7213 */ /* 0x001fe20000000000 */
[----:B------:R0:W-:Y:S01]  /*1b00*/  STL [R1+0x1408], R6 ;  /* 0x0014080601007387 */ /* 0x0001e20000100800 */
[----:B-1----:R-:W-:Y:S01]  /*1b10*/  IABS R8, R8 ;  /* 0x0000000800087213 */ /* 0x002fe20000000000 */
[C---:B------:R-:W-:Y:S02]  /*1b20*/  IMAD.HI.U32 R2, R10.reuse, R90, RZ ;  /* 0x0000005a0a027227 */ /* 0x040fe400078e00ff */
[----:B------:R1:W-:Y:S02]  /*1b30*/  STL [R1+0x1410], R3 ;  /* 0x0014100301007387 */ /* 0x0003e40000100800 */
[----:B------:R-:W-:-:S04]  /*1b40*/  IMAD.HI.U32 R13, R10, R12, RZ ;  /* 0x0000000c0a0d7227 */ /* 0x000fc800078e00ff */
[----:B----4-:R-:W-:-:S04]  /*1b50*/  IMAD.HI.U32 R11, R10, R8, RZ ;  /* 0x000000080a0b7227 */ /* 0x010fc800078e00ff */
[----:B------:R-:W-:Y:S02]  /*1b60*/  IMAD.MOV R13, RZ, RZ, -R13 ;  /* 0x000000ffff0d7224 */ /* 0x000fe400078e0a0d */
[----:B------:R-:W-:Y:S02]  /*1b70*/  IMAD.MOV R11, RZ, RZ, -R11 ;  /* 0x000000ffff0b7224 */ /* 0x000fe400078e0a0b */
[C---:B------:R-:W-:Y:S02]  /*1b80*/  IMAD R12, R9.reuse, R13, R12 ;  /* 0x0000000d090c7224 */ /* 0x040fe400078e020c */
[----:B------:R-:W-:Y:S01]  /*1b90*/  IMAD R8, R9, R11, R8 ;  /* 0x0000000b09087224 */ /* 0x000fe200078e0208 */
[----:B------:R-:W-:Y:S01]  /*1ba0*/  IABS R11, R22 ;  /* 0x00000016000b7213 */ /* 0x000fe20000000000 */
[----:B0-----:R-:W-:Y:S01]  /*1bb0*/  IMAD.HI.U32 R6, R10, R20, RZ ;  /* 0x000000140a067227 */ /* 0x001fe200078e00ff */
[----:B------:R0:W-:Y:S03]  /*1bc0*/  STL [R1+0x410], R12 ;  /* 0x0004100c01007387 */ /* 0x0001e60000100800 */
[----:B------:R-:W-:Y:S01]  /*1bd0*/  VIADD R13, R64, 0x2c ;  /* 0x0000002c400d7836 */ /* 0x000fe20000000000 */
[----:B------:R-:W-:Y:S01]  /*1be0*/  STL [R1+0x49c], R8 ;  /* 0x00049c0801007387 */ /* 0x000fe20000100800 */
[----:B------:R-:W-:-:S02]  /*1bf0*/  IMAD.MOV R6, RZ, RZ, -R6 ;  /* 0x000000ffff067224 */ /* 0x000fc400078e0a06 */
[----:B------:R-:W-:Y:S01]  /*1c00*/  IMAD.MOV R2, RZ, RZ, -R2 ;  /* 0x000000ffff027224 */ /* 0x000fe200078e0a02 */
[----:B------:R4:W-:Y:S01]  /*1c10*/  STL [R1+0x140c], R21 ;  /* 0x00140c1501007387 */ /* 0x0009e20000100800 */
[----:B-1----:R-:W-:-:S03]  /*1c20*/  IMAD.HI.U32 R3, R10, R54, RZ ;  /* 0x000000360a037227 */ /* 0x002fc600078e00ff */
[----:B------:R1:W-:Y:S01]  /*1c30*/  STL [R1+0x1414], R13 ;  /* 0x0014140d01007387 */ /* 0x0003e20000100800 */
[----:B0-----:R-:W-:Y:S02]  /*1c40*/  VIADD R12, R64, 0x2f ;  /* 0x0000002f400c7836 */ /* 0x001fe40000000000 */
[C---:B------:R-:W-:Y:S01]  /*1c50*/  IMAD R20, R9.reuse, R6, R20 ;  /* 0x0000000609147224 */ /* 0x040fe200078e0214 */
[----:B------:R0:W-:Y:S01]  /*1c60*/  STL [R1+0x1418], R22 ;  /* 0x0014181601007387 */ /* 0x0001e20000100800 */
[----:B------:R-:W-:Y:S01]  /*1c70*/  IABS R6, R14 ;  /* 0x0000000e00067213 */ /* 0x000fe20000000000 */
[----:B------:R-:W-:Y:S01]  /*1c80*/  IMAD R90, R9, R2, R90 ;  /* 0x00000002095a7224 */ /* 0x000fe200078e025a */
[----:B----4-:R-:W-:Y:S01]  /*1c90*/  IABS R21, R21 ;  /* 0x0000001500157213 */ /* 0x010fe20000000000 */
[----:B------:R4:W-:Y:S01]  /*1ca0*/  STL [R1+0x1420], R14 ;  /* 0x0014200e01007387 */ /* 0x0009e20000100800 */
[----:B------:R-:W-:Y:S01]  /*1cb0*/  IMAD.MOV R3, RZ, RZ, -R3 ;  /* 0x000000ffff037224 */ /* 0x000fe200078e0a03 */
[----:B-1----:R-:W-:Y:S01]  /*1cc0*/  IABS R13, R13 ;  /* 0x0000000d000d7213 */ /* 0x002fe20000000000 */
[C---:B------:R-:W-:Y:S01]  /*1cd0*/  IMAD.HI.U32 R8, R10.reuse, R6, RZ ;  /* 0x000000060a087227 */ /* 0x040fe200078e00ff */
[----:B------:R-:W-:Y:S01]  /*1ce0*/  IABS R2, R12 ;  /* 0x0000000c00027213 */ /* 0x000fe20000000000 */
[----:B------:R1:W-:Y:S02]  /*1cf0*/  STL [R1+0x1428], R12 ;  /* 0x0014280c01007387 */ /* 0x0003e40000100800 */
[----:B0-----:R-:W-:-:S04]  /*1d00*/  IMAD.HI.U32 R22, R10, R21, RZ ;  /* 0x000000150a167227 */ /* 0x001fc800078e00ff */
[----:B----4-:R-:W-:-:S04]  /*1d10*/  IMAD.HI.U32 R14, R10, R13, RZ ;  /* 0x0000000d0a0e7227 */ /* 0x010fc800078e00ff */
[----:B-1----:R-:W-:-:S04]  /*1d20*/  IMAD.HI.U32 R12, R10, R11, RZ ;  /* 0x0000000b0a0c7227 */ /* 0x002fc800078e00ff */
[----:B------:R-:W-:Y:S02]  /*1d30*/  IMAD.MOV R22, RZ, RZ, -R22 ;  /* 0x000000ffff167224 */ /* 0x000fe400078e0a16 */
[----:B------:R-:W-:Y:S02]  /*1d40*/  IMAD R54, R9, R3, R54 ;  /* 0x0000000309367224 */ /* 0x000fe400078e0236 */
[----:B------:R-:W-:Y:S02]  /*1d50*/  IMAD.MOV R14, RZ, RZ, -R14 ;  /* 0x000000ffff0e7224 */ /* 0x000fe400078e0a0e */
[----:B------:R-:W-:-:S04]  /*1d60*/  IMAD.HI.U32 R3, R10, R2, RZ ;  /* 0x000000020a037227 */ /* 0x000fc800078e00ff */
[----:B------:R-:W-:Y:S02]  /*1d70*/  IMAD.MOV R12, RZ, RZ, -R12 ;  /* 0x000000ffff0c7224 */ /* 0x000fe400078e0a0c */
[----:B------:R-:W-:Y:S02]  /*1d80*/  IMAD.MOV R8, RZ, RZ, -R8 ;  /* 0x000000ffff087224 */ /* 0x000fe400078e0a08 */
[C---:B------:R-:W-:Y:S02]  /*1d90*/  IMAD R21, R9.reuse, R22, R21 ;  /* 0x0000001609157224 */ /* 0x040fe400078e0215 */
[C---:B------:R-:W-:Y:S02]  /*1da0*/  IMAD R13, R9.reuse, R14, R13 ;  /* 0x0000000e090d7224 */ /* 0x040fe400078e020d */
[----:B------:R-:W-:Y:S01]  /*1db0*/  IMAD.MOV R3, RZ, RZ, -R3 ;  /* 0x000000ffff037224 */ /* 0x000fe200078e0a03 */
[----:B------:R-:W-:Y:S01]  /*1dc0*/  STL [R1+0x78], R21 ;  /* 0x0000781501007387 */ /* 0x000fe20000100800 */
[----:B------:R-:W-:-:S02]  /*1dd0*/  IMAD R11, R9, R12, R11 ;  /* 0x0000000c090b7224 */ /* 0x000fc400078e020b */
[C---:B------:R-:W-:Y:S01]  /*1de0*/  IMAD R6, R9.reuse, R8, R6 ;  /* 0x0000000809067224 */ /* 0x040fe200078e0206 */
[----:B------:R0:W-:Y:S01]  /*1df0*/  STL [R1+0x1d8], R13 ;  /* 0x0001d80d01007387 */ /* 0x0001e20000100800 */
[----:B------:R-:W-:Y:S02]  /*1e00*/  IMAD R2, R9, R3, R2 ;  /* 0x0000000309027224 */ /* 0x000fe400078e0202 */
[C---:B------:R-:W-:Y:S01]  /*1e10*/  VIADD R12, R64.reuse, 0x31 ;  /* 0x00000031400c7836 */ /* 0x040fe20000000000 */
[----:B------:R1:W-:Y:S01]  /*1e20*/  STL [R1+0x4a4], R11 ;  /* 0x0004a40b01007387 */ /* 0x0003e20000100800 */
[----:B------:R-:W-:-:S03]  /*1e30*/  VIADD R8, R64, 0x34 ;  /* 0x0000003440087836 */ /* 0x000fc60000000000 */
[----:B------:R4:W-:Y:S01]  /*1e40*/  STL [R1+0x4d4], R6 ;  /* 0x0004d40601007387 */ /* 0x0009e20000100800 */
[----:B------:R-:W-:Y:S01]  /*1e50*/  IABS R53, R12 ;  /* 0x0000000c00357213 */ /* 0x000fe20000000000 */
[C---:B0-----:R-:W-:Y:S02]  /*1e60*/  VIADD R13, R64.reuse, 0x30 ;  /* 0x00000030400d7836 */ /* 0x041fe40000000000 */
[----:B------:R0:W-:Y:S01]  /*1e70*/  STL [R1+0x4d8], R2 ;  /* 0x0004d80201007387 */ /* 0x0001e20000100800 */
[C---:B-1----:R-:W-:Y:S02]  /*1e80*/  VIADD R11, R64.reuse, 0x32 ;  /* 0x00000032400b7836 */ /* 0x042fe40000000000 */
[----:B------:R-:W-:Y:S01]  /*1e90*/  IABS R21, R13 ;  /* 0x0000000d00157213 */ /* 0x000fe20000000000 */
[----:B------:R1:W-:Y:S01]  /*1ea0*/  STL [R1+0x141c], R13 ;  /* 0x00141c0d01007387 */ /* 0x0003e20000100800 */
[----:B----4-:R-:W-:Y:S01]  /*1eb0*/  VIADD R6, R64, 0x33 ;  /* 0x0000003340067836 */ /* 0x010fe20000000000 */
[----:B------:R-:W-:-:S02]  /*1ec0*/  IABS R91, R11 ;  /* 0x0000000b005b7213 */ /* 0x000fc40000000000 */
[----:B------:R-:W-:Y:S01]  /*1ed0*/  STL [R1+0x1424], R12 ;  /* 0x0014240c01007387 */ /* 0x000fe20000100800 */
[----:B0-----:R-:W-:-:S03]  /*1ee0*/  IABS R2, R8 ;  /* 0x0000000800027213 */ /* 0x001fc60000000000 */
[----:B------:R0:W-:Y:S01]  /*1ef0*/  STL [R1+0x142c], R11 ;  /* 0x00142c0b01007387 */ /* 0x0001e20000100800 */
[----:B-1----:R-:W-:-:S03]  /*1f00*/  IMAD.HI.U32 R13, R10, R21, RZ ;  /* 0x000000150a0d7227 */ /* 0x002fc600078e00ff */
[----:B------:R1:W-:Y:S01]  /*1f10*/  STL [R1+0x1434], R6 ;  /* 0x0014340601007387 */ /* 0x0003e20000100800 */
[----:B------:R-:W-:-:S03]  /*1f20*/  IMAD.HI.U32 R3, R10, R2, RZ ;  /* 0x000000020a037227 */ /* 0x000fc600078e00ff */
[----:B------:R4:W-:Y:S01]  /*1f30*/  STL [R1+0x143c], R8 ;  /* 0x00143c0801007387 */ /* 0x0009e20000100800 */
[----:B0-----:R-:W-:Y:S01]  /*1f40*/  IMAD.HI.U32 R11, R10, R91, RZ ;  /* 0x0000005b0a0b7227 */ /* 0x001fe200078e00ff */
[----:B-1----:R-:W-:-:S03]  /*1f50*/  IABS R6, R6 ;  /* 0x0000000600067213 */ /* 0x002fc60000000000 */
[----:B------:R-:W-:Y:S02]  /*1f60*/  IMAD.MOV R13, RZ, RZ, -R13 ;  /* 0x000000ffff0d7224 */ /* 0x000fe400078e0a0d */
[----:B------:R-:W-:Y:S02]  /*1f70*/  IMAD.MOV R3, RZ, RZ, -R3 ;  /* 0x000000ffff037224 */ /* 0x000fe400078e0a03 */
[----:B----4-:R-:W-:-:S04]  /*1f80*/  IMAD.HI.U32 R8, R10, R6, RZ ;  /* 0x000000060a087227 */ /* 0x010fc800078e00ff */
[----:B------:R-:W-:Y:S02]  /*1f90*/  IMAD.MOV R8, RZ, RZ, -R8 ;  /* 0x000000ffff087224 */ /* 0x000fe400078e0a08 */
[----:B------:R-:W-:Y:S02]  /*1fa0*/  IMAD.MOV R11, RZ, RZ, -R11 ;  /* 0x000000ffff0b7224 */ /* 0x000fe400078e0a0b */
[----:B------:R-:W-:Y:S02]  /*1fb0*/  IMAD R6, R9, R8, R6 ;  /* 0x0000000809067224 */ /* 0x000fe400078e0206 */
[----:B------:R-:W-:-:S03]  /*1fc0*/  IMAD.HI.U32 R12, R10, R53, RZ ;  /* 0x000000350a0c7227 */ /* 0x000fc600078e00ff */
[----:B------:R0:W-:Y:S01]  /*1fd0*/  STL [R1+0x7c], R6 ;  /* 0x00007c0601007387 */ /* 0x0001e20000100800 */
[C---:B------:R-:W-:Y:S02]  /*1fe0*/  IMAD R21, R9.reuse, R13, R21 ;  /* 0x0000000d09157224 */ /* 0x040fe400078e0215 */
[C---:B------:R-:W-:Y:S02]  /*1ff0*/  IMAD R2, R9.reuse, R3, R2 ;  /* 0x0000000309027224 */ /* 0x040fe400078e0202 */
[C---:B------:R-:W-:Y:S02]  /*2000*/  VIADD R13, R64.reuse, 0x35 ;  /* 0x00000035400d7836 */ /* 0x040fe40000000000 */
[----:B------:R-:W-:Y:S01]  /*2010*/  IMAD R91, R9, R11, R91 ;  /* 0x0000000b095b7224 */ /* 0x000fe200078e025b */
[----:B------:R-:W-:Y:S01]  /*2020*/  STL [R1+0x1e4], R2 ;  /* 0x0001e40201007387 */ /* 0x000fe20000100800 */
[----:B------:R-:W-:Y:S02]  /*2030*/  IMAD.MOV R12, RZ, RZ, -R12 ;  /* 0x000000ffff0c7224 */ /* 0x000fe400078e0a0c */
[C---:B------:R-:W-:Y:S01]  /*2040*/  VIADD R11, R64.reuse, 0x36 ;  /* 0x00000036400b7836 */ /* 0x040fe20000000000 */
[----:B------:R1:W-:Y:S01]  /*2050*/  STL [R1+0x1430], R13 ;  /* 0x0014300d01007387 */ /* 0x0003e20000100800 */
[----:B0-----:R-:W-:-:S02]  /*2060*/  VIADD R6, R64, 0x37 ;  /* 0x0000003740067836 */ /* 0x001fc40000000000 */
[----:B------:R-:W-:Y:S01]  /*2070*/  IMAD R53, R9, R12, R53 ;  /* 0x0000000c09357224 */ /* 0x000fe200078e0235 */
[----:B------:R0:W-:Y:S01]  /*2080*/  STL [R1+0x1438], R11 ;  /* 0x0014380b01007387 */ /* 0x0001e20000100800 */
[C---:B------:R-:W-:Y:S02]  /*2090*/  VIADD R12, R64.reuse, 0x38 ;  /* 0x00000038400c7836 */ /* 0x040fe40000000000 */
[----:B------:R-:W-:Y:S01]  /*20a0*/  VIADD R8, R64, 0x39 ;  /* 0x0000003940087836 */ /* 0x000fe20000000000 */
[----:B------:R4:W-:Y:S01]  /*20b0*/  STL [R1+0x1440], R6 ;  /* 0x0014400601007387 */ /* 0x0009e20000100800 */
[----:B-1----:R-:W-:-:S03]  /*20c0*/  IABS R13, R13 ;  /* 0x0000000d000d7213 */ /* 0x002fc60000000000 */
[----:B------:R1:W-:Y:S01]  /*20d0*/  STL [R1+0x1448], R12 ;  /* 0x0014480c01007387 */ /* 0x0003e20000100800 */
[----:B------:R-:W-:Y:S02]  /*20e0*/  IABS R22, R12 ;  /* 0x0000000c00167213 */ /* 0x000fe40000000000 */
[----:B0-----:R-:W-:Y:S01]  /*20f0*/  IABS R11, R11 ;  /* 0x0000000b000b7213 */ /* 0x001fe20000000000 */
[C---:B------:R-:W-:Y:S01]  /*2100*/  IMAD.HI.U32 R14, R10.reuse, R13, RZ ;  /* 0x0000000d0a0e7227 */ /* 0x040fe200078e00ff */
[----:B------:R0:W-:Y:S01]  /*2110*/  STL [R1+0x1450], R8 ;  /* 0x0014500801007387 */ /* 0x0001e20000100800 */
[----:B----4-:R-:W-:Y:S02]  /*2120*/  IABS R6, R6 ;  /* 0x0000000600067213 */ /* 0x010fe40000000000 */
[----:B------:R-:W-:Y:S01]  /*2130*/  IABS R55, R8 ;  /* 0x0000000800377213 */ /* 0x000fe20000000000 */
[----:B------:R-:W-:Y:S02]  /*2140*/  IMAD.MOV R14, RZ, RZ, -R14 ;  /* 0x000000ffff0e7224 */ /* 0x000fe400078e0a0e */
[----:B-1----:R-:W-:-:S04]  /*2150*/  IMAD.HI.U32 R12, R10, R11, RZ ;  /* 0x0000000b0a0c7227 */ /* 0x002fc800078e00ff */
[----:B0-----:R-:W-:-:S04]  /*2160*/  IMAD.HI.U32 R8, R10, R6, RZ ;  /* 0x000000060a087227 */ /* 0x001fc800078e00ff */
[----:B------:R-:W-:Y:S02]  /*2170*/  IMAD.MOV R12, RZ, RZ, -R12 ;  /* 0x000000ffff0c7224 */ /* 0x000fe400078e0a0c */
[----:B------:R-:W-:Y:S02]  /*2180*/  IMAD.MOV R8, RZ, RZ, -R8 ;  /* 0x000000ffff087224 */ /* 0x000fe400078e0a08 */
[C---:B------:R-:W-:Y:S02]  /*2190*/  IMAD R13, R9.reuse, R14, R13 ;  /* 0x0000000e090d7224 */ /* 0x040fe400078e020d */
[C---:B------:R-:W-:Y:S02]  /*21a0*/  IMAD R11, R9.reuse, R12, R11 ;  /* 0x0000000c090b7224 */ /* 0x040fe400078e020b */
[----:B------:R-:W-:Y:S01]  /*21b0*/  IMAD R6, R9, R8, R6 ;  /* 0x0000000809067224 */ /* 0x000fe200078e0206 */
[----:B------:R0:W-:Y:S01]  /*21c0*/  STL [R1+0x4e4], R13 ;  /* 0x0004e40d01007387 */ /* 0x0001e20000100800 */
[----:B------:R-:W-:-:S03]  /*21d0*/  IMAD.HI.U32 R2, R10, R55, RZ ;  /* 0x000000370a027227 */ /* 0x000fc600078e00ff */
[----:B------:R1:W-:Y:S01]  /*21e0*/  STL [R1+0x514], R11 ;  /* 0x0005140b01007387 */ /* 0x0003e20000100800 */
[C---:B------:R-:W-:Y:S02]  /*21f0*/  VIADD R14, R64.reuse, 0x3d ;  /* 0x0000003d400e7836 */ /* 0x040fe40000000000 */
[----:B------:R-:W-:Y:S01]  /*2200*/  IMAD.MOV R2, RZ, RZ, -R2 ;  /* 0x000000ffff027224 */ /* 0x000fe200078e0a02 */
[----:B------:R4:W-:Y:S01]  /*2210*/  STL [R1+0x51c], R6 ;  /* 0x00051c0601007387 */ /* 0x0009e20000100800 */
[C---:B------:R-:W-:Y:S02]  /*2220*/  VIADD R12, R64.reuse, 0x3e ;  /* 0x0000003e400c7836 */ /* 0x040fe40000000000 */
[----:B0-----:R-:W-:Y:S01]  /*2230*/  VIADD R13, R64, 0x3b ;  /* 0x0000003b400d7836 */ /* 0x001fe20000000000 */
[----:B------:R-:W-:Y:S01]  /*2240*/  STL [R1+0x1444], R23 ;  /* 0x0014441701007387 */ /* 0x000fe20000100800 */
[----:B------:R-:W-:-:S03]  /*2250*/  IMAD.HI.U32 R3, R10, R22, RZ ;  /* 0x000000160a037227 */ /* 0x000fc600078e00ff */
[----:B------:R0:W-:Y:S01]  /*2260*/  STL [R1+0x144c], R13 ;  /* 0x00144c0d01007387 */ /* 0x0001e20000100800 */
[----:B-1----:R-:W-:Y:S01]  /*2270*/  VIADD R11, R64, 0x3c ;  /* 0x0000003c400b7836 */ /* 0x002fe20000000000 */
[----:B----4-:R-:W-:Y:S01]  /*2280*/  IABS R6, R14 ;  /* 0x0000000e00067213 */ /* 0x010fe20000000000 */
[C---:B------:R-:W-:Y:S01]  /*2290*/  IMAD R55, R9.reuse, R2, R55 ;  /* 0x0000000209377224 */ /* 0x040fe200078e0237 */
[----:B------:R-:W-:Y:S01]  /*22a0*/  IABS R2, R12 ;  /* 0x0000000c00027213 */ /* 0x000fe20000000000 */
[----:B------:R-:W-:Y:S01]  /*22b0*/  IMAD.MOV R3, RZ, RZ, -R3 ;  /* 0x000000ffff037224 */ /* 0x000fe200078e0a03 */
[----:B------:R1:W-:Y:S01]  /*22c0*/  STL [R1+0x1454], R11 ;  /* 0x0014540b01007387 */ /* 0x0003e20000100800 */
[----:B------:R-:W-:Y:S01]  /*22d0*/  IMAD.HI.U32 R8, R10, R6, RZ ;  /* 0x000000060a087227 */ /* 0x000fe200078e00ff */
[----:B0-----:R-:W-:Y:S02]  /*22e0*/  IABS R13, R13 ;  /* 0x0000000d000d7213 */ /* 0x001fe40000000000 */
[----:B------:R0:W-:Y:S01]  /*22f0*/  STL [R1+0x145c], R14 ;  /* 0x00145c0e01007387 */ /* 0x0001e20000100800 */
[----:B------:R-:W-:-:S02]  /*2300*/  IMAD R22, R9, R3, R22 ;  /* 0x0000000309167224 */ /* 0x000fc400078e0216 */
[C---:B------:R-:W-:Y:S01]  /*2310*/  IMAD.HI.U32 R3, R10.reuse, R2, RZ ;  /* 0x000000020a037227 */ /* 0x040fe200078e00ff */
[----:B------:R4:W-:Y:S01]  /*2320*/  STL [R1+0x1464], R12 ;  /* 0x0014640c01007387 */ /* 0x0009e20000100800 */
[----:B-1----:R-:W-:Y:S02]  /*2330*/  IABS R11, R11 ;  /* 0x0000000b000b7213 */ /* 0x002fe40000000000 */
[----:B------:R-:W-:Y:S02]  /*2340*/  IMAD.MOV R8, RZ, RZ, -R8 ;  /* 0x000000ffff087224 */ /* 0x000fe400078e0a08 */
[----:B------:R-:W-:Y:S02]  /*2350*/  IMAD.MOV R3, RZ, RZ, -R3 ;  /* 0x000000ffff037224 */ /* 0x000fe400078e0a03 */
[----:B0-----:R-:W-:-:S04]  /*2360*/  IMAD.HI.U32 R14, R10, R13, RZ ;  /* 0x0000000d0a0e7227 */ /* 0x001fc800078e00ff */
[----:B----4-:R-:W-:-:S04]  /*2370*/  IMAD.HI.U32 R12, R10, R11, RZ ;  /* 0x0000000b0a0c7227 */ /* 0x010fc800078e00ff */
[----:B------:R-:W-:Y:S02]  /*2380*/  IMAD.MOV R14, RZ, RZ, -R14 ;  /* 0x000000ffff0e7224 */ /* 0x000fe400078e0a0e */
[----:B------:R-:W-:Y:S02]  /*2390*/  IMAD.MOV R12, RZ, RZ, -R12 ;  /* 0x000000ffff0c7224 */ /* 0x000fe400078e0a0c */
[C---:B------:R-:W-:Y:S02]  /*23a0*/  IMAD R13, R9.reuse, R14, R13 ;  /* 0x0000000e090d7224 */ /* 0x040fe400078e020d */
[C---:B------:R-:W-:Y:S02]  /*23b0*/  IMAD R11, R9.reuse, R12, R11 ;  /* 0x0000000c090b7224 */ /* 0x040fe400078e020b */
[C---:B------:R-:W-:Y:S01]  /*23c0*/  IMAD R6, R9.reuse, R8, R6 ;  /* 0x0000000809067224 */ /* 0x040fe200078e0206 */
[----:B------:R0:W-:Y:S01]  /*23d0*/  STL [R1+0x88], R13 ;  /* 0x0000880d01007387 */ /* 0x0001e20000100800 */
[----:B------:R-:W-:-:S02]  /*23e0*/  IMAD R2, R9, R3, R2 ;  /* 0x0000000309027224 */ /* 0x000fc400078e0202 */
[----:B------:R-:W-:Y:S01]  /*23f0*/  VIADD R12, R64, 0x40 ;  /* 0x00000040400c7836 */ /* 0x000fe20000000000 */
[----:B------:R1:W-:Y:S01]  /*2400*/  STL [R1+0x1ec], R11 ;  /* 0x0001ec0b01007387 */ /* 0x0003e20000100800 */
[----:B------:R-:W-:-:S03]  /*2410*/  IMAD.HI.U32 R23, R10, R92, RZ ;  /* 0x0000005c0a177227 */ /* 0x000fc600078e00ff */
[----:B------:R4:W-:Y:S01]  /*2420*/  STL [R1+0x524], R6 ;  /* 0x0005240601007387 */ /* 0x0009e20000100800 */
[C---:B------:R-:W-:Y:S02]  /*2430*/  VIADD R8, R64.reuse, 0x43 ;  /* 0x0000004340087836 */ /* 0x040fe40000000000 */
[C---:B0-----:R-:W-:Y:S01]  /*2440*/  VIADD R13, R64.reuse, 0x3f ;  /* 0x0000003f400d7836 */ /* 0x041fe20000000000 */
[----:B------:R0:W-:Y:S01]  /*2450*/  STL [R1+0x554], R2 ;  /* 0x0005540201007387 */ /* 0x0001e20000100800 */
[----:B------:R-:W-:Y:S02]  /*2460*/  IMAD.MOV R23, RZ, RZ, -R23 ;  /* 0x000000ffff177224 */ /* 0x000fe400078e0a17 */
[C---:B-1----:R-:W-:Y:S01]  /*2470*/  VIADD R11, R64.reuse, 0x41 ;  /* 0x00000041400b7836 */ /* 0x042fe20000000000 */
[----:B------:R1:W-:Y:S01]  /*2480*/  STL [R1+0x1458], R13 ;  /* 0x0014580d01007387 */ /* 0x0003e20000100800 */
[----:B------:R-:W-:Y:S01]  /*2490*/  IMAD R92, R9, R23, R92 ;  /* 0x00000017095c7224 */ /* 0x000fe200078e025c */
[----:B------:R-:W-:Y:S01]  /*24a0*/  IABS R23, R12 ;  /* 0x0000000c00177213 */ /* 0x000fe20000000000 */
[----:B----4-:R-:W-:Y:S01]  /*24b0*/  VIADD R6, R64, 0x42 ;  /* 0x0000004240067836 */ /* 0x010fe20000000000 */
[----:B------:R-:W-:Y:S01]  /*24c0*/  STL [R1+0x1460], R12 ;  /* 0x0014600c01007387 */ /* 0x000fe20000100800 */
[----:B------:R-:W-:-:S02]  /*24d0*/  IABS R56, R11 ;  /* 0x0000000b00387213 */ /* 0x000fc40000000000 */
[----:B0-----:R-:W-:Y:S01]  /*24e0*/  IABS R2, R8 ;  /* 0x0000000800027213 */ /* 0x001fe20000000000 */
[----:B------:R-:W-:Y:S01]  /*24f0*/  STL [R1+0x1468], R11 ;  /* 0x0014680b01007387 */ /* 0x000fe20000100800 */
[----:B-1----:R-:W-:-:S03]  /*2500*/  IABS R13, R13 ;  /* 0x0000000d000d7213 */ /* 0x002fc60000000000 */
[----:B------:R0:W-:Y:S01]  /*2510*/  STL [R1+0x1470], R6 ;  /* 0x0014700601007387 */ /* 0x0001e20000100800 */
[----:B------:R-:W-:-:S03]  /*2520*/  IMAD.HI.U32 R3, R10, R2, RZ ;  /* 0x000000020a037227 */ /* 0x000fc600078e00ff */
[----:B------:R1:W-:Y:S01]  /*2530*/  STL [R1+0x1478], R8 ;  /* 0x0014780801007387 */ /* 0x0003e20000100800 */
[----:B------:R-:W-:-:S04]  /*2540*/  IMAD.HI.U32 R14, R10, R13, RZ ;  /* 0x0000000d0a0e7227 */ /* 0x000fc800078e00ff */
[----:B------:R-:W-:Y:S01]  /*2550*/  IMAD.MOV R14, RZ, RZ, -R14 ;  /* 0x000000ffff0e7224 */ /* 0x000fe200078e0a0e */
[----:B0-----:R-:W-:Y:S01]  /*2560*/  IABS R6, R6 ;  /* 0x0000000600067213 */ /* 0x001fe20000000000 */
[----:B------:R-:W-:-:S04]  /*2570*/  IMAD.HI.U32 R12, R10, R23, RZ ;  /* 0x000000170a0c7227 */ /* 0x000fc800078e00ff */
[----:B-1----:R-:W-:-:S04]  /*2580*/  IMAD.HI.U32 R8, R10, R6, RZ ;  /* 0x000000060a087227 */ /* 0x002fc800078e00ff */
[----:B------:R-:W-:Y:S02]  /*2590*/  IMAD R13, R9, R14, R13 ;  /* 0x0000000e090d7224 */ /* 0x000fe400078e020d */
[----:B------:R-:W-:Y:S02]  /*25a0*/  IMAD.MOV R8, RZ, RZ, -R8 ;  /* 0x000000ffff087224 */ /* 0x000fe400078e0a08 */
[----:B------:R-:W-:Y:S01]  /*25b0*/  IMAD.HI.U32 R11, R10, R56, RZ ;  /* 0x000000380a0b7227 */ /* 0x000fe200078e00ff */
[----:B------:R0:W-:Y:S03]  /*25c0*/  STL [R1+0x55c], R13 ;  /* 0x00055c0d01007387 */ /* 0x0001e60000100800 */
[----:B------:R-:W-:Y:S02]  /*25d0*/  IMAD.MOV R3, RZ, RZ, -R3 ;  /* 0x000000ffff037224 */ /* 0x000fe400078e0a03 */
[----:B------:R-:W-:-:S02]  /*25e0*/  IMAD.MOV R12, RZ, RZ, -R12 ;  /* 0x000000ffff0c7224 */ /* 0x000fc400078e0a0c */
[C---:B------:R-:W-:Y:S02]  /*25f0*/  IMAD R6, R9.reuse, R8, R6 ;  /* 0x0000000809067224 */ /* 0x040fe400078e0206 */
[----:B------:R-:W-:Y:S02]  /*2600*/  IMAD.MOV R11, RZ, RZ, -R11 ;  /* 0x000000ffff0b7224 */ /* 0x000fe400078e0a0b */
[C---:B------:R-:W-:Y:S01]  /*2610*/  IMAD R2, R9.reuse, R3, R2 ;  /* 0x0000000309027224 */ /* 0x040fe200078e0202 */
[----:B------:R1:W-:Y:S01]  /*2620*/  STL [R1+0x4], R6 ;  /* 0x0000040601007387 */ /* 0x0003e20000100800 */
[C---:B0-----:R-:W-:Y:S02]  /*2630*/  VIADD R13, R64.reuse, 0x44 ;  /* 0x00000044400d7836 */ /* 0x041fe40000000000 */
[C---:B------:R-:W-:Y:S01]  /*2640*/  IMAD R23, R9.reuse, R12, R23 ;  /* 0x0000000c09177224 */ /* 0x040fe200078e0217 */
[----:B------:R-:W-:Y:S01]  /*2650*/  STL [R1+0x8c], R2 ;  /* 0x00008c0201007387 */ /* 0x000fe20000100800 */
[C---:B------:R-:W-:Y:S01]  /*2660*/  VIADD R12, R64.reuse, 0x45 ;  /* 0x00000045400c7836 */ /* 0x040fe20000000000 */
[----:B------:R-:W-:Y:S01]  /*2670*/  IABS R14, R13 ;  /* 0x0000000d000e7213 */ /* 0x000fe20000000000 */
[----:B------:R-:W-:Y:S01]  /*2680*/  VIADD R8, R64, 0x46 ;  /* 0x0000004640087836 */ /* 0x000fe20000000000 */
[----:B------:R-:W-:Y:S01]  /*2690*/  STL [R1+0x146c], R13 ;  /* 0x00146c0d01007387 */ /* 0x000fe20000100800 */
[----:B------:R-:W-:-:S02]  /*26a0*/  IMAD R56, R9, R11, R56 ;  /* 0x0000000b09387224 */ /* 0x000fc400078e0238 */
[C---:B------:R-:W-:Y:S01]  /*26b0*/  VIADD R11, R64.reuse, 0x47 ;  /* 0x00000047400b7836 */ /* 0x040fe20000000000 */
[----:B------:R0:W-:Y:S01]  /*26c0*/  STL [R1+0x1474], R12 ;  /* 0x0014740c01007387 */ /* 0x0001e20000100800 */
[----:B-1----:R-:W-:Y:S02]  /*26d0*/  VIADD R6, R64, 0x48 ;  /* 0x0000004840067836 */ /* 0x002fe40000000000 */
[----:B------:R-:W-:Y:S01]  /*26e0*/  IMAD.HI.U32 R25, R10, R14, RZ ;  /* 0x0000000e0a197227 */ /* 0x000fe200078e00ff */
[----:B------:R1:W-:Y:S01]  /*26f0*/  STL [R1+0x147c], R8 ;  /* 0x00147c0801007387 */ /* 0x0003e20000100800 */
[----:B------:R-:W-:Y:S02]  /*2700*/  IABS R3, R11 ;  /* 0x0000000b00037213 */ /* 0x000fe40000000000 */
[----:B------:R-:W-:Y:S01]  /*2710*/  IABS R24, R6 ;  /* 0x0000000600187213 */ /* 0x000fe20000000000 */
[----:B------:R4:W-:Y:S01]  /*2720*/  STL [R1+0x1484], R11 ;  /* 0x0014840b01007387 */ /* 0x0009e20000100800 */
[----:B------:R-:W-:Y:S01]  /*2730*/  IMAD.MOV R25, RZ, RZ, -R25 ;  /* 0x000000ffff197224 */ /* 0x000fe200078e0a19 */
[----:B0-----:R-:W-:-:S02]  /*2740*/  IABS R12, R12 ;  /* 0x0000000c000c7213 */ /* 0x001fc40000000000 */
[----:B------:R0:W-:Y:S01]  /*2750*/  STL [R1+0x148c], R6 ;  /* 0x00148c0601007387 */ /* 0x0001e20000100800 */
[----:B------:R-:W-:Y:S01]  /*2760*/  IMAD R14, R9, R25, R14 ;  /* 0x00000019090e7224 */ /* 0x000fe200078e020e */
[----:B-1----:R-:W-:Y:S01]  /*2770*/  IABS R8, R8 ;  /* 0x0000000800087213 */ /* 0x002fe20000000000 */
[----:B------:R-:W-:-:S03]  /*2780*/  IMAD.HI.U32 R13, R10, R12, RZ ;  /* 0x0000000c0a0d7227 */ /* 0x000fc600078e00ff */
[----:B------:R1:W-:Y:S01]  /*2790*/  STL [R1+0x1f4], R14 ;  /* 0x0001f40e01007387 */ /* 0x0003e20000100800 */
        /* <DEDUP_REMOVED lines=9> */
[----:B-1----:R-:W-:-:S02]  /*2830*/  VIADD R14, R64, 0x49 ;  /* 0x00000049400e7836 */ /* 0x002fc40000000000 */
[C---:B------:R-:W-:Y:S01]  /*2840*/  VIADD R13, R64.reuse, 0x4a ;  /* 0x0000004a400d7836 */ /* 0x040fe20000000000 */
[----:B------:R1:W-:Y:S01]  /*2850*/  STL [R1+0x568], R8 ;  /* 0x0005680801007387 */ /* 0x0003e20000100800 */
[----:B------:R-:W-:Y:S01]  /*2860*/  VIADD R11, R64, 0x4b ;  /* 0x0000004b400b7836 */ /* 0x000fe20000000000 */
[----:B------:R-:W-:Y:S01]  /*2870*/  IABS R57, R14 ;  /* 0x0000000e00397213 */ /* 0x000fe20000000000 */
[----:B------:R-:W-:Y:S01]  /*2880*/  IMAD.HI.U32 R2, R10, R24, RZ ;  /* 0x000000180a027227 */ /* 0x000fe200078e00ff */
[----:B------:R-:W-:Y:S03]  /*2890*/  STL [R1+0x59c], R3 ;  /* 0x00059c0301007387 */ /* 0x000fe60000100800 */
[----:B0-----:R-:W-:Y:S01]  /*28a0*/  VIADD R12, R64, 0x4c ;  /* 0x0000004c400c7836 */ /* 0x001fe20000000000 */
[----:B------:R-:W-:Y:S01]  /*28b0*/  STL [R1+0x1480], R14 ;  /* 0x0014800e01007387 */ /* 0x000fe20000100800 */
[----:B------:R-:W-:-:S02]  /*28c0*/  IMAD.MOV R2, RZ, RZ, -R2 ;  /* 0x000000ffff027224 */ /* 0x000fc400078e0a02 */
[----:B-1----:R-:W-:Y:S01]  /*28d0*/  VIADD R8, R64, 0x4d ;  /* 0x0000004d40087836 */ /* 0x002fe20000000000 */
[----:B------:R0:W-:Y:S01]  /*28e0*/  STL [R1+0x1488], R13 ;  /* 0x0014880d01007387 */ /* 0x0001e20000100800 */
[----:B------:R-:W-:Y:S01]  /*28f0*/  IABS R6, R12 ;  /* 0x0000000c00067213 */ /* 0x000fe20000000000 */
[----:B------:R-:W-:Y:S02]  /*2900*/  IMAD R24, R9, R2, R24 ;  /* 0x0000000209187224 */ /* 0x000fe400078e0218 */
[----:B------:R1:W-:Y:S01]  /*2910*/  STL [R1+0x1490], R11 ;  /* 0x0014900b01007387 */ /* 0x0003e20000100800 */
[----:B------:R-:W-:Y:S01]  /*2920*/  IABS R2, R8 ;  /* 0x0000000800027213 */ /* 0x000fe20000000000 */
[C---:B------:R-:W-:Y:S02]  /*2930*/  IMAD.HI.U32 R25, R10.reuse, R57, RZ ;  /* 0x000000390a197227 */ /* 0x040fe400078e00ff */
[----:B------:R4:W-:Y:S01]  /*2940*/  STL [R1+0x1498], R12 ;  /* 0x0014980c01007387 */ /* 0x0009e20000100800 */
[----:B0-----:R-:W-:Y:S01]  /*2950*/  IABS R13, R13 ;  /* 0x0000000d000d7213 */ /* 0x001fe20000000000 */
[----:B------:R-:W-:-:S02]  /*2960*/  IMAD.HI.U32 R3, R10, R2, RZ ;  /* 0x000000020a037227 */ /* 0x000fc400078e00ff */
[----:B------:R0:W-:Y:S01]  /*2970*/  STL [R1+0x14a0], R8 ;  /* 0x0014a00801007387 */ /* 0x0001e20000100800 */
[----:B-1----:R-:W-:Y:S01]  /*2980*/  IABS R11, R11 ;  /* 0x0000000b000b7213 */ /* 0x002fe20000000000 */
[----:B------:R-:W-:-:S04]  /*2990*/  IMAD.HI.U32 R14, R10, R13, RZ ;  /* 0x0000000d0a0e7227 */ /* 0x000fc800078e00ff */
[----:B----4-:R-:W-:-:S04]  /*29a0*/  IMAD.HI.U32 R12, R10, R11, RZ ;  /* 0x0000000b0a0c7227 */ /* 0x010fc800078e00ff */
[----:B0-----:R-:W-:-:S04]  /*29b0*/  IMAD.HI.U32 R8, R10, R6, RZ ;  /* 0x000000060a087227 */ /* 0x001fc800078e00ff */
[----:B------:R-:W-:Y:S02]  /*29c0*/  IMAD.MOV R14, RZ, RZ, -R14 ;  /* 0x000000ffff0e7224 */ /* 0x000fe400078e0a0e */
[----:B------:R-:W-:Y:S02]  /*29d0*/  IMAD.MOV R12, RZ, RZ, -R12 ;  /* 0x000000ffff0c7224 */ /* 0x000fe400078e0a0c */
[----:B------:R-:W-:Y:S02]  /*29e0*/  IMAD.MOV R8, RZ, RZ, -R8 ;  /* 0x000000ffff087224 */ /* 0x000fe400078e0a08 */
[C---:B------:R-:W-:Y:S02]  /*29f0*/  IMAD R13, R9.reuse, R14, R13 ;  /* 0x0000000e090d7224 */ /* 0x040fe400078e020d */
[C---:B------:R-:W-:Y:S02]  /*2a00*/  IMAD R11, R9.reuse, R12, R11 ;  /* 0x0000000c090b7224 */ /* 0x040fe400078e020b */
[----:B------:R-:W-:Y:S01]  /*2a10*/  IMAD.MOV R3, RZ, RZ, -R3 ;  /* 0x000000ffff037224 */ /* 0x000fe200078e0a03 */
[----:B------:R0:W-:Y:S01]  /*2a20*/  STL [R1], R13 ;  /* 0x0000000d01007387 */ /* 0x0001e20000100800 */
[----:B------:R-:W-:-:S02]  /*2a30*/  IMAD R6, R9, R8, R6 ;  /* 0x0000000809067224 */ /* 0x000fc400078e0206 */
[----:B------:R-:W-:Y:S01]  /*2a40*/  IMAD R2, R9, R3, R2 ;  /* 0x0000000309027224 */ /* 0x000fe200078e0202 */
[----:B------:R1:W-:Y:S01]  /*2a50*/  STL [R1+0x94], R11 ;  /* 0x0000940b01007387 */ /* 0x0003e20000100800 */
[C---:B------:R-:W-:Y:S02]  /*2a60*/  VIADD R12, R64.reuse, 0x4e ;  /* 0x0000004e400c7836 */ /* 0x040fe40000000000 */
[C---:B------:R-:W-:Y:S01]  /*2a70*/  VIADD R8, R64.reuse, 0x52 ;  /* 0x0000005240087836 */ /* 0x040fe20000000000 */
[----:B------:R4:W-:Y:S01]  /*2a80*/  STL [R1+0x1fc], R6 ;  /* 0x0001fc0601007387 */ /* 0x0009e20000100800 */
[----:B------:R-:W-:Y:S02]  /*2a90*/  IMAD.MOV R25, RZ, RZ, -R25 ;  /* 0x000000ffff197224 */ /* 0x000fe400078e0a19 */
[C---:B0-----:R-:W-:Y:S01]  /*2aa0*/  VIADD R13, R64.reuse, 0x50 ;  /* 0x00000050400d7836 */ /* 0x041fe20000000000 */
[----:B------:R0:W-:Y:S01]  /*2ab0*/  STL [R1+0x5a4], R2 ;  /* 0x0005a40201007387 */ /* 0x0001e20000100800 */
[----:B------:R-:W-:Y:S01]  /*2ac0*/  IABS R93, R8 ;  /* 0x00000008005d7213 */ /* 0x000fe20000000000 */
[----:B-1----:R-:W-:-:S02]  /*2ad0*/  VIADD R11, R64, 0x51 ;  /* 0x00000051400b7836 */ /* 0x002fc40000000000 */
[----:B------:R1:W-:Y:S01]  /*2ae0*/  STL [R1+0x1494], R12 ;  /* 0x0014940c01007387 */ /* 0x0003e20000100800 */
[----:B------:R-:W-:Y:S01]  /*2af0*/  IABS R26, R13 ;  /* 0x0000000d001a7213 */ /* 0x000fe20000000000 */
[----:B----4-:R-:W-:Y:S01]  /*2b00*/  VIADD R6, R64, 0x4f ;  /* 0x0000004f40067836 */ /* 0x010fe20000000000 */
[----:B------:R-:W-:Y:S01]  /*2b10*/  IABS R58, R11 ;  /* 0x0000000b003a7213 */ /* 0x000fe20000000000 */
[----:B------:R-:W-:Y:S02]  /*2b20*/  IMAD R57, R9, R25, R57 ;  /* 0x0000001909397224 */ /* 0x000fe400078e0239 */
[----:B0-----:R-:W-:Y:S01]  /*2b30*/  IMAD.HI.U32 R2, R10, R93, RZ ;  /* 0x0000005d0a027227 */ /* 0x001fe200078e00ff */
[----:B------:R0:W-:Y:S01]  /*2b40*/  STL [R1+0x149c], R6 ;  /* 0x00149c0601007387 */ /* 0x0001e20000100800 */
[----:B-1----:R-:W-:-:S03]  /*2b50*/  IABS R12, R12 ;  /* 0x0000000c000c7213 */ /* 0x002fc60000000000 */
[----:B------:R1:W-:Y:S01]  /*2b60*/  STL [R1+0x14a4], R13 ;  /* 0x0014a40d01007387 */ /* 0x0003e20000100800 */
[----:B------:R-:W-:Y:S02]  /*2b70*/  VIADD R25, R64, 0x53 ;  /* 0x0000005340197836 */ /* 0x000fe40000000000 */
[C---:B------:R-:W-:Y:S01]  /*2b80*/  IMAD.HI.U32 R3, R10.reuse, R58, RZ ;  /* 0x0000003a0a037227 */ /* 0x040fe200078e00ff */
[----:B------:R-:W-:Y:S01]  /*2b90*/  STL [R1+0x14ac], R11 ;  /* 0x0014ac0b01007387 */ /* 0x000fe20000100800 */
[----:B0-----:R-:W-:Y:S02]  /*2ba0*/  IABS R6, R6 ;  /* 0x0000000600067213 */ /* 0x001fe40000000000 */
[----:B------:R-:W-:Y:S01]  /*2bb0*/  IMAD.MOV R2, RZ, RZ, -R2 ;  /* 0x000000ffff027224 */ /* 0x000fe200078e0a02 */
[----:B------:R0:W-:Y:S01]  /*2bc0*/  STL [R1+0x14b4], R8 ;  /* 0x0014b40801007387 */ /* 0x0001e20000100800 */
[----:B------:R-:W-:Y:S02]  /*2bd0*/  IMAD.MOV R3, RZ, RZ, -R3 ;  /* 0x000000ffff037224 */ /* 0x000fe400078e0a03 */
[----:B-1----:R-:W-:-:S04]  /*2be0*/  IMAD.HI.U32 R13, R10, R12, RZ ;  /* 0x0000000c0a0d7227 */ /* 0x002fc800078e00ff */
[----:B------:R-:W-:Y:S02]  /*2bf0*/  IMAD.MOV R13, RZ, RZ, -R13 ;  /* 0x000000ffff0d7224 */ /* 0x000fe400078e0a0d */
[----:B------:R-:W-:Y:S02]  /*2c00*/  VIADD R14, R64, 0x56 ;  /* 0x00000056400e7836 */ /* 0x000fe40000000000 */
[----:B0-----:R-:W-:-:S04]  /*2c10*/  IMAD.HI.U32 R8, R10, R6, RZ ;  /* 0x000000060a087227 */ /* 0x001fc800078e00ff */
[----:B------:R-:W-:Y:S02]  /*2c20*/  IMAD.MOV R8, RZ, RZ, -R8 ;  /* 0x000000ffff087224 */ /* 0x000fe400078e0a08 */
[C---:B------:R-:W-:Y:S02]  /*2c30*/  IMAD R12, R9.reuse, R13, R12 ;  /* 0x0000000d090c7224 */ /* 0x040fe400078e020c */
[----:B------:R-:W-:Y:S02]  /*2c40*/  IMAD R6, R9, R8, R6 ;  /* 0x0000000809067224 */ /* 0x000fe400078e0206 */
[----:B------:R-:W-:Y:S01]  /*2c50*/  VIADD R13, R64, 0x54 ;  /* 0x00000054400d7836 */ /* 0x000fe20000000000 */
[----:B------:R0:W-:Y:S01]  /*2c60*/  STL [R1+0x5d4], R12 ;  /* 0x0005d40c01007387 */ /* 0x0001e20000100800 */
[----:B------:R-:W-:-:S03]  /*2c70*/  IMAD.HI.U32 R11, R10, R26, RZ ;  /* 0x0000001a0a0b7227 */ /* 0x000fc600078e00ff */
[----:B------:R1:W-:Y:S01]  /*2c80*/  STL [R1+0x5dc], R6 ;  /* 0x0005dc0601007387 */ /* 0x0003e20000100800 */
[C---:B------:R-:W-:Y:S01]  /*2c90*/  IMAD R93, R9.reuse, R2, R93 ;  /* 0x00000002095d7224 */ /* 0x040fe200078e025d */
[----:B------:R-:W-:Y:S01]  /*2ca0*/  IABS R2, R27 ;  /* 0x0000001b00027213 */ /* 0x000fe20000000000 */
[C---:B------:R-:W-:Y:S01]  /*2cb0*/  IMAD R58, R9.reuse, R3, R58 ;  /* 0x00000003093a7224 */ /* 0x040fe200078e023a */
[----:B------:R4:W-:Y:S01]  /*2cc0*/  STL [R1+0x14a8], R25 ;  /* 0x0014a81901007387 */ /* 0x0009e20000100800 */
[----:B------:R-:W-:Y:S01]  /*2cd0*/  IMAD.MOV R11, RZ, RZ, -R11 ;  /* 0x000000ffff0b7224 */ /* 0x000fe200078e0a0b */
[----:B------:R-:W-:Y:S01]  /*2ce0*/  IABS R3, R14 ;  /* 0x0000000e00037213 */ /* 0x000fe20000000000 */
[----:B0-----:R-:W-:Y:S01]  /*2cf0*/  VIADD R12, R64, 0x57 ;  /* 0x00000057400c7836 */ /* 0x001fe20000000000 */
[----:B------:R0:W-:Y:S01]  /*2d00*/  STL [R1+0x14b0], R13 ;  /* 0x0014b00d01007387 */ /* 0x0001e20000100800 */
[----:B------:R-:W-:Y:S02]  /*2d10*/  IMAD R26, R9, R11, R26 ;  /* 0x0000000b091a7224 */ /* 0x000fe400078e021a */
[----:B------:R-:W-:Y:S01]  /*2d20*/  IMAD.HI.U32 R8, R10, R2, RZ ;  /* 0x000000020a087227 */ /* 0x000fe200078e00ff */
[----:B------:R2:W-:Y:S01]  /*2d30*/  STL [R1+0x14b8], R27 ;  /* 0x0014b81b01007387 */ /* 0x0005e20000100800 */
[----:B-1----:R-:W-:-:S02]  /*2d40*/  IABS R6, R12 ;  /* 0x0000000c00067213 */ /* 0x002fc40000000000 */
[----:B----4-:R-:W-:Y:S01]  /*2d50*/  IABS R25, R25 ;  /* 0x0000001900197213 */ /* 0x010fe20000000000 */
[----:B------:R1:W-:Y:S01]  /*2d60*/  STL [R1+0x14c0], R14 ;  /* 0x0014c00e01007387 */ /* 0x0003e20000100800 */
[C---:B------:R-:W-:Y:S01]  /*2d70*/  IMAD.HI.U32 R11, R10.reuse, R3, RZ ;  /* 0x000000030a0b7227 */ /* 0x040fe200078e00ff */
[----:B0-----:R-:W-:Y:S02]  /*2d80*/  IABS R13, R13 ;  /* 0x0000000d000d7213 */ /* 0x001fe40000000000 */
[----:B------:R0:W-:Y:S01]  /*2d90*/  STL [R1+0x14c8], R12 ;  /* 0x0014c80c01007387 */ /* 0x0001e20000100800 */
[----:B------:R-:W-:Y:S02]  /*2da0*/  IMAD.MOV R8, RZ, RZ, -R8 ;  /* 0x000000ffff087224 */ /* 0x000fe400078e0a08 */
[----:B--2---:R-:W-:-:S04]  /*2db0*/  IMAD.HI.U32 R27, R10, R25, RZ ;  /* 0x000000190a1b7227 */ /* 0x004fc800078e00ff */
[----:B-1----:R-:W-:-:S04]  /*2dc0*/  IMAD.HI.U32 R14, R10, R13, RZ ;  /* 0x0000000d0a0e7227 */ /* 0x002fc800078e00ff */
[----:B------:R-:W-:Y:S02]  /*2dd0*/  IMAD.MOV R27, RZ, RZ, -R27 ;  /* 0x000000ffff1b7224 */ /* 0x000fe400078e0a1b */
[----:B0-----:R-:W-:-:S04]  /*2de0*/  IMAD.HI.U32 R12, R10, R6, RZ ;  /* 0x000000060a0c7227 */ /* 0x001fc800078e00ff */
[----:B------:R-:W-:Y:S02]  /*2df0*/  IMAD.MOV R14, RZ, RZ, -R14 ;  /* 0x000000ffff0e7224 */ /* 0x000fe400078e0a0e */
[----:B------:R-:W-:Y:S02]  /*2e00*/  IMAD.MOV R11, RZ, RZ, -R11 ;  /* 0x000000ffff0b7224 */ /* 0x000fe400078e0a0b */
[C---:B------:R-:W-:Y:S02]  /*2e10*/  IMAD R25, R9.reuse, R27, R25 ;  /* 0x0000001b09197224 */ /* 0x040fe400078e0219 */
[----:B------:R-:W-:Y:S02]  /*2e20*/  IMAD.MOV R12, RZ, RZ, -R12 ;  /* 0x000000ffff0c7224 */ /* 0x000fe400078e0a0c */
[C---:B------:R-:W-:Y:S01]  /*2e30*/  IMAD R13, R9.reuse, R14, R13 ;  /* 0x0000000e090d7224 */ /* 0x040fe200078e020d */
[----:B------:R-:W-:Y:S01]  /*2e40*/  STL [R1+0xa4], R25 ;  /* 0x0000a41901007387 */ /* 0x000fe20000100800 */
[----:B------:R-:W-:-:S02]  /*2e50*/  IMAD R8, R9, R8, R2 ;  /* 0x0000000809087224 */ /* 0x000fc400078e0202 */
[C---:B------:R-:W-:Y:S01]  /*2e60*/  IMAD R3, R9.reuse, R11, R3 ;  /* 0x0000000b09037224 */ /* 0x040fe200078e0203 */
[----:B------:R0:W-:Y:S01]  /*2e70*/  STL [R1+0x204], R13 ;  /* 0x0002040d01007387 */ /* 0x0001e20000100800 */
[----:B------:R-:W-:Y:S02]  /*2e80*/  IMAD R2, R9, R12, R6 ;  /* 0x0000000c09027224 */ /* 0x000fe400078e0206 */
[C---:B------:R-:W-:Y:S01]  /*2e90*/  VIADD R11, R64.reuse, 0x59 ;  /* 0x00000059400b7836 */ /* 0x040fe20000000000 */
[----:B------:R1:W-:Y:S04]  /*2ea0*/  STL [R1+0x5e8], R8 ;  /* 0x0005e80801007387 */ /* 0x0003e80000100800 */
[----:B------:R2:W-:Y:S01]  /*2eb0*/  STL [R1+0x5e4], R3 ;  /* 0x0005e40301007387 */ /* 0x0005e20000100800 */
[----:B------:R-:W-:Y:S01]  /*2ec0*/  IABS R59, R11 ;  /* 0x0000000b003b7213 */ /* 0x000fe20000000000 */
[----:B0-----:R-:W-:-:S02]  /*2ed0*/  VIADD R13, R64, 0x58 ;  /* 0x00000058400d7836 */ /* 0x001fc40000000000 */
[----:B------:R0:W-:Y:S01]  /*2ee0*/  STL [R1+0x620], R2 ;  /* 0x0006200201007387 */ /* 0x0001e20000100800 */
[C---:B-1----:R-:W-:Y:S02]  /*2ef0*/  VIADD R8, R64.reuse, 0x5a ;  /* 0x0000005a40087836 */ /* 0x042fe40000000000 */
[----:B------:R-:W-:Y:S01]  /*2f00*/  IABS R25, R13 ;  /* 0x0000000d00197213 */ /* 0x000fe20000000000 */
[----:B------:R1:W-:Y:S01]  /*2f10*/  STL [R1+0x14bc], R13 ;  /* 0x0014bc0d01007387 */ /* 0x0003e20000100800 */
[----:B--2---:R-:W-:-:S03]  /*2f20*/  VIADD R3, R64, 0x5b ;  /* 0x0000005b40037836 */ /* 0x004fc60000000000 */
[----:B------:R2:W-:Y:S01]  /*2f30*/  STL [R1+0x14c4], R11 ;  /* 0x0014c40b01007387 */ /* 0x0005e20000100800 */
[----:B------:R-:W-:Y:S01]  /*2f40*/  IMAD.HI.U32 R14, R10, R25, RZ ;  /* 0x000000190a0e7227 */ /* 0x000fe200078e00ff */
[----:B------:R-:W-:Y:S02]  /*2f50*/  IABS R6, R3 ;  /* 0x0000000300067213 */ /* 0x000fe40000000000 */
[----:B------:R4:W-:Y:S01]  /*2f60*/  STL [R1+0x14cc], R8 ;  /* 0x0014cc0801007387 */ /* 0x0009e20000100800 */
[----:B0-----:R-:W-:Y:S02]  /*2f70*/  VIADD R2, R64, 0x5c ;  /* 0x0000005c40027836 */ /* 0x001fe40000000000 */
[----:B-1----:R-:W-:Y:S01]  /*2f80*/  IMAD.HI.U32 R13, R10, R59, RZ ;  /* 0x0000003b0a0d7227 */ /* 0x002fe200078e00ff */
[----:B------:R-:W-:Y:S01]  /*2f90*/  STL [R1+0x14d4], R3 ;  /* 0x0014d40301007387 */ /* 0x000fe20000100800 */
[----:B--2---:R-:W-:Y:S02]  /*2fa0*/  IABS R11, R8 ;  /* 0x00000008000b7213 */ /* 0x004fe40000000000 */
[----:B------:R-:W-:Y:S01]  /*2fb0*/  IMAD.MOV R13, RZ, RZ, -R13 ;  /* 0x000000ffff0d7224 */ /* 0x000fe200078e0a0d */
[----:B------:R0:W-:Y:S01]  /*2fc0*/  STL [R1+0x14dc], R2 ;  /* 0x0014dc0201007387 */ /* 0x0001e20000100800 */
[----:B------:R-:W-:-:S02]  /*2fd0*/  IMAD.MOV R14, RZ, RZ, -R14 ;  /* 0x000000ffff0e7224 */ /* 0x000fc400078e0a0e */
[----:B------:R-:W-:-:S04]  /*2fe0*/  IMAD.HI.U32 R12, R10, R11, RZ ;  /* 0x0000000b0a0c7227 */ /* 0x000fc800078e00ff */
[----:B----4-:R-:W-:Y:S01]  /*2ff0*/  IMAD.HI.U32 R8, R10, R6, RZ ;  /* 0x000000060a087227 */ /* 0x010fe200078e00ff */
[----:B0-----:R-:W-:-:S03]  /*3000*/  IABS R2, R2 ;  /* 0x0000000200027213 */ /* 0x001fc60000000000 */
[----:B------:R-:W-:Y:S02]  /*3010*/  IMAD.MOV R12, RZ, RZ, -R12 ;  /* 0x000000ffff0c7224 */ /* 0x000fe400078e0a0c */
[----:B------:R-:W-:Y:S02]  /*3020*/  IMAD.MOV R8, RZ, RZ, -R8 ;  /* 0x000000ffff087224 */ /* 0x000fe400078e0a08 */
[----:B------:R-:W-:-:S04]  /*3030*/  IMAD.HI.U32 R3, R10, R2, RZ ;  /* 0x000000020a037227 */ /* 0x000fc800078e00ff */
[----:B------:R-:W-:Y:S02]  /*3040*/  IMAD.MOV R3, RZ, RZ, -R3 ;  /* 0x000000ffff037224 */ /* 0x000fe400078e0a03 */
        /* <DEDUP_REMOVED lines=9> */
[----:B------:R-:W-:Y:S01]  /*30e0*/  STL [R1+0x208], R2 ;  /* 0x0002080201007387 */ /* 0x000fe20000100800 */
[----:B------:R-:W-:Y:S01]  /*30f0*/  IMAD R25, R9, R14, R25 ;  /* 0x0000000e09197224 */ /* 0x000fe200078e0219 */
[----:B------:R-:W-:Y:S01]  /*3100*/  IABS R3, R13 ;  /* 0x0000000d00037213 */ /* 0x000fe20000000000 */
[C---:B0-----:R-:W-:Y:S01]  /*3110*/  VIADD R11, R64.reuse, 0x61 ;  /* 0x00000061400b7836 */ /* 0x041fe20000000000 */
[----:B------:R0:W-:Y:S01]  /*3120*/  STL [R1+0x14d0], R8 ;  /* 0x0014d00801007387 */ /* 0x0001e20000100800 */
[----:B------:R-:W-:Y:S01]  /*3130*/  IABS R27, R12 ;  /* 0x0000000c001b7213 */ /* 0x000fe20000000000 */
[----:B-1----:R-:W-:Y:S02]  /*3140*/  VIADD R6, R64, 0x5f ;  /* 0x0000005f40067836 */ /* 0x002fe40000000000 */
[----:B------:R-:W-:Y:S01]  /*3150*/  STL [R1+0x14d8], R13 ;  /* 0x0014d80d01007387 */ /* 0x000fe20000100800 */
[----:B------:R-:W-:Y:S01]  /*3160*/  IABS R60, R11 ;  /* 0x0000000b003c7213 */ /* 0x000fe20000000000 */
[----:B------:R-:W-:-:S02]  /*3170*/  IMAD.HI.U32 R14, R10, R27, RZ ;  /* 0x0000001b0a0e7227 */ /* 0x000fc400078e00ff */
[----:B------:R1:W-:Y:S01]  /*3180*/  STL [R1+0x14e0], R6 ;  /* 0x0014e00601007387 */ /* 0x0003e20000100800 */
[----:B0-----:R-:W-:Y:S01]  /*3190*/  IABS R8, R8 ;  /* 0x0000000800087213 */ /* 0x001fe20000000000 */
[----:B------:R-:W-:Y:S02]  /*31a0*/  IMAD.HI.U32 R2, R10, R60, RZ ;  /* 0x0000003c0a027227 */ /* 0x000fe400078e00ff */
[----:B------:R0:W-:Y:S02]  /*31b0*/  STL [R1+0x14e8], R12 ;  /* 0x0014e80c01007387 */ /* 0x0001e40000100800 */
[----:B------:R-:W-:Y:S02]  /*31c0*/  IMAD.MOV R2, RZ, RZ, -R2 ;  /* 0x000000ffff027224 */ /* 0x000fe400078e0a02 */
[----:B------:R2:W-:Y:S01]  /*31d0*/  STL [R1+0x14f0], R11 ;  /* 0x0014f00b01007387 */ /* 0x0005e20000100800 */
[----:B------:R-:W-:Y:S01]  /*31e0*/  IMAD.MOV R14, RZ, RZ, -R14 ;  /* 0x000000ffff0e7224 */ /* 0x000fe200078e0a0e */
[----:B-1----:R-:W-:Y:S01]  /*31f0*/  IABS R6, R6 ;  /* 0x0000000600067213 */ /* 0x002fe20000000000 */
[----:B------:R-:W-:-:S02]  /*3200*/  IMAD R60, R9, R2, R60 ;  /* 0x00000002093c7224 */ /* 0x000fc400078e023c */
[----:B------:R-:W-:Y:S02]  /*3210*/  IMAD R27, R9, R14, R27 ;  /* 0x0000000e091b7224 */ /* 0x000fe400078e021b */
[----:B0-----:R-:W-:-:S04]  /*3220*/  IMAD.HI.U32 R12, R10, R3, RZ ;  /* 0x000000030a0c7227 */ /* 0x001fc800078e00ff */
[----:B--2---:R-:W-:-:S04]  /*3230*/  IMAD.HI.U32 R11, R10, R8, RZ ;  /* 0x000000080a0b7227 */ /* 0x004fc800078e00ff */
        /* <DEDUP_REMOVED lines=8> */
[----:B------:R-:W-:-:S03]  /*32c0*/  VIADD R12, R64, 0x63 ;  /* 0x00000063400c7836 */ /* 0x000fc60000000000 */
[----:B------:R1:W-:Y:S02]  /*32d0*/  STL [R1+0x654], R8 ;  /* 0x0006540801007387 */ /* 0x0003e40000100800 */
[----:B------:R-:W-:Y:S02]  /*32e0*/  IABS R13, R12 ;  /* 0x0000000c000d7213 */ /* 0x000fe40000000000 */
[----:B------:R2:W-:Y:S01]  /*32f0*/  STL [R1+0x65c], R3 ;  /* 0x00065c0301007387 */ /* 0x0005e20000100800 */
[----:B0-----:R-:W-:-:S03]  /*3300*/  VIADD R11, R64, 0x64 ;  /* 0x00000064400b7836 */ /* 0x001fc60000000000 */
[----:B------:R0:W-:Y:S01]  /*3310*/  STL [R1+0x14e4], R28 ;  /* 0x0014e41c01007387 */ /* 0x0001e20000100800 */
[----:B------:R-:W-:-:S03]  /*3320*/  IMAD.HI.U32 R14, R10, R13, RZ ;  /* 0x0000000d0a0e7227 */ /* 0x000fc600078e00ff */
[----:B------:R-:W-:Y:S01]  /*3330*/  STL [R1+0x14ec], R12 ;  /* 0x0014ec0c01007387 */ /* 0x000fe20000100800 */
[C---:B-1----:R-:W-:Y:S02]  /*3340*/  VIADD R8, R64.reuse, 0x65 ;  /* 0x0000006540087836 */ /* 0x042fe40000000000 */
[----:B--2---:R-:W-:Y:S01]  /*3350*/  VIADD R3, R64, 0x66 ;  /* 0x0000006640037836 */ /* 0x004fe20000000000 */
[----:B------:R1:W-:Y:S01]  /*3360*/  STL [R1+0x14f4], R11 ;  /* 0x0014f40b01007387 */ /* 0x0003e20000100800 */
[----:B------:R-:W-:Y:S01]  /*3370*/  IMAD.MOV R14, RZ, RZ, -R14 ;  /* 0x000000ffff0e7224 */ /* 0x000fe200078e0a0e */
[----:B0-----:R-:W-:Y:S02]  /*3380*/  IABS R28, R28 ;  /* 0x0000001c001c7213 */ /* 0x001fe40000000000 */
[----:B------:R-:W-:Y:S01]  /*3390*/  STL [R1+0x14fc], R8 ;  /* 0x0014fc0801007387 */ /* 0x000fe20000100800 */
[----:B------:R-:W-:Y:S01]  /*33a0*/  IABS R2, R8 ;  /* 0x0000000800027213 */ /* 0x000fe20000000000 */
[----:B------:R-:W-:-:S02]  /*33b0*/  IMAD R13, R9, R14, R13 ;  /* 0x0000000e090d7224 */ /* 0x000fc400078e020d */
[----:B------:R0:W-:Y:S01]  /*33c0*/  STL [R1+0x1504], R3 ;  /* 0x0015040301007387 */ /* 0x0001e20000100800 */
[----:B------:R-:W-:Y:S01]  /*33d0*/  IMAD.HI.U32 R29, R10, R28, RZ ;  /* 0x0000001c0a1d7227 */ /* 0x000fe200078e00ff */
[----:B-1----:R-:W-:-:S03]  /*33e0*/  IABS R11, R11 ;  /* 0x0000000b000b7213 */ /* 0x002fc60000000000 */
[----:B------:R-:W-:-:S04]  /*33f0*/  IMAD.HI.U32 R6, R10, R2, RZ ;  /* 0x000000020a067227 */ /* 0x000fc800078e00ff */
[----:B------:R-:W-:Y:S01]  /*3400*/  IMAD.HI.U32 R12, R10, R11, RZ ;  /* 0x0000000b0a0c7227 */ /* 0x000fe200078e00ff */
[----:B0-----:R-:W-:-:S03]  /*3410*/  IABS R3, R3 ;  /* 0x0000000300037213 */ /* 0x001fc60000000000 */
[----:B------:R-:W-:Y:S02]  /*3420*/  IMAD.MOV R29, RZ, RZ, -R29 ;  /* 0x000000ffff1d7224 */ /* 0x000fe400078e0a1d */
[----:B------:R-:W-:-:S04]  /*3430*/  IMAD.HI.U32 R8, R10, R3, RZ ;  /* 0x000000030a087227 */ /* 0x000fc800078e00ff */
[----:B------:R-:W-:Y:S02]  /*3440*/  IMAD.MOV R12, RZ, RZ, -R12 ;  /* 0x000000ffff0c7224 */ /* 0x000fe400078e0a0c */
[----:B------:R-:W-:Y:S02]  /*3450*/  IMAD.MOV R6, RZ, RZ, -R6 ;  /* 0x000000ffff067224 */ /* 0x000fe400078e0a06 */
[C---:B------:R-:W-:Y:S02]  /*3460*/  IMAD R28, R9.reuse, R29, R28 ;  /* 0x0000001d091c7224 */ /* 0x040fe400078e021c */
[----:B------:R-:W-:Y:S02]  /*3470*/  IMAD.MOV R8, RZ, RZ, -R8 ;  /* 0x000000ffff087224 */ /* 0x000fe400078e0a08 */
[C---:B------:R-:W-:Y:S01]  /*3480*/  IMAD R11, R9.reuse, R12, R11 ;  /* 0x0000000c090b7224 */ /* 0x040fe200078e020b */
[----:B------:R-:W-:Y:S01]  /*3490*/  STL [R1+0xc], R28 ;  /* 0x00000c1c01007387 */ /* 0x000fe20000100800 */
[----:B------:R-:W-:-:S02]  /*34a0*/  IMAD R6, R9, R6, R2 ;  /* 0x0000000609067224 */ /* 0x000fc400078e0202 */
[----:B------:R-:W-:Y:S01]  /*34b0*/  IMAD R2, R9, R8, R3 ;  /* 0x0000000809027224 */ /* 0x000fe200078e0203 */
[----:B------:R0:W-:Y:S01]  /*34c0*/  STL [R1+0xa8], R13 ;  /* 0x0000a80d01007387 */ /* 0x0001e20000100800 */
[----:B------:R-:W-:-:S03]  /*34d0*/  VIADD R12, R64, 0x67 ;  /* 0x00000067400c7836 */ /* 0x000fc60000000000 */
[----:B------:R1:W-:Y:S04]  /*34e0*/  STL [R1+0x218], R11 ;  /* 0x0002180b01007387 */ /* 0x0003e80000100800 */
[----:B------:R2:W-:Y:S01]  /*34f0*/  STL [R1+0x664], R6 ;  /* 0x0006640601007387 */ /* 0x0005e20000100800 */
[----:B0-----:R-:W-:-:S03]  /*3500*/  VIADD R13, R64, 0x68 ;  /* 0x00000068400d7836 */ /* 0x001fc60000000000 */
[----:B------:R0:W-:Y:S01]  /*3510*/  STL [R1+0x694], R2 ;  /* 0x0006940201007387 */ /* 0x0001e20000100800 */
[C---:B-1----:R-:W-:Y:S01]  /*3520*/  VIADD R11, R64.reuse, 0x69 ;  /* 0x00000069400b7836 */ /* 0x042fe20000000000 */
[----:B------:R-:W-:Y:S02]  /*3530*/  IABS R28, R13 ;  /* 0x0000000d001c7213 */ /* 0x000fe40000000000 */
[----:B------:R1:W-:Y:S01]  /*3540*/  STL [R1+0x14f8], R12 ;  /* 0x0014f80c01007387 */ /* 0x0003e20000100800 */
[----:B--2---:R-:W-:Y:S01]  /*3550*/  VIADD R6, R64, 0x6a ;  /* 0x0000006a40067836 */ /* 0x004fe20000000000 */
[----:B------:R-:W-:Y:S02]  /*3560*/  IABS R62, R11 ;  /* 0x0000000b003e7213 */ /* 0x000fe40000000000 */
[----:B------:R2:W-:Y:S01]  /*3570*/  STL [R1+0x1500], R13 ;  /* 0x0015000d01007387 */ /* 0x0005e20000100800 */
[----:B------:R-:W-:-:S03]  /*3580*/  IMAD.HI.U32 R14, R10, R28, RZ ;  /* 0x0000001c0a0e7227 */ /* 0x000fc600078e00ff */
[----:B------:R4:W-:Y:S01]  /*3590*/  STL [R1+0x1508], R11 ;  /* 0x0015080b01007387 */ /* 0x0009e20000100800 */
[----:B0-----:R-:W-:Y:S01]  /*35a0*/  VIADD R2, R64, 0x6b ;  /* 0x0000006b40027836 */ /* 0x001fe20000000000 */
[----:B-1----:R-:W-:Y:S01]  /*35b0*/  IABS R12, R12 ;  /* 0x0000000c000c7213 */ /* 0x002fe20000000000 */
[----:B------:R-:W-:Y:S01]  /*35c0*/  IMAD.MOV R14, RZ, RZ, -R14 ;  /* 0x000000ffff0e7224 */ /* 0x000fe200078e0a0e */
[----:B------:R0:W-:Y:S03]  /*35d0*/  STL [R1+0x1510], R6 ;  /* 0x0015100601007387 */ /* 0x0001e60000100800 */
[----:B--2---:R-:W-:Y:S01]  /*35e0*/  IMAD.HI.U32 R13, R10, R12, RZ ;  /* 0x0000000c0a0d7227 */ /* 0x004fe200078e00ff */
[----:B------:R1:W-:Y:S03]  /*35f0*/  STL [R1+0x151c], R2 ;  /* 0x00151c0201007387 */ /* 0x0003e60000100800 */
[----:B------:R-:W-:-:S02]  /*3600*/  IMAD.MOV R13, RZ, RZ, -R13 ;  /* 0x000000ffff0d7224 */ /* 0x000fc400078e0a0d */
[----:B----4-:R-:W-:Y:S01]  /*3610*/  IMAD.HI.U32 R11, R10, R62, RZ ;  /* 0x0000003e0a0b7227 */ /* 0x010fe200078e00ff */
[----:B0-----:R-:W-:-:S03]  /*3620*/  IABS R6, R6 ;  /* 0x0000000600067213 */ /* 0x001fc60000000000 */
[----:B------:R-:W-:Y:S01]  /*3630*/  IMAD R12, R9, R13, R12 ;  /* 0x0000000d090c7224 */ /* 0x000fe200078e020c */
[----:B-1----:R-:W-:Y:S01]  /*3640*/  IABS R2, R2 ;  /* 0x0000000200027213 */ /* 0x002fe20000000000 */
[----:B------:R-:W-:-:S03]  /*3650*/  IMAD.HI.U32 R8, R10, R6, RZ ;  /* 0x000000060a087227 */ /* 0x000fc600078e00ff */
[----:B------:R0:W-:Y:S01]  /*3660*/  STL [R1+0x6a0], R12 ;  /* 0x0006a00c01007387 */ /* 0x0001e20000100800 */
[----:B------:R-:W-:-:S04]  /*3670*/  IMAD.HI.U32 R3, R10, R2, RZ ;  /* 0x000000020a037227 */ /* 0x000fc800078e00ff */
[----:B------:R-:W-:Y:S02]  /*3680*/  IMAD.MOV R8, RZ, RZ, -R8 ;  /* 0x000000ffff087224 */ /* 0x000fe400078e0a08 */
[----:B------:R-:W-:Y:S02]  /*3690*/  IMAD.MOV R3, RZ, RZ, -R3 ;  /* 0x000000ffff037224 */ /* 0x000fe400078e0a03 */
[----:B------:R-:W-:Y:S02]  /*36a0*/  IMAD.MOV R11, RZ, RZ, -R11 ;  /* 0x000000ffff0b7224 */ /* 0x000fe400078e0a0b */
[C---:B------:R-:W-:Y:S02]  /*36b0*/  IMAD R6, R9.reuse, R8, R6 ;  /* 0x0000000809067224 */ /* 0x040fe400078e0206 */
[C---:B------:R-:W-:Y:S02]  /*36c0*/  IMAD R2, R9.reuse, R3, R2 ;  /* 0x0000000309027224 */ /* 0x040fe400078e0202 */
[----:B------:R-:W-:Y:S01]  /*36d0*/  VIADD R13, R64, 0x6c ;  /* 0x0000006c400d7836 */ /* 0x000fe20000000000 */
[----:B------:R1:W-:Y:S01]  /*36e0*/  STL [R1+0x10], R6 ;  /* 0x0000100601007387 */ /* 0x0003e20000100800 */
[----:B------:R-:W-:-:S02]  /*36f0*/  IMAD R62, R9, R11, R62 ;  /* 0x0000000b093e7224 */ /* 0x000fc400078e023e */
[C---:B0-----:R-:W-:Y:S01]  /*3700*/  VIADD R12, R64.reuse, 0x6d ;  /* 0x0000006d400c7836 */ /* 0x041fe20000000000 */
[----:B------:R0:W-:Y:S01]  /*3710*/  STL [R1+0xb0], R2 ;  /* 0x0000b00201007387 */ /* 0x0001e20000100800 */
[C---:B------:R-:W-:Y:S02]  /*3720*/  VIADD R11, R64.reuse, 0x6e ;  /* 0x0000006e400b7836 */ /* 0x040fe40000000000 */
[----:B------:R-:W-:Y:S01]  /*3730*/  IMAD R28, R9, R14, R28 ;  /* 0x0000000e091c7224 */ /* 0x000fe200078e021c */
[----:B------:R-:W-:Y:S01]  /*3740*/  IABS R14, R13 ;  /* 0x0000000d000e7213 */ /* 0x000fe20000000000 */
[----:B------:R2:W-:Y:S01]  /*3750*/  STL [R1+0x150c], R13 ;  /* 0x00150c0d01007387 */ /* 0x0005e20000100800 */
[C---:B-1----:R-:W-:Y:S01]  /*3760*/  VIADD R6, R64.reuse, 0x6f ;  /* 0x0000006f40067836 */ /* 0x042fe20000000000 */
[----:B------:R-:W-:Y:S01]  /*3770*/  IABS R3, R11 ;  /* 0x0000000b00037213 */ /* 0x000fe20000000000 */
[----:B------:R-:W-:Y:S01]  /*3780*/  VIADD R8, R64, 0x70 ;  /* 0x0000007040087836 */ /* 0x000fe20000000000 */
[----:B------:R-:W-:Y:S01]  /*3790*/  STL [R1+0x1518], R12 ;  /* 0x0015180c01007387 */ /* 0x000fe20000100800 */
[----:B0-----:R-:W-:Y:S01]  /*37a0*/  IABS R2, R12 ;  /* 0x0000000c00027213 */ /* 0x001fe20000000000 */
[----:B------:R-:W-:-:S02]  /*37b0*/  IMAD.HI.U32 R30, R10, R14, RZ ;  /* 0x0000000e0a1e7227 */ /* 0x000fc400078e00ff */
[----:B------:R0:W-:Y:S01]  /*37c0*/  STL [R1+0x1520], R11 ;  /* 0x0015200b01007387 */ /* 0x0001e20000100800 */
[----:B------:R-:W-:Y:S01]  /*37d0*/  IABS R29, R8 ;  /* 0x00000008001d7213 */ /* 0x000fe20000000000 */
[----:B------:R-:W-:Y:S02]  /*37e0*/  IMAD.MOV R30, RZ, RZ, -R30 ;  /* 0x000000ffff1e7224 */ /* 0x000fe400078e0a1e */
[----:B------:R1:W-:Y:S02]  /*37f0*/  STL [R1+0x1528], R6 ;  /* 0x0015280601007387 */ /* 0x0003e40000100800 */
[----:B------:R-:W-:Y:S02]  /*3800*/  IMAD R14, R9, R30, R14 ;  /* 0x0000001e090e7224 */ /* 0x000fe400078e020e */
[----:B------:R4:W-:Y:S01]  /*3810*/  STL [R1+0x1530], R8 ;  /* 0x0015300801007387 */ /* 0x0009e20000100800 */
[----:B--2---:R-:W-:-:S03]  /*3820*/  IMAD.HI.U32 R13, R10, R29, RZ ;  /* 0x0000001d0a0d7227 */ /* 0x004fc600078e00ff */
[----:B------:R2:W-:Y:S01]  /*3830*/  STL [R1+0x22c], R14 ;  /* 0x00022c0e01007387 */ /* 0x0005e20000100800 */
[----:B0-----:R-:W-:Y:S01]  /*3840*/  IMAD.HI.U32 R11, R10, R3, RZ ;  /* 0x000000030a0b7227 */ /* 0x001fe200078e00ff */
[----:B-1----:R-:W-:-:S03]  /*3850*/  IABS R6, R6 ;  /* 0x0000000600067213 */ /* 0x002fc60000000000 */
[----:B------:R-:W-:Y:S02]  /*3860*/  IMAD.MOV R11, RZ, RZ, -R11 ;  /* 0x000000ffff0b7224 */ /* 0x000fe400078e0a0b */
[----:B----4-:R-:W-:-:S04]  /*3870*/  IMAD.HI.U32 R8, R10, R2, RZ ;  /* 0x000000020a087227 */ /* 0x010fc800078e00ff */
[----:B------:R-:W-:-:S04]  /*3880*/  IMAD.HI.U32 R12, R10, R6, RZ ;  /* 0x000000060a0c7227 */ /* 0x000fc800078e00ff */
[----:B------:R-:W-:Y:S02]  /*3890*/  IMAD.MOV R8, RZ, RZ, -R8 ;  /* 0x000000ffff087224 */ /* 0x000fe400078e0a08 */
[----:B------:R-:W-:Y:S02]  /*38a0*/  IMAD.MOV R12, RZ, RZ, -R12 ;  /* 0x000000ffff0c7224 */ /* 0x000fe400078e0a0c */
[C---:B------:R-:W-:Y:S02]  /*38b0*/  IMAD R8, R9.reuse, R8, R2 ;  /* 0x0000000809087224 */ /* 0x040fe400078e0202 */
[C---:B------:R-:W-:Y:S02]  /*38c0*/  IMAD R3, R9.reuse, R11, R3 ;  /* 0x0000000b09037224 */ /* 0x040fe400078e0203 */
[----:B------:R-:W-:Y:S01]  /*38d0*/  IMAD R2, R9, R12, R6 ;  /* 0x0000000c09027224 */ /* 0x000fe200078e0206 */
[----:B------:R0:W-:Y:S01]  /*38e0*/  STL [R1+0x69c], R8 ;  /* 0x00069c0801007387 */ /* 0x0001e20000100800 */
[----:B--2---:R-:W-:-:S02]  /*38f0*/  VIADD R14, R64, 0x71 ;  /* 0x00000071400e7836 */ /* 0x004fc40000000000 */
[----:B------:R-:W-:Y:S01]  /*3900*/  IMAD.MOV R13, RZ, RZ, -R13 ;  /* 0x000000ffff0d7224 */ /* 0x000fe200078e0a0d */
[----:B------:R1:W-:Y:S01]  /*3910*/  STL [R1+0x6d8], R3 ;  /* 0x0006d80301007387 */ /* 0x0003e20000100800 */
[C---:B------:R-:W-:Y:S01]  /*3920*/  VIADD R11, R64.reuse, 0x72 ;  /* 0x00000072400b7836 */ /* 0x040fe20000000000 */
[----:B------:R-:W-:Y:S01]  /*3930*/  IABS R61, R14 ;  /* 0x0000000e003d7213 */ /* 0x000fe20000000000 */
[----:B------:R-:W-:Y:S01]  /*3940*/  IMAD R29, R9, R13, R29 ;  /* 0x0000000d091d7224 */ /* 0x000fe200078e021d */
[----:B------:R2:W-:Y:S01]  /*3950*/  STL [R1+0x6d4], R2 ;  /* 0x0006d40201007387 */ /* 0x0005e20000100800 */
[----:B0-----:R-:W-:Y:S01]  /*3960*/  VIADD R8, R64, 0x73 ;  /* 0x0000007340087836 */ /* 0x001fe20000000000 */
[----:B------:R-:W-:Y:S02]  /*3970*/  IABS R13, R11 ;  /* 0x0000000b000d7213 */ /* 0x000fe40000000000 */
[----:B------:R0:W-:Y:S01]  /*3980*/  STL [R1+0x1524], R14 ;  /* 0x0015240e01007387 */ /* 0x0001e20000100800 */
[----:B------:R-:W-:-:S03]  /*3990*/  IMAD.HI.U32 R30, R10, R61, RZ ;  /* 0x0000003d0a1e7227 */ /* 0x000fc600078e00ff */
[----:B------:R4:W-:Y:S01]  /*39a0*/  STL [R1+0x152c], R11 ;  /* 0x00152c0b01007387 */ /* 0x0009e20000100800 */
[C---:B-1----:R-:W-:Y:S02]  /*39b0*/  VIADD R3, R64.reuse, 0x74 ;  /* 0x0000007440037836 */ /* 0x042fe40000000000 */
[----:B--2---:R-:W-:Y:S01]  /*39c0*/  VIADD R2, R64, 0x75 ;  /* 0x0000007540027836 */ /* 0x004fe20000000000 */
[----:B------:R1:W-:Y:S01]  /*39d0*/  STL [R1+0x1534], R8 ;  /* 0x0015340801007387 */ /* 0x0003e20000100800 */
[----:B------:R-:W-:Y:S01]  /*39e0*/  IMAD.MOV R30, RZ, RZ, -R30 ;  /* 0x000000ffff1e7224 */ /* 0x000fe200078e0a1e */
[----:B------:R-:W-:Y:S01]  /*39f0*/  IABS R6, R3 ;  /* 0x0000000300067213 */ /* 0x000fe20000000000 */
[----:B0-----:R-:W-:Y:S01]  /*3a00*/  IMAD.HI.U32 R14, R10, R13, RZ ;  /* 0x0000000d0a0e7227 */ /* 0x001fe200078e00ff */
[----:B------:R-:W-:Y:S01]  /*3a10*/  STL [R1+0x153c], R3 ;  /* 0x00153c0301007387 */ /* 0x000fe20000100800 */
[----:B----4-:R-:W-:Y:S02]  /*3a20*/  IABS R11, R8 ;  /* 0x00000008000b7213 */ /* 0x010fe40000000000 */
[----:B------:R-:W-:Y:S01]  /*3a30*/  IMAD.MOV R14, RZ, RZ, -R14 ;  /* 0x000000ffff0e7224 */ /* 0x000fe200078e0a0e */
[----:B------:R0:W-:Y:S01]  /*3a40*/  STL [R1+0x1544], R2 ;  /* 0x0015440201007387 */ /* 0x0001e20000100800 */
[----:B------:R-:W-:-:S02]  /*3a50*/  IMAD R61, R9, R30, R61 ;  /* 0x0000001e093d7224 */ /* 0x000fc400078e023d */
[----:B------:R-:W-:-:S04]  /*3a60*/  IMAD.HI.U32 R12, R10, R11, RZ ;  /* 0x0000000b0a0c7227 */ /* 0x000fc800078e00ff */
[----:B-1----:R-:W-:Y:S01]  /*3a70*/  IMAD.HI.U32 R8, R10, R6, RZ ;  /* 0x000000060a087227 */ /* 0x002fe200078e00ff */
[----:B0-----:R-:W-:-:S03]  /*3a80*/  IABS R2, R2 ;  /* 0x0000000200027213 */ /* 0x001fc60000000000 */
[----:B------:R-:W-:Y:S02]  /*3a90*/  IMAD.MOV R12, RZ, RZ, -R12 ;  /* 0x000000ffff0c7224 */ /* 0x000fe400078e0a0c */
[----:B------:R-:W-:Y:S02]  /*3aa0*/  IMAD.MOV R8, RZ, RZ, -R8 ;  /* 0x000000ffff087224 */ /* 0x000fe400078e0a08 */
[----:B------:R-:W-:-:S04]  /*3ab0*/  IMAD.HI.U32 R3, R10, R2, RZ ;  /* 0x000000020a037227 */ /* 0x000fc800078e00ff */
[C---:B------:R-:W-:Y:S02]  /*3ac0*/  IMAD R13, R9.reuse, R14, R13 ;  /* 0x0000000e090d7224 */ /* 0x040fe400078e020d */
[C---:B------:R-:W-:Y:S02]  /*3ad0*/  IMAD R11, R9.reuse, R12, R11 ;  /* 0x0000000c090b7224 */ /* 0x040fe400078e020b */
[----:B------:R-:W-:Y:S01]  /*3ae0*/  IMAD.MOV R3, RZ, RZ, -R3 ;  /* 0x000000ffff037224 */ /* 0x000fe200078e0a03 */
[----:B------:R0:W-:Y:S01]  /*3af0*/  STL [R1+0x1c], R13 ;  /* 0x00001c0d01007387 */ /* 0x0001e20000100800 */
[C---:B------:R-:W-:Y:S02]  /*3b00*/  IMAD R6, R9.reuse, R8, R6 ;  /* 0x0000000809067224 */ /* 0x040fe400078e0206 */
[----:B------:R-:W-:Y:S01]  /*3b10*/  IMAD R2, R9, R3, R2 ;  /* 0x0000000309027224 */ /* 0x000fe200078e0202 */
[----:B------:R1:W-:Y:S01]  /*3b20*/  STL [R1+0xb4], R11 ;  /* 0x0000b40b01007387 */ /* 0x0003e20000100800 */
[----:B------:R-:W-:-:S02]  /*3b30*/  VIADD R8, R64, 0x77 ;  /* 0x0000007740087836 */ /* 0x000fc40000000000 */
[C---:B------:R-:W-:Y:S01]  /*3b40*/  VIADD R12, R64.reuse, 0x79 ;  /* 0x00000079400c7836 */ /* 0x040fe20000000000 */
[----:B------:R2:W-:Y:S01]  /*3b50*/  STL [R1+0x230], R6 ;  /* 0x0002300601007387 */ /* 0x0005e20000100800 */
[----:B0-----:R-:W-:-:S03]  /*3b60*/  VIADD R13, R64, 0x78 ;  /* 0x00000078400d7836 */ /* 0x001fc60000000000 */
[----:B------:R0:W-:Y:S01]  /*3b70*/  STL [R1+0x6e4], R2 ;  /* 0x0006e40201007387 */ /* 0x0001e20000100800 */
[----:B------:R-:W-:Y:S01]  /*3b80*/  IABS R63, R12 ;  /* 0x0000000c003f7213 */ /* 0x000fe20000000000 */
[C---:B-1----:R-:W-:Y:S01]  /*3b90*/  VIADD R11, R64.reuse, 0x76 ;  /* 0x00000076400b7836 */ /* 0x042fe20000000000 */
[----:B------:R-:W-:Y:S01]  /*3ba0*/  IABS R30, R13 ;  /* 0x0000000d001e7213 */ /* 0x000fe20000000000 */
[----:B--2---:R-:W-:-:S03]  /*3bb0*/  VIADD R6, R64, 0x7a ;  /* 0x0000007a40067836 */ /* 0x004fc60000000000 */
[----:B------:R1:W-:Y:S01]  /*3bc0*/  STL [R1+0x1538], R11 ;  /* 0x0015380b01007387 */ /* 0x0003e20000100800 */
[----:B------:R-:W-:-:S03]  /*3bd0*/  IMAD.HI.U32 R14, R10, R30, RZ ;  /* 0x0000001e0a0e7227 */ /* 0x000fc600078e00ff */
[----:B------:R2:W-:Y:S01]  /*3be0*/  STL [R1+0x1540], R8 ;  /* 0x0015400801007387 */ /* 0x0005e20000100800 */
[----:B0-----:R-:W-:Y:S01]  /*3bf0*/  IABS R2, R6 ;  /* 0x0000000600027213 */ /* 0x001fe20000000000 */
[----:B------:R-:W-:Y:S02]  /*3c00*/  IMAD.MOV R14, RZ, RZ, -R14 ;  /* 0x000000ffff0e7224 */ /* 0x000fe400078e0a0e */
[----:B------:R0:W-:Y:S01]  /*3c10*/  STL [R1+0x1548], R13 ;  /* 0x0015480d01007387 */ /* 0x0001e20000100800 */
[----:B-1----:R-:W-:Y:S01]  /*3c20*/  IABS R11, R11 ;  /* 0x0000000b000b7213 */ /* 0x002fe20000000000 */
[----:B------:R-:W-:Y:S02]  /*3c30*/  IMAD.HI.U32 R3, R10, R2, RZ ;  /* 0x000000020a037227 */ /* 0x000fe400078e00ff */
[----:B------:R1:W-:Y:S01]  /*3c40*/  STL [R1+0x1550], R12 ;  /* 0x0015500c01007387 */ /* 0x0003e20000100800 */
[----:B--2---:R-:W-:Y:S01]  /*3c50*/  IABS R8, R8 ;  /* 0x0000000800087213 */ /* 0x004fe20000000000 */
[----:B------:R-:W-:-:S02]  /*3c60*/  IMAD.MOV R3, RZ, RZ, -R3 ;  /* 0x000000ffff037224 */ /* 0x000fc400078e0a03 */
[----:B------:R2:W-:Y:S01]  /*3c70*/  STL [R1+0x1558], R6 ;  /* 0x0015580601007387 */ /* 0x0005e20000100800 */
[----:B------:R-:W-:Y:S02]  /*3c80*/  IMAD R30, R9, R14, R30 ;  /* 0x0000000e091e7224 */ /* 0x000fe400078e021e */
[----:B0-----:R-:W-:-:S04]  /*3c90*/  IMAD.HI.U32 R13, R10, R8, RZ ;  /* 0x000000080a0d7227 */ /* 0x001fc800078e00ff */
[----:B-1----:R-:W-:-:S04]  /*3ca0*/  IMAD.HI.U32 R12, R10, R11, RZ ;  /* 0x0000000b0a0c7227 */ /* 0x002fc800078e00ff */
[----:B------:R-:W-:Y:S02]  /*3cb0*/  IMAD.MOV R12, RZ, RZ, -R12 ;  /* 0x000000ffff0c7224 */ /* 0x000fe400078e0a0c */
[----:B------:R-:W-:Y:S02]  /*3cc0*/  IMAD.MOV R13, RZ, RZ, -R13 ;  /* 0x000000ffff0d7224 */ /* 0x000fe400078e0a0d */
[----:B--2---:R-:W-:-:S04]  /*3cd0*/  IMAD.HI.U32 R6, R10, R63, RZ ;  /* 0x0000003f0a067227 */ /* 0x004fc800078e00ff */
[C---:B------:R-:W-:Y:S02]  /*3ce0*/  IMAD R11, R9.reuse, R12, R11 ;  /* 0x0000000c090b7224 */ /* 0x040fe400078e020b */
[C---:B------:R-:W-:Y:S02]  /*3cf0*/  IMAD R8, R9.reuse, R13, R8 ;  /* 0x0000000d09087224 */ /* 0x040fe400078e0208 */
[----:B------:R-:W-:Y:S01]  /*3d00*/  IMAD R2, R9, R3, R2 ;  /* 0x0000000309027224 */ /* 0x000fe200078e0202 */
[----:B------:R0:W-:Y:S01]  /*3d10*/  STL [R1+0x71c], R11 ;  /* 0x00071c0b01007387 */ /* 0x0001e20000100800 */
[----:B------:R-:W-:Y:S02]  /*3d20*/  IMAD.MOV R6, RZ, RZ, -R6 ;  /* 0x000000ffff067224 */ /* 0x000fe400078e0a06 */
[C---:B------:R-:W-:Y:S01]  /*3d30*/  VIADD R13, R64.reuse, 0x7b ;  /* 0x0000007b400d7836 */ /* 0x040fe20000000000 */
[----:B------:R1:W-:Y:S01]  /*3d40*/  STL [R1+0x724], R8 ;  /* 0x0007240801007387 */ /* 0x0003e20000100800 */
[----:B------:R-:W-:-:S02]  /*3d50*/  VIADD R12, R64, 0x7c ;  /* 0x0000007c400c7836 */ /* 0x000fc40000000000 */
[----:B------:R-:W-:Y:S01]  /*3d60*/  IMAD R63, R9, R6, R63 ;  /* 0x00000006093f7224 */ /* 0x000fe200078e023f */
[----:B------:R2:W-:Y:S01]  /*3d70*/  STL [R1+0x18], R2 ;  /* 0x0000180201007387 */ /* 0x0005e20000100800 */
[C---:B------:R-:W-:Y:S01]  /*3d80*/  VIADD R6, R64.reuse, 0x7f ;  /* 0x0000007f40067836 */ /* 0x040fe20000000000 */
[----:B------:R-:W-:Y:S01]  /*3d90*/  IABS R31, R13 ;  /* 0x0000000d001f7213 */ /* 0x000fe20000000000 */
[C---:B0-----:R-:W-:Y:S01]  /*3da0*/  VIADD R11, R64.reuse, 0x7d ;  /* 0x0000007d400b7836 */ /* 0x041fe20000000000 */
[----:B------:R0:W-:Y:S01]  /*3db0*/  STL [R1+0x154c], R13 ;  /* 0x00154c0d01007387 */ /* 0x0001e20000100800 */
[----:B-1----:R-:W-:-:S03]  /*3dc0*/  VIADD R8, R64, 0x7e ;  /* 0x0000007e40087836 */ /* 0x002fc60000000000 */
[----:B------:R-:W-:Y:S01]  /*3dd0*/  STL [R1+0x1554], R12 ;  /* 0x0015540c01007387 */ /* 0x000fe20000100800 */
[----:B------:R-:W-:Y:S01]  /*3de0*/  IMAD.HI.U32 R32, R10, R31, RZ ;  /* 0x0000001f0a207227 */ /* 0x000fe200078e00ff */
[----:B--2---:R-:W-:Y:S02]  /*3df0*/  IABS R2, R11 ;  /* 0x0000000b00027213 */ /* 0x004fe40000000000 */
[----:B------:R1:W-:Y:S01]  /*3e00*/  STL [R1+0x155c], R11 ;  /* 0x00155c0b01007387 */ /* 0x0003e20000100800 */
[----:B------:R-:W-:Y:S01]  /*3e10*/  IABS R3, R8 ;  /* 0x0000000800037213 */ /* 0x000fe20000000000 */
[----:B------:R-:W-:Y:S01]  /*3e20*/  IMAD.MOV R32, RZ, RZ, -R32 ;  /* 0x000000ffff207224 */ /* 0x000fe200078e0a20 */
[----:B0-----:R-:W-:Y:S01]  /*3e30*/  IABS R13, R12 ;  /* 0x0000000c000d7213 */ /* 0x001fe20000000000 */
[----:B------:R0:W-:Y:S02]  /*3e40*/  STL [R1+0x1564], R8 ;  /* 0x0015640801007387 */ /* 0x0001e40000100800 */
[----:B------:R-:W-:-:S02]  /*3e50*/  IMAD R31, R9, R32, R31 ;  /* 0x00000020091f7224 */ /* 0x000fc400078e021f */
[----:B------:R2:W-:Y:S01]  /*3e60*/  STL [R1+0x1568], R6 ;  /* 0x0015680601007387 */ /* 0x0005e20000100800 */
[----:B------:R-:W-:-:S03]  /*3e70*/  IMAD.HI.U32 R14, R10, R13, RZ ;  /* 0x0000000d0a0e7227 */ /* 0x000fc600078e00ff */
[----:B------:R-:W-:Y:S01]  /*3e80*/  STL [R1+0xb8], R31 ;  /* 0x0000b81f01007387 */ /* 0x000fe20000100800 */
[----:B-1----:R-:W-:-:S04]  /*3e90*/  IMAD.HI.U32 R11, R10, R3, RZ ;  /* 0x000000030a0b7227 */ /* 0x002fc800078e00ff */
[----:B0-----:R-:W-:Y:S01]  /*3ea0*/  IMAD.HI.U32 R8, R10, R2, RZ ;  /* 0x000000020a087227 */ /* 0x001fe200078e00ff */
[----:B--2---:R-:W-:-:S03]  /*3eb0*/  IABS R6, R6 ;  /* 0x0000000600067213 */ /* 0x004fc60000000000 */
[----:B------:R-:W-:Y:S02]  /*3ec0*/  IMAD.MOV R14, RZ, RZ, -R14 ;  /* 0x000000ffff0e7224 */ /* 0x000fe400078e0a0e */
[----:B------:R-:W-:-:S04]  /*3ed0*/  IMAD.HI.U32 R12, R10, R6, RZ ;  /* 0x000000060a0c7227 */ /* 0x000fc800078e00ff */
[----:B------:R-:W-:Y:S02]  /*3ee0*/  IMAD.MOV R8, RZ, RZ, -R8 ;  /* 0x000000ffff087224 */ /* 0x000fe400078e0a08 */
[----:B------:R-:W-:Y:S02]  /*3ef0*/  IMAD.MOV R11, RZ, RZ, -R11 ;  /* 0x000000ffff0b7224 */ /* 0x000fe400078e0a0b */
[C---:B------:R-:W-:Y:S02]  /*3f00*/  IMAD R13, R9.reuse, R14, R13 ;  /* 0x0000000e090d7224 */ /* 0x040fe400078e020d */
[----:B------:R-:W-:Y:S02]  /*3f10*/  IMAD.MOV R12, RZ, RZ, -R12 ;  /* 0x000000ffff0c7224 */ /* 0x000fe400078e0a0c */
[C---:B------:R-:W-:Y:S01]  /*3f20*/  IMAD R8, R9.reuse, R8, R2 ;  /* 0x0000000809087224 */ /* 0x040fe200078e0202 */
[----:B------:R0:W-:Y:S01]  /*3f30*/  STL [R1+0x220], R13 ;  /* 0x0002200d01007387 */ /* 0x0001e20000100800 */
[----:B------:R-:W-:-:S02]  /*3f40*/  IMAD R3, R9, R11, R3 ;  /* 0x0000000b09037224 */ /* 0x000fc400078e0203 */
[----:B------:R-:W-:Y:S01]  /*3f50*/  IMAD R2, R9, R12, R6 ;  /* 0x0000000c09027224 */ /* 0x000fe200078e0206 */
[----:B------:R1:W-:Y:S01]  /*3f60*/  STL [R1+0x72c], R8 ;  /* 0x00072c0801007387 */ /* 0x0003e20000100800 */
[----:B------:R-:W-:-:S03]  /*3f70*/  VIADD R11, R64, 0x81 ;  /* 0x00000081400b7836 */ /* 0x000fc60000000000 */
[----:B------:R2:W-:Y:S01]  /*3f80*/  STL [R1+0x418], R3 ;  /* 0x0004180301007387 */ /* 0x0005e20000100800 */
[C---:B0-----:R-:W-:Y:S01]  /*3f90*/  VIADD R13, R64.reuse, 0x80 ;  /* 0x00000080400d7836 */ /* 0x041fe20000000000 */
[----:B------:R-:W-:Y:S02]  /*3fa0*/  IABS R65, R11 ;  /* 0x0000000b00417213 */ /* 0x000fe40000000000 */
[----:B------:R0:W-:Y:S01]  /*3fb0*/  STL [R1+0x414], R2 ;  /* 0x0004140201007387 */ /* 0x0001e20000100800 */
[C---:B-1----:R-:W-:Y:S01]  /*3fc0*/  VIADD R8, R64.reuse, 0x82 ;  /* 0x0000008240087836 */ /* 0x042fe20000000000 */
[----:B------:R-:W-:Y:S02]  /*3fd0*/  IABS R31, R13 ;  /* 0x0000000d001f7213 */ /* 0x000fe40000000000 */
        /* <DEDUP_REMOVED lines=24> */
[----:B------:R-:W-:Y:S02]  /*4160*/  IMAD R65, R9, R13, R65 ;  /* 0x0000000d09417224 */ /* 0x000fe400078e0241 */
[C---:B------:R-:W-:Y:S01]  /*4170*/  VIADD R8, R64.reuse, 0x85 ;  /* 0x0000008540087836 */ /* 0x040fe20000000000 */
        /* <DEDUP_REMOVED lines=39> */
[----:B------:R-:W-:Y:S01]  /*43f0*/  IMAD.HI.U32 R14, R10, R13, RZ ;  /* 0x0000000d0a0e7227 */ /* 0x000fe200078e00ff */
[----:B------:R-:W-:Y:S02]  /*4400*/  IABS R2, R11 ;  /* 0x0000000b00027213 */ /* 0x000fe40000000000 */
[----:B------:R-:W-:Y:S01]  /*4410*/  STL [R1+0x15e8], R12 ;  /* 0x0015e80c01007387 */ /* 0x000fe20000100800 */
[C---:B-1----:R-:W-:Y:S02]  /*4420*/  VIADD R8, R64.reuse, 0x8e ;  /* 0x0000008e40087836 */ /* 0x042fe40000000000 */
[----:B--2---:R-:W-:Y:S01]  /*4430*/  VIADD R3, R64, 0x8d ;  /* 0x0000008d40037836 */ /* 0x004fe20000000000 */
[----:B------:R-:W-:Y:S01]  /*4440*/  STL [R1+0x15fc], R11 ;  /* 0x0015fc0b01007387 */ /* 0x000fe20000100800 */
[----:B------:R-:W-:Y:S01]  /*4450*/  IMAD.MOV R14, RZ, RZ, -R14 ;  /* 0x000000ffff0e7224 */ /* 0x000fe200078e0a0e */
[----:B0-----:R-:W-:-:S02]  /*4460*/  IABS R33, R33 ;  /* 0x0000002100217213 */ /* 0x001fc40000000000 */
[----:B------:R0:W-:Y:S01]  /*4470*/  STL [R1+0x1648], R3 ;  /* 0x0016480301007387 */ /* 0x0001e20000100800 */
[----:B------:R-:W-:Y:S01]  /*4480*/  IABS R6, R8 ;  /* 0x0000000800067213 */ /* 0x000fe20000000000 */
[----:B------:R-:W-:Y:S02]  /*4490*/  IMAD R13, R9, R14, R13 ;  /* 0x0000000e090d7224 */ /* 0x000fe400078e020d */
[C---:B------:R-:W-:Y:S01]  /*44a0*/  IMAD.HI.U32 R34, R10.reuse, R33, RZ ;  /* 0x000000210a227227 */ /* 0x040fe200078e00ff */
[----:B------:R1:W-:Y:S03]  /*44b0*/  STL [R1+0x1660], R8 ;  /* 0x0016600801007387 */ /* 0x0003e60000100800 */
[----:B------:R-:W-:Y:S01]  /*44c0*/  IMAD.MOV R34, RZ, RZ, -R34 ;  /* 0x000000ffff227224 */ /* 0x000fe200078e0a22 */
[----:B0-----:R-:W-:Y:S01]  /*44d0*/  IABS R3, R3 ;  /* 0x0000000300037213 */ /* 0x001fe20000000000 */
[----:B------:R-:W-:-:S04]  /*44e0*/  IMAD.HI.U32 R12, R10, R6, RZ ;  /* 0x000000060a0c7227 */ /* 0x000fc800078e00ff */
[----:B-1----:R-:W-:-:S04]  /*44f0*/  IMAD.HI.U32 R8, R10, R2, RZ ;  /* 0x000000020a087227 */ /* 0x002fc800078e00ff */
        /* <DEDUP_REMOVED lines=18> */
[----:B------:R4:W-:Y:S01]  /*4620*/  STL [R1+0x15bc], R13 ;  /* 0x0015bc0d01007387 */ /* 0x0009e20000100800 */
[C---:B-1----:R-:W-:Y:S02]  /*4630*/  VIADD R8, R64.reuse, 0x91 ;  /* 0x0000009140087836 */ /* 0x042fe40000000000 */
[C---:B--2---:R-:W-:Y:S01]  /*4640*/  VIADD R3, R64.reuse, 0x92 ;  /* 0x0000009240037836 */ /* 0x044fe20000000000 */
[----:B------:R1:W-:Y:S01]  /*4650*/  STL [R1+0x15d0], R11 ;  /* 0x0015d00b01007387 */ /* 0x0003e20000100800 */
[----:B------:R-:W-:Y:S01]  /*4660*/  IMAD.MOV R14, RZ, RZ, -R14 ;  /* 0x000000ffff0e7224 */ /* 0x000fe200078e0a0e */
[----:B------:R-:W-:Y:S01]  /*4670*/  IABS R67, R8 ;  /* 0x0000000800437213 */ /* 0x000fe20000000000 */
[----:B0-----:R-:W-:Y:S01]  /*4680*/  VIADD R2, R64, 0x93 ;  /* 0x0000009340027836 */ /* 0x001fe20000000000 */
[----:B------:R0:W-:Y:S01]  /*4690*/  STL [R1+0x161c], R8 ;  /* 0x00161c0801007387 */ /* 0x0001e20000100800 */
[----:B------:R-:W-:Y:S01]  /*46a0*/  IABS R6, R3 ;  /* 0x0000000300067213 */ /* 0x000fe20000000000 */
[----:B----4-:R-:W-:-:S02]  /*46b0*/  IMAD.HI.U32 R13, R10, R12, RZ ;  /* 0x0000000c0a0d7227 */ /* 0x010fc400078e00ff */
[----:B------:R-:W-:Y:S02]  /*46c0*/  STL [R1+0x1630], R3 ;  /* 0x0016300301007387 */ /* 0x000fe40000100800 */
[----:B------:R-:W-:Y:S02]  /*46d0*/  IMAD.MOV R13, RZ, RZ, -R13 ;  /* 0x000000ffff0d7224 */ /* 0x000fe400078e0a0d */
[----:B------:R2:W-:Y:S01]  /*46e0*/  STL [R1+0x1674], R2 ;  /* 0x0016740201007387 */ /* 0x0005e20000100800 */
[----:B-1----:R-:W-:-:S04]  /*46f0*/  IMAD.HI.U32 R11, R10, R67, RZ ;  /* 0x000000430a0b7227 */ /* 0x002fc800078e00ff */
[----:B0-----:R-:W-:-:S04]  /*4700*/  IMAD.HI.U32 R8, R10, R6, RZ ;  /* 0x000000060a087227 */ /* 0x001fc800078e00ff */
[----:B------:R-:W-:Y:S01]  /*4710*/  IMAD.MOV R8, RZ, RZ, -R8 ;  /* 0x000000ffff087224 */ /* 0x000fe200078e0a08 */
[----:B--2---:R-:W-:Y:S01]  /*4720*/  IABS R2, R2 ;  /* 0x0000000200027213 */ /* 0x004fe20000000000 */
[C---:B------:R-:W-:Y:S02]  /*4730*/  IMAD R12, R9.reuse, R13, R12 ;  /* 0x0000000d090c7224 */ /* 0x040fe400078e020c */
[----:B------:R-:W-:Y:S02]  /*4740*/  IMAD R6, R9, R8, R6 ;  /* 0x0000000809067224 */ /* 0x000fe400078e0206 */
[----:B------:R-:W-:Y:S01]  /*4750*/  IMAD.HI.U32 R3, R10, R2, RZ ;  /* 0x000000020a037227 */ /* 0x000fe200078e00ff */
[----:B------:R0:W-:Y:S03]  /*4760*/  STL [R1+0x2bc], R12 ;  /* 0x0002bc0c01007387 */ /* 0x0001e60000100800 */
[----:B------:R-:W-:Y:S01]  /*4770*/  IMAD.MOV R3, RZ, RZ, -R3 ;  /* 0x000000ffff037224 */ /* 0x000fe200078e0a03 */
[----:B------:R1:W-:Y:S01]  /*4780*/  STL [R1+0x2c], R6 ;  /* 0x00002c0601007387 */ /* 0x0003e20000100800 */
[----:B------:R-:W-:-:S02]  /*4790*/  VIADD R8, R64, 0x94 ;  /* 0x0000009440087836 */ /* 0x000fc40000000000 */
[C---:B------:R-:W-:Y:S02]  /*47a0*/  IMAD R2, R9.reuse, R3, R2 ;  /* 0x0000000309027224 */ /* 0x040fe400078e0202 */
[C---:B------:R-:W-:Y:S02]  /*47b0*/  VIADD R13, R64.reuse, 0x95 ;  /* 0x00000095400d7836 */ /* 0x040fe40000000000 */
[C---:B0-----:R-:W-:Y:S01]  /*47c0*/  VIADD R12, R64.reuse, 0x96 ;  /* 0x00000096400c7836 */ /* 0x041fe20000000000 */
[----:B------:R0:W-:Y:S01]  /*47d0*/  STL [R1+0x184], R2 ;  /* 0x0001840201007387 */ /* 0x0001e20000100800 */
[----:B------:R-:W-:Y:S02]  /*47e0*/  IMAD.MOV R11, RZ, RZ, -R11 ;  /* 0x000000ffff0b7224 */ /* 0x000fe400078e0a0b */
[----:B-1----:R-:W-:Y:S01]  /*47f0*/  VIADD R6, R64, 0x97 ;  /* 0x0000009740067836 */ /* 0x002fe20000000000 */
[----:B------:R1:W-:Y:S01]  /*4800*/  STL [R1+0x15a4], R8 ;  /* 0x0015a40801007387 */ /* 0x0003e20000100800 */
[----:B------:R-:W-:Y:S01]  /*4810*/  IABS R3, R12 ;  /* 0x0000000c00037213 */ /* 0x000fe20000000000 */
[----:B------:R-:W-:-:S02]  /*4820*/  IMAD R67, R9, R11, R67 ;  /* 0x0000000b09437224 */ /* 0x000fc400078e0243 */
[----:B------:R2:W-:Y:S01]  /*4830*/  STL [R1+0x15e4], R13 ;  /* 0x0015e40d01007387 */ /* 0x0005e20000100800 */
[----:B------:R-:W-:Y:S01]  /*4840*/  VIADD R11, R64, 0x98 ;  /* 0x00000098400b7836 */ /* 0x000fe20000000000 */
[----:B0-----:R-:W-:Y:S01]  /*4850*/  IABS R2, R13 ;  /* 0x0000000d00027213 */ /* 0x001fe20000000000 */
[----:B------:R-:W-:Y:S01]  /*4860*/  IMAD R34, R9, R14, R34 ;  /* 0x0000000e09227224 */ /* 0x000fe200078e0222 */
[----:B------:R0:W-:Y:S01]  /*4870*/  STL [R1+0x15f8], R12 ;  /* 0x0015f80c01007387 */ /* 0x0001e20000100800 */
[----:B------:R-:W-:Y:S01]  /*4880*/  IMAD.HI.U32 R35, R10, R3, RZ ;  /* 0x000000030a237227 */ /* 0x000fe200078e00ff */
[----:B-1----:R-:W-:Y:S02]  /*4890*/  IABS R8, R8 ;  /* 0x0000000800087213 */ /* 0x002fe40000000000 */
[----:B------:R1:W-:Y:S01]  /*48a0*/  STL [R1+0x1644], R6 ;  /* 0x0016440601007387 */ /* 0x0003e20000100800 */
[----:B------:R-:W-:Y:S01]  /*48b0*/  IABS R33, R11 ;  /* 0x0000000b00217213 */ /* 0x000fe20000000000 */
[----:B------:R-:W-:-:S02]  /*48c0*/  IMAD.MOV R35, RZ, RZ, -R35 ;  /* 0x000000ffff237224 */ /* 0x000fc400078e0a23 */
[C---:B--2---:R-:W-:Y:S01]  /*48d0*/  IMAD.HI.U32 R13, R10.reuse, R8, RZ ;  /* 0x000000080a0d7227 */ /* 0x044fe200078e00ff */
[----:B------:R2:W-:Y:S03]  /*48e0*/  STL [R1+0x165c], R11 ;  /* 0x00165c0b01007387 */ /* 0x0005e60000100800 */
[----:B0-----:R-:W-:Y:S01]  /*48f0*/  IMAD.HI.U32 R12, R10, R2, RZ ;  /* 0x000000020a0c7227 */ /* 0x001fe200078e00ff */
[----:B-1----:R-:W-:-:S03]  /*4900*/  IABS R6, R6 ;  /* 0x0000000600067213 */ /* 0x002fc60000000000 */
[----:B------:R-:W-:Y:S02]  /*4910*/  IMAD.MOV R13, RZ, RZ, -R13 ;  /* 0x000000ffff0d7224 */ /* 0x000fe400078e0a0d */
[----:B------:R-:W-:Y:S02]  /*4920*/  IMAD.MOV R12, RZ, RZ, -R12 ;  /* 0x000000ffff0c7224 */ /* 0x000fe400078e0a0c */
[----:B------:R-:W-:-:S04]  /*4930*/  IMAD.HI.U32 R14, R10, R6, RZ ;  /* 0x000000060a0e7227 */ /* 0x000fc800078e00ff */
[C---:B------:R-:W-:Y:S02]  /*4940*/  IMAD R13, R9.reuse, R13, R8 ;  /* 0x0000000d090d7224 */ /* 0x040fe400078e0208 */
[----:B------:R-:W-:Y:S02]  /*4950*/  IMAD.MOV R14, RZ, RZ, -R14 ;  /* 0x000000ffff0e7224 */ /* 0x000fe400078e0a0e */
[----:B------:R-:W-:Y:S01]  /*4960*/  IMAD R8, R9, R12, R2 ;  /* 0x0000000c09087224 */ /* 0x000fe200078e0202 */
[----:B------:R0:W-:Y:S01]  /*4970*/  STL [R1+0x2a8], R13 ;  /* 0x0002a80d01007387 */ /* 0x0001e20000100800 */
[----:B--2---:R-:W-:-:S03]  /*4980*/  IMAD.HI.U32 R11, R10, R33, RZ ;  /* 0x000000210a0b7227 */ /* 0x004fc600078e00ff */
[----:B------:R1:W-:Y:S01]  /*4990*/  STL [R1+0x2a4], R8 ;  /* 0x0002a40801007387 */ /* 0x0003e20000100800 */
[C---:B------:R-:W-:Y:S02]  /*49a0*/  IMAD R3, R9.reuse, R35, R3 ;  /* 0x0000002309037224 */ /* 0x040fe400078e0203 */
[C---:B------:R-:W-:Y:S02]  /*49b0*/  IMAD R2, R9.reuse, R14, R6 ;  /* 0x0000000e09027224 */ /* 0x040fe400078e0206 */
[C---:B------:R-:W-:Y:S01]  /*49c0*/  VIADD R12, R64.reuse, 0x9a ;  /* 0x0000009a400c7836 */ /* 0x040fe20000000000 */
[----:B------:R2:W-:Y:S01]  /*49d0*/  STL [R1+0x2ac], R3 ;  /* 0x0002ac0301007387 */ /* 0x0005e20000100800 */
[C---:B0-----:R-:W-:Y:S02]  /*49e0*/  VIADD R13, R64.reuse, 0x99 ;  /* 0x00000099400d7836 */ /* 0x041fe40000000000 */
[----:B------:R-:W-:Y:S01]  /*49f0*/  IMAD.MOV R11, RZ, RZ, -R11 ;  /* 0x000000ffff0b7224 */ /* 0x000fe200078e0a0b */
[----:B------:R0:W-:Y:S01]  /*4a00*/  STL [R1+0x2b0], R2 ;  /* 0x0002b00201007387 */ /* 0x0001e20000100800 */
[C---:B-1----:R-:W-:Y:S01]  /*4a10*/  VIADD R8, R64.reuse, 0x9b ;  /* 0x0000009b40087836 */ /* 0x042fe20000000000 */
[----:B------:R-:W-:Y:S01]  /*4a20*/  IABS R68, R13 ;  /* 0x0000000d00447213 */ /* 0x000fe20000000000 */
[----:B------:R-:W-:Y:S01]  /*4a30*/  IMAD R33, R9, R11, R33 ;  /* 0x0000000b09217224 */ /* 0x000fe200078e0221 */
[----:B------:R1:W-:Y:S01]  /*4a40*/  STL [R1+0x15b8], R13 ;  /* 0x0015b80d01007387 */ /* 0x0003e20000100800 */
[----:B--2---:R-:W-:Y:S01]  /*4a50*/  VIADD R3, R64, 0x9d ;  /* 0x0000009d40037836 */ /* 0x004fe20000000000 */
[----:B------:R-:W-:-:S02]  /*4a60*/  IABS R11, R8 ;  /* 0x00000008000b7213 */ /* 0x000fc40000000000 */
[----:B------:R2:W-:Y:S01]  /*4a70*/  STL [R1+0x15cc], R12 ;  /* 0x0015cc0c01007387 */ /* 0x0005e20000100800 */
[----:B------:R-:W-:-:S03]  /*4a80*/  IMAD.HI.U32 R35, R10, R68, RZ ;  /* 0x000000440a237227 */ /* 0x000fc600078e00ff */
[----:B------:R-:W-:Y:S01]  /*4a90*/  STL [R1+0x1618], R8 ;  /* 0x0016180801007387 */ /* 0x000fe20000100800 */
[----:B0-----:R-:W-:Y:S01]  /*4aa0*/  VIADD R2, R64, 0x9c ;  /* 0x0000009c40027836 */ /* 0x001fe20000000000 */
[----:B-1----:R-:W-:Y:S01]  /*4ab0*/  IABS R13, R12 ;  /* 0x0000000c000d7213 */ /* 0x002fe20000000000 */
[----:B------:R-:W-:-:S03]  /*4ac0*/  IMAD.MOV R35, RZ, RZ, -R35 ;  /* 0x000000ffff237224 */ /* 0x000fc600078e0a23 */
[----:B------:R0:W-:Y:S01]  /*4ad0*/  STL [R1+0x162c], R2 ;  /* 0x00162c0201007387 */ /* 0x0001e20000100800 */
[----:B------:R-:W-:-:S03]  /*4ae0*/  IMAD.HI.U32 R14, R10, R13, RZ ;  /* 0x0000000d0a0e7227 */ /* 0x000fc600078e00ff */
[----:B------:R1:W-:Y:S01]  /*4af0*/  STL [R1+0x1670], R3 ;  /* 0x0016700301007387 */ /* 0x0003e20000100800 */
[----:B--2---:R-:W-:-:S04]  /*4b00*/  IMAD.HI.U32 R12, R10, R11, RZ ;  /* 0x0000000b0a0c7227 */ /* 0x004fc800078e00ff */
[----:B------:R-:W-:Y:S01]  /*4b10*/  IMAD.MOV R14, RZ, RZ, -R14 ;  /* 0x000000ffff0e7224 */ /* 0x000fe200078e0a0e */
[----:B0-----:R-:W-:Y:S01]  /*4b20*/  IABS R2, R2 ;  /* 0x0000000200027213 */ /* 0x001fe20000000000 */
[----:B------:R-:W-:Y:S02]  /*4b30*/  IMAD.MOV R12, RZ, RZ, -R12 ;  /* 0x000000ffff0c7224 */ /* 0x000fe400078e0a0c */
[----:B------:R-:W-:Y:S01]  /*4b40*/  IMAD R13, R9, R14, R13 ;  /* 0x0000000e090d7224 */ /* 0x000fe200078e020d */
[----:B-1----:R-:W-:Y:S01]  /*4b50*/  IABS R3, R3 ;  /* 0x0000000300037213 */ /* 0x002fe20000000000 */
[----:B------:R-:W-:-:S03]  /*4b60*/  IMAD.HI.U32 R6, R10, R2, RZ ;  /* 0x000000020a067227 */ /* 0x000fc600078e00ff */
[----:B------:R0:W-:Y:S01]  /*4b70*/  STL [R1+0x28], R13 ;  /* 0x0000280d01007387 */ /* 0x0001e20000100800 */
[----:B------:R-:W-:-:S04]  /*4b80*/  IMAD.HI.U32 R8, R10, R3, RZ ;  /* 0x000000030a087227 */ /* 0x000fc800078e00ff */
[----:B------:R-:W-:Y:S02]  /*4b90*/  IMAD.MOV R6, RZ, RZ, -R6 ;  /* 0x000000ffff067224 */ /* 0x000fe400078e0a06 */
[C---:B------:R-:W-:Y:S02]  /*4ba0*/  IMAD R11, R9.reuse, R12, R11 ;  /* 0x0000000c090b7224 */ /* 0x040fe400078e020b */
[----:B------:R-:W-:Y:S02]  /*4bb0*/  IMAD.MOV R8, RZ, RZ, -R8 ;  /* 0x000000ffff087224 */ /* 0x000fe400078e0a08 */
[C---:B------:R-:W-:Y:S01]  /*4bc0*/  IMAD R6, R9.reuse, R6, R2 ;  /* 0x0000000609067224 */ /* 0x040fe200078e0202 */
[----:B------:R1:W-:Y:S01]  /*4bd0*/  STL [R1+0x160], R11 ;  /* 0x0001600b01007387 */ /* 0x0003e20000100800 */
[----:B------:R-:W-:Y:S02]  /*4be0*/  IMAD R2, R9, R8, R3 ;  /* 0x0000000809027224 */ /* 0x000fe400078e0203 */
[C---:B0-----:R-:W-:Y:S01]  /*4bf0*/  VIADD R13, R64.reuse, 0x9f ;  /* 0x0000009f400d7836 */ /* 0x041fe20000000000 */
[----:B------:R0:W-:Y:S01]  /*4c00*/  STL [R1+0x294], R6 ;  /* 0x0002940601007387 */ /* 0x0001e20000100800 */
[----:B------:R-:W-:-:S02]  /*4c10*/  VIADD R12, R64, 0xa0 ;  /* 0x000000a0400c7836 */ /* 0x000fc40000000000 */
[----:B------:R-:W-:Y:S01]  /*4c20*/  IMAD R68, R9, R35, R68 ;  /* 0x0000002309447224 */ /* 0x000fe200078e0244 */
[----:B------:R2:W-:Y:S01]  /*4c30*/  STL [R1+0x298], R2 ;  /* 0x0002980201007387 */ /* 0x0005e20000100800 */
[----:B------:R-:W-:Y:S01]  /*4c40*/  IABS R8, R13 ;  /* 0x0000000d00087213 */ /* 0x000fe20000000000 */
[C---:B-1----:R-:W-:Y:S01]  /*4c50*/  VIADD R11, R64.reuse, 0x9e ;  /* 0x0000009e400b7836 */ /* 0x042fe20000000000 */
[----:B------:R-:W-:Y:S01]  /*4c60*/  IABS R35, R12 ;  /* 0x0000000c00237213 */ /* 0x000fe20000000000 */
[----:B0-----:R-:W-:-:S03]  /*4c70*/  VIADD R6, R64, 0xa1 ;  /* 0x000000a140067836 */ /* 0x001fc60000000000 */
[----:B------:R0:W-:Y:S01]  /*4c80*/  STL [R1+0x15a0], R11 ;  /* 0x0015a00b01007387 */ /* 0x0001e20000100800 */
[----:B------:R-:W-:-:S03]  /*4c90*/  IMAD.HI.U32 R14, R10, R35, RZ ;  /* 0x000000230a0e7227 */ /* 0x000fc600078e00ff */
[----:B------:R1:W-:Y:S01]  /*4ca0*/  STL [R1+0x15e0], R13 ;  /* 0x0015e00d01007387 */ /* 0x0003e20000100800 */
[----:B--2---:R-:W-:Y:S01]  /*4cb0*/  VIADD R2, R64, 0xa2 ;  /* 0x000000a240027836 */ /* 0x004fe20000000000 */
[----:B------:R-:W-:Y:S01]  /*4cc0*/  IABS R69, R6 ;  /* 0x0000000600457213 */ /* 0x000fe20000000000 */
[----:B------:R-:W-:Y:S01]  /*4cd0*/  IMAD.MOV R14, RZ, RZ, -R14 ;  /* 0x000000ffff0e7224 */ /* 0x000fe200078e0a0e */
[----:B------:R2:W-:Y:S01]  /*4ce0*/  STL [R1+0x15f4], R12 ;  /* 0x0015f40c01007387 */ /* 0x0005e20000100800 */
[----:B0-----:R-:W-:Y:S02]  /*4cf0*/  IABS R11, R11 ;  /* 0x0000000b000b7213 */ /* 0x001fe40000000000 */
[----:B------:R-:W-:Y:S01]  /*4d00*/  IMAD R35, R9, R14, R35 ;  /* 0x0000000e09237224 */ /* 0x000fe200078e0223 */
[----:B------:R-:W-:Y:S01]  /*4d10*/  STL [R1+0x1640], R6 ;  /* 0x0016400601007387 */ /* 0x000fe20000100800 */
[----:B-1----:R-:W-:-:S03]  /*4d20*/  IMAD.HI.U32 R13, R10, R8, RZ ;  /* 0x000000080a0d7227 */ /* 0x002fc600078e00ff */
[----:B------:R0:W-:Y:S01]  /*4d30*/  STL [R1+0x1658], R2 ;  /* 0x0016580201007387 */ /* 0x0001e20000100800 */
[----:B--2---:R-:W-:-:S04]  /*4d40*/  IMAD.HI.U32 R12, R10, R11, RZ ;  /* 0x0000000b0a0c7227 */ /* 0x004fc800078e00ff */
[----:B------:R-:W-:Y:S02]  /*4d50*/  IMAD.MOV R12, RZ, RZ, -R12 ;  /* 0x000000ffff0c7224 */ /* 0x000fe400078e0a0c */
[----:B------:R-:W-:Y:S01]  /*4d60*/  IMAD.MOV R13, RZ, RZ, -R13 ;  /* 0x000000ffff0d7224 */ /* 0x000fe200078e0a0d */
[----:B0-----:R-:W-:Y:S01]  /*4d70*/  IABS R2, R2 ;  /* 0x0000000200027213 */ /* 0x001fe20000000000 */
[----:B------:R-:W-:Y:S02]  /*4d80*/  IMAD R11, R9, R12, R11 ;  /* 0x0000000c090b7224 */ /* 0x000fe400078e020b */
[----:B------:R-:W-:-:S03]  /*4d90*/  IMAD.HI.U32 R6, R10, R69, RZ ;  /* 0x000000450a067227 */ /* 0x000fc600078e00ff */
[----:B------:R0:W-:Y:S01]  /*4da0*/  STL [R1+0x28c], R11 ;  /* 0x00028c0b01007387 */ /* 0x0001e20000100800 */
[----:B------:R-:W-:-:S04]  /*4db0*/  IMAD.HI.U32 R3, R10, R2, RZ ;  /* 0x000000020a037227 */ /* 0x000fc800078e00ff */
[----:B------:R-:W-:Y:S02]  /*4dc0*/  IMAD.MOV R3, RZ, RZ, -R3 ;  /* 0x000000ffff037224 */ /* 0x000fe400078e0a03 */
[C---:B------:R-:W-:Y:S02]  /*4dd0*/  IMAD R8, R9.reuse, R13, R8 ;  /* 0x0000000d09087224 */ /* 0x040fe400078e0208 */
[C---:B------:R-:W-:Y:S02]  /*4de0*/  IMAD R2, R9.reuse, R3, R2 ;  /* 0x0000000309027224 */ /* 0x040fe400078e0202 */
[----:B------:R-:W-:Y:S01]  /*4df0*/  IMAD.MOV R6, RZ, RZ, -R6 ;  /* 0x000000ffff067224 */ /* 0x000fe200078e0a06 */
[----:B------:R1:W-:Y:S01]  /*4e00*/  STL [R1+0x288], R8 ;  /* 0x0002880801007387 */ /* 0x0003e20000100800 */
[C---:B0-----:R-:W-:Y:S02]  /*4e10*/  VIADD R11, R64.reuse, 0xa3 ;  /* 0x000000a3400b7836 */ /* 0x041fe40000000000 */
[----:B------:R-:W-:Y:S01]  /*4e20*/  VIADD R13, R64, 0xa4 ;  /* 0x000000a4400d7836 */ /* 0x000fe20000000000 */
[----:B------:R0:W-:Y:S01]  /*4e30*/  STL [R1+0x30], R2 ;  /* 0x0000300201007387 */ /* 0x0001e20000100800 */
[----:B------:R-:W-:-:S02]  /*4e40*/  IMAD R69, R9, R6, R69 ;  /* 0x0000000609457224 */ /* 0x000fc400078e0245 */
[C---:B------:R-:W-:Y:S01]  /*4e50*/  VIADD R12, R64.reuse, 0xa5 ;  /* 0x000000a5400c7836 */ /* 0x040fe20000000000 */
[----:B------:R2:W-:Y:S01]  /*4e60*/  STL [R1+0x15b4], R11 ;  /* 0x0015b40b01007387 */ /* 0x0005e20000100800 */
[C---:B------:R-:W-:Y:S02]  /*4e70*/  VIADD R6, R64.reuse, 0xa6 ;  /* 0x000000a640067836 */ /* 0x040fe40000000000 */
[----:B-1----:R-:W-:Y:S01]  /*4e80*/  VIADD R8, R64, 0xa7 ;  /* 0x000000a740087836 */ /* 0x002fe20000000000 */
[----:B------:R1:W-:Y:S01]  /*4e90*/  STL [R1+0x15c8], R13 ;  /* 0x0015c80d01007387 */ /* 0x0003e20000100800 */
[----:B------:R-:W-:Y:S02]  /*4ea0*/  IABS R3, R12 ;  /* 0x0000000c00037213 */ /* 0x000fe40000000000 */
[----:B0-----:R-:W-:Y:S01]  /*4eb0*/  IABS R2, R13 ;  /* 0x0000000d00027213 */ /* 0x001fe20000000000 */
[----:B------:R-:W-:Y:S01]  /*4ec0*/  STL [R1+0x1614], R12 ;  /* 0x0016140c01007387 */ /* 0x000fe20000100800 */
[----:B--2---:R-:W-:Y:S01]  /*4ed0*/  IABS R11, R11 ;  /* 0x0000000b000b7213 */ /* 0x004fe20000000000 */
[----:B------:R-:W-:-:S02]  /*4ee0*/  IMAD.HI.U32 R37, R10, R3, RZ ;  /* 0x000000030a257227 */ /* 0x000fc400078e00ff */
[----:B------:R0:W-:Y:S02]  /*4ef0*/  STL [R1+0x1628], R6 ;  /* 0x0016280601007387 */ /* 0x0001e40000100800 */
[C---:B------:R-:W-:Y:S02]  /*4f00*/  IMAD.HI.U32 R14, R10.reuse, R11, RZ ;  /* 0x0000000b0a0e7227 */ /* 0x040fe400078e00ff */
[----:B------:R2:W-:Y:S02]  /*4f10*/  STL [R1+0x166c], R8 ;  /* 0x00166c0801007387 */ /* 0x0005e40000100800 */
[----:B-1----:R-:W-:Y:S01]  /*4f20*/  IMAD.HI.U32 R13, R10, R2, RZ ;  /* 0x000000020a0d7227 */ /* 0x002fe200078e00ff */
[----:B0-----:R-:W-:-:S03]  /*4f30*/  IABS R6, R6 ;  /* 0x0000000600067213 */ /* 0x001fc60000000000 */
[----:B------:R-:W-:Y:S02]  /*4f40*/  IMAD.MOV R14, RZ, RZ, -R14 ;  /* 0x000000ffff0e7224 */ /* 0x000fe400078e0a0e */
[----:B------:R-:W-:Y:S01]  /*4f50*/  IMAD.MOV R13, RZ, RZ, -R13 ;  /* 0x000000ffff0d7224 */ /* 0x000fe200078e0a0d */
[----:B--2---:R-:W-:Y:S01]  /*4f60*/  IABS R8, R8 ;  /* 0x0000000800087213 */ /* 0x004fe20000000000 */
[----:B------:R-:W-:-:S04]  /*4f70*/  IMAD.HI.U32 R36, R10, R6, RZ ;  /* 0x000000060a247227 */ /* 0x000fc800078e00ff */
[----:B------:R-:W-:-:S04]  /*4f80*/  IMAD.HI.U32 R12, R10, R8, RZ ;  /* 0x000000080a0c7227 */ /* 0x000fc800078e00ff */
[----:B------:R-:W-:Y:S02]  /*4f90*/  IMAD.MOV R37, RZ, RZ, -R37 ;  /* 0x000000ffff257224 */ /* 0x000fe400078e0a25 */
[C---:B------:R-:W-:Y:S02]  /*4fa0*/  IMAD R14, R9.reuse, R14, R11 ;  /* 0x0000000e090e7224 */ /* 0x040fe400078e020b */
[----:B------:R-:W-:Y:S02]  /*4fb0*/  IMAD.MOV R36, RZ, RZ, -R36 ;  /* 0x000000ffff247224 */ /* 0x000fe400078e0a24 */
[C---:B------:R-:W-:Y:S01]  /*4fc0*/  IMAD R2, R9.reuse, R13, R2 ;  /* 0x0000000d09027224 */ /* 0x040fe200078e0202 */
[----:B------:R-:W-:Y:S01]  /*4fd0*/  STL [R1+0xbc], R14 ;  /* 0x0000bc0e01007387 */ /* 0x000fe20000100800 */
[----:B------:R-:W-:Y:S02]  /*4fe0*/  IMAD.MOV R12, RZ, RZ, -R12 ;  /* 0x000000ffff0c7224 */ /* 0x000fe400078e0a0c */
[C---:B------:R-:W-:Y:S01]  /*4ff0*/  IMAD R11, R9.reuse, R37, R3 ;  /* 0x00000025090b7224 */ /* 0x040fe200078e0203 */
[----:B------:R0:W-:Y:S01]  /*5000*/  STL [R1+0x268], R2 ;  /* 0x0002680201007387 */ /* 0x0001e20000100800 */
[----:B------:R-:W-:-:S02]  /*5010*/  IMAD R3, R9, R36, R6 ;  /* 0x0000002409037224 */ /* 0x000fc400078e0206 */
[C---:B------:R-:W-:Y:S01]  /*5020*/  VIADD R13, R64.reuse, 0xa8 ;  /* 0x000000a8400d7836 */ /* 0x040fe20000000000 */
[----:B------:R1:W-:Y:S01]  /*5030*/  STL [R1+0x264], R11 ;  /* 0x0002640b01007387 */ /* 0x0003e20000100800 */
[----:B------:R-:W-:-:S03]  /*5040*/  VIADD R6, R64, 0xaa ;  /* 0x000000aa40067836 */ /* 0x000fc60000000000 */
[----:B------:R2:W-:Y:S01]  /*5050*/  STL [R1+0x26c], R3 ;  /* 0x00026c0301007387 */ /* 0x0005e20000100800 */
[----:B------:R-:W-:Y:S01]  /*5060*/  IABS R36, R13 ;  /* 0x0000000d00247213 */ /* 0x000fe20000000000 */
[----:B0-----:R-:W-:Y:S02]  /*5070*/  IMAD R2, R9, R12, R8 ;  /* 0x0000000c09027224 */ /* 0x001fe400078e0208 */
[----:B-1----:R-:W-:-:S03]  /*5080*/  VIADD R11, R64, 0xa9 ;  /* 0x000000a9400b7836 */ /* 0x002fc60000000000 */
[----:B------:R0:W-:Y:S01]  /*5090*/  STL [R1+0x270], R2 ;  /* 0x0002700201007387 */ /* 0x0001e20000100800 */
[----:B------:R-:W-:-:S03]  /*50a0*/  IMAD.HI.U32 R14, R10, R36, RZ ;  /* 0x000000240a0e7227 */ /* 0x000fc600078e00ff */
[----:B------:R1:W-:Y:S01]  /*50b0*/  STL [R1+0x159c], R13 ;  /* 0x00159c0d01007387 */ /* 0x0003e20000100800 */
[C---:B--2---:R-:W-:Y:S01]  /*50c0*/  VIADD R3, R64.reuse, 0xab ;  /* 0x000000ab40037836 */ /* 0x044fe20000000000 */
[----:B------:R-:W-:Y:S01]  /*50d0*/  IABS R70, R11 ;  /* 0x0000000b00467213 */ /* 0x000fe20000000000 */
[----:B------:R-:W-:Y:S01]  /*50e0*/  IMAD.MOV R14, RZ, RZ, -R14 ;  /* 0x000000ffff0e7224 */ /* 0x000fe200078e0a0e */
[----:B------:R2:W-:Y:S01]  /*50f0*/  STL [R1+0x15dc], R11 ;  /* 0x0015dc0b01007387 */ /* 0x0005e20000100800 */
[----:B0-----:R-:W-:-:S03]  /*5100*/  VIADD R2, R64, 0xac ;  /* 0x000000ac40027836 */ /* 0x001fc60000000000 */
[----:B------:R0:W-:Y:S01]  /*5110*/  STL [R1+0x15f0], R6 ;  /* 0x0015f00601007387 */ /* 0x0001e20000100800 */
[----:B------:R-:W-:Y:S02]  /*5120*/  IMAD R36, R9, R14, R36 ;  /* 0x0000000e09247224 */ /* 0x000fe400078e0224 */
[C---:B-1----:R-:W-:Y:S01]  /*5130*/  IMAD.HI.U32 R13, R10.reuse, R70, RZ ;  /* 0x000000460a0d7227 */ /* 0x042fe200078e00ff */
[----:B------:R-:W-:Y:S01]  /*5140*/  STL [R1+0x163c], R3 ;  /* 0x00163c0301007387 */ /* 0x000fe20000100800 */
[----:B--2---:R-:W-:Y:S02]  /*5150*/  IABS R11, R6 ;  /* 0x00000006000b7213 */ /* 0x004fe40000000000 */
[----:B------:R-:W-:Y:S01]  /*5160*/  IMAD.MOV R13, RZ, RZ, -R13 ;  /* 0x000000ffff0d7224 */ /* 0x000fe200078e0a0d */
[----:B------:R1:W-:Y:S01]  /*5170*/  STL [R1+0x1654], R2 ;  /* 0x0016540201007387 */ /* 0x0003e20000100800 */
[----:B0-----:R-:W-:Y:S01]  /*5180*/  IABS R6, R3 ;  /* 0x0000000300067213 */ /* 0x001fe20000000000 */
[----:B------:R-:W-:-:S04]  /*5190*/  IMAD.HI.U32 R12, R10, R11, RZ ;  /* 0x0000000b0a0c7227 */ /* 0x000fc800078e00ff */
[----:B------:R-:W-:Y:S01]  /*51a0*/  IMAD.HI.U32 R8, R10, R6, RZ ;  /* 0x000000060a087227 */ /* 0x000fe200078e00ff */
[----:B-1----:R-:W-:-:S03]  /*51b0*/  IABS R2, R2 ;  /* 0x0000000200027213 */ /* 0x002fc60000000000 */
        /* <DEDUP_REMOVED lines=14> */
[C---:B0-----:R-:W-:Y:S01]  /*52a0*/  VIADD R11, R64.reuse, 0xb1 ;  /* 0x000000b1400b7836 */ /* 0x041fe20000000000 */
[----:B------:R-:W-:Y:S02]  /*52b0*/  IABS R3, R13 ;  /* 0x0000000d00037213 */ /* 0x000fe40000000000 */
[----:B------:R0:W-:Y:S01]  /*52c0*/  STL [R1+0x15b0], R8 ;  /* 0x0015b00801007387 */ /* 0x0001e20000100800 */
[----:B------:R-:W-:Y:S01]  /*52d0*/  IABS R37, R12 ;  /* 0x0000000c00257213 */ /* 0x000fe20000000000 */
[----:B-1----:R-:W-:Y:S01]  /*52e0*/  VIADD R6, R64, 0xaf ;  /* 0x000000af40067836 */ /* 0x002fe20000000000 */
[----:B------:R-:W-:Y:S01]  /*52f0*/  IABS R71, R11 ;  /* 0x0000000b00477213 */ /* 0x000fe20000000000 */
[----:B------:R-:W-:Y:S02]  /*5300*/  STL [R1+0x15c4], R13 ;  /* 0x0015c40d01007387 */ /* 0x000fe40000100800 */
        /* <DEDUP_REMOVED lines=27> */
[C---:B-1----:R-:W-:Y:S01]  /*54c0*/  VIADD R8, R64.reuse, 0xb6 ;  /* 0x000000b640087836 */ /* 0x042fe20000000000 */
[----:B------:R-:W-:Y:S02]  /*54d0*/  IABS R6, R11 ;  /* 0x0000000b00067213 */ /* 0x000fe40000000000 */
[----:B------:R-:W-:Y:S01]  /*54e0*/  STL [R1+0x15d8], R12 ;  /* 0x0015d80c01007387 */ /* 0x000fe20000100800 */
[----:B--2---:R-:W-:Y:S02]  /*54f0*/  VIADD R3, R64, 0xb4 ;  /* 0x000000b440037836 */ /* 0x004fe40000000000 */
[----:B------:R-:W-:Y:S01]  /*5500*/  IMAD.HI.U32 R13, R10, R6, RZ ;  /* 0x000000060a0d7227 */ /* 0x000fe200078e00ff */
[----:B0-----:R-:W-:Y:S02]  /*5510*/  IABS R38, R38 ;  /* 0x0000002600267213 */ /* 0x001fe40000000000 */
[----:B------:R0:W-:Y:S01]  /*5520*/  STL [R1+0x15ec], R3 ;  /* 0x0015ec0301007387 */ /* 0x0001e20000100800 */
[----:B------:R-:W-:-:S03]  /*5530*/  IMAD.MOV R13, RZ, RZ, -R13 ;  /* 0x000000ffff0d7224 */ /* 0x000fc600078e0a0d */
[----:B------:R1:W-:Y:S01]  /*5540*/  STL [R1+0x1638], R11 ;  /* 0x0016380b01007387 */ /* 0x0003e20000100800 */
[----:B------:R-:W-:-:S03]  /*5550*/  IMAD.HI.U32 R39, R10, R38, RZ ;  /* 0x000000260a277227 */ /* 0x000fc600078e00ff */
[----:B------:R2:W-:Y:S01]  /*5560*/  STL [R1+0x1650], R8 ;  /* 0x0016500801007387 */ /* 0x0005e20000100800 */
[----:B------:R-:W-:Y:S01]  /*5570*/  IMAD.MOV R39, RZ, RZ, -R39 ;  /* 0x000000ffff277224 */ /* 0x000fe200078e0a27 */
[----:B0-----:R-:W-:-:S03]  /*5580*/  IABS R3, R3 ;  /* 0x0000000300037213 */ /* 0x001fc60000000000 */
[----:B------:R-:W-:Y:S02]  /*5590*/  IMAD R38, R9, R39, R38 ;  /* 0x0000002709267224 */ /* 0x000fe400078e0226 */
[----:B-1----:R-:W-:Y:S01]  /*55a0*/  IMAD.HI.U32 R11, R10, R2, RZ ;  /* 0x000000020a0b7227 */ /* 0x002fe200078e00ff */
[----:B--2---:R-:W-:-:S03]  /*55b0*/  IABS R8, R8 ;  /* 0x0000000800087213 */ /* 0x004fc60000000000 */
[C---:B------:R-:W-:Y:S01]  /*55c0*/  IMAD.HI.U32 R12, R10.reuse, R3, RZ ;  /* 0x000000030a0c7227 */ /* 0x040fe200078e00ff */
[----:B------:R-:W-:Y:S03]  /*55d0*/  STL [R1+0x3c], R38 ;  /* 0x00003c2601007387 */ /* 0x000fe60000100800 */
[----:B------:R-:W-:Y:S02]  /*55e0*/  IMAD.MOV R11, RZ, RZ, -R11 ;  /* 0x000000ffff0b7224 */ /* 0x000fe400078e0a0b */
[----:B------:R-:W-:-:S04]  /*55f0*/  IMAD.HI.U32 R14, R10, R8, RZ ;  /* 0x000000080a0e7227 */ /* 0x000fc800078e00ff */
[----:B------:R-:W-:Y:S02]  /*5600*/  IMAD.MOV R12, RZ, RZ, -R12 ;  /* 0x000000ffff0c7224 */ /* 0x000fe400078e0a0c */
[C---:B------:R-:W-:Y:S02]  /*5610*/  IMAD R2, R9.reuse, R11, R2 ;  /* 0x0000000b09027224 */ /* 0x040fe400078e0202 */
[----:B------:R-:W-:Y:S02]  /*5620*/  IMAD.MOV R14, RZ, RZ, -R14 ;  /* 0x000000ffff0e7224 */ /* 0x000fe400078e0a0e */
[C---:B------:R-:W-:Y:S01]  /*5630*/  IMAD R11, R9.reuse, R12, R3 ;  /* 0x0000000c090b7224 */ /* 0x040fe200078e0203 */
[----:B------:R0:W-:Y:S01]  /*5640*/  STL [R1+0x98], R2 ;  /* 0x0000980201007387 */ /* 0x0001e20000100800 */
[----:B------:R-:W-:Y:S02]  /*5650*/  IMAD R3, R9, R13, R6 ;  /* 0x0000000d09037224 */ /* 0x000fe400078e0206 */
[C---:B------:R-:W-:Y:S01]  /*5660*/  VIADD R12, R64.reuse, 0xb7 ;  /* 0x000000b7400c7836 */ /* 0x040fe20000000000 */
[----:B------:R1:W-:Y:S01]  /*5670*/  STL [R1+0x23c], R11 ;  /* 0x00023c0b01007387 */ /* 0x0003e20000100800 */
[----:B------:R-:W-:-:S03]  /*5680*/  VIADD R6, R64, 0xb9 ;  /* 0x000000b940067836 */ /* 0x000fc60000000000 */
[----:B------:R2:W-:Y:S01]  /*5690*/  STL [R1+0x238], R3 ;  /* 0x0002380301007387 */ /* 0x0005e20000100800 */
[----:B0-----:R-:W-:Y:S01]  /*56a0*/  IMAD R2, R9, R14, R8 ;  /* 0x0000000e09027224 */ /* 0x001fe200078e0208 */
[----:B------:R-:W-:Y:S01]  /*56b0*/  IABS R76, R6 ;  /* 0x00000006004c7213 */ /* 0x000fe20000000000 */
[----:B-1----:R-:W-:-:S03]  /*56c0*/  VIADD R11, R64, 0xb8 ;  /* 0x000000b8400b7836 */ /* 0x002fc60000000000 */
[----:B------:R0:W-:Y:S01]  /*56d0*/  STL [R1+0x240], R2 ;  /* 0x0002400201007387 */ /* 0x0001e20000100800 */
[----:B--2---:R-:W-:-:S03]  /*56e0*/  VIADD R3, R64, 0xba ;  /* 0x000000ba40037836 */ /* 0x004fc60000000000 */
[----:B------:R1:W-:Y:S01]  /*56f0*/  STL [R1+0x15ac], R12 ;  /* 0x0015ac0c01007387 */ /* 0x0003e20000100800 */
[----:B------:R-:W-:-:S03]  /*5700*/  IABS R38, R11 ;  /* 0x0000000b00267213 */ /* 0x000fc60000000000 */
[----:B------:R-:W-:Y:S01]  /*5710*/  STL [R1+0x15c0], R11 ;  /* 0x0015c00b01007387 */ /* 0x000fe20000100800 */
[----:B0-----:R-:W-:-:S03]  /*5720*/  VIADD R2, R64, 0xbb ;  /* 0x000000bb40027836 */ /* 0x001fc60000000000 */
[----:B------:R0:W-:Y:S01]  /*5730*/  STL [R1+0x160c], R6 ;  /* 0x00160c0601007387 */ /* 0x0001e20000100800 */
[C---:B------:R-:W-:Y:S01]  /*5740*/  IMAD.HI.U32 R14, R10.reuse, R38, RZ ;  /* 0x000000260a0e7227 */ /* 0x040fe200078e00ff */
[----:B-1----:R-:W-:Y:S02]  /*5750*/  IABS R12, R12 ;  /* 0x0000000c000c7213 */ /* 0x002fe40000000000 */
[----:B------:R-:W-:Y:S01]  /*5760*/  STL [R1+0x1620], R3 ;  /* 0x0016200301007387 */ /* 0x000fe20000100800 */
[----:B------:R-:W-:Y:S02]  /*5770*/  IMAD.MOV R14, RZ, RZ, -R14 ;  /* 0x000000ffff0e7224 */ /* 0x000fe400078e0a0e */
[C---:B------:R-:W-:Y:S01]  /*5780*/  IMAD.HI.U32 R13, R10.reuse, R12, RZ ;  /* 0x0000000c0a0d7227 */ /* 0x040fe200078e00ff */
[----:B------:R1:W-:Y:S01]  /*5790*/  STL [R1+0x1664], R2 ;  /* 0x0016640201007387 */ /* 0x0003e20000100800 */
[----:B0-----:R-:W-:Y:S02]  /*57a0*/  IABS R6, R3 ;  /* 0x0000000300067213 */ /* 0x001fe40000000000 */
[----:B------:R-:W-:-:S04]  /*57b0*/  IMAD.HI.U32 R11, R10, R76, RZ ;  /* 0x0000004c0a0b7227 */ /* 0x000fc800078e00ff */
[----:B------:R-:W-:Y:S01]  /*57c0*/  IMAD.HI.U32 R8, R10, R6, RZ ;  /* 0x000000060a087227 */ /* 0x000fe200078e00ff */
[----:B-1----:R-:W-:-:S03]  /*57d0*/  IABS R2, R2 ;  /* 0x0000000200027213 */ /* 0x002fc60000000000 */
[----:B------:R-:W-:Y:S02]  /*57e0*/  IMAD.MOV R13, RZ, RZ, -R13 ;  /* 0x000000ffff0d7224 */ /* 0x000fe400078e0a0d */
[----:B------:R-:W-:Y:S02]  /*57f0*/  IMAD.MOV R8, RZ, RZ, -R8 ;  /* 0x000000ffff087224 */ /* 0x000fe400078e0a08 */
[----:B------:R-:W-:-:S04]  /*5800*/  IMAD.HI.U32 R3, R10, R2, RZ ;  /* 0x000000020a037227 */ /* 0x000fc800078e00ff */
[----:B------:R-:W-:Y:S02]  /*5810*/  IMAD.MOV R11, RZ, RZ, -R11 ;  /* 0x000000ffff0b7224 */ /* 0x000fe400078e0a0b */
[----:B------:R-:W-:Y:S02]  /*5820*/  IMAD.MOV R3, RZ, RZ, -R3 ;  /* 0x000000ffff037224 */ /* 0x000fe400078e0a03 */
[C---:B------:R-:W-:Y:S02]  /*5830*/  IMAD R12, R9.reuse, R13, R12 ;  /* 0x0000000d090c7224 */ /* 0x040fe400078e020c */
[C---:B------:R-:W-:Y:S02]  /*5840*/  IMAD R6, R9.reuse, R8, R6 ;  /* 0x0000000809067224 */ /* 0x040fe400078e0206 */
[C---:B------:R-:W-:Y:S01]  /*5850*/  IMAD R76, R9.reuse, R11, R76 ;  /* 0x0000000b094c7224 */ /* 0x040fe200078e024c */
[----:B------:R0:W-:Y:S01]  /*5860*/  STL [R1+0x234], R12 ;  /* 0x0002340c01007387 */ /* 0x0001e20000100800 */
[----:B------:R-:W-:-:S02]  /*5870*/  IMAD R2, R9, R3, R2 ;  /* 0x0000000309027224 */ /* 0x000fc400078e0202 */
[C---:B------:R-:W-:Y:S01]  /*5880*/  VIADD R11, R64.reuse, 0xbc ;  /* 0x000000bc400b7836 */ /* 0x040fe20000000000 */
[----:B------:R1:W-:Y:S01]  /*5890*/  STL [R1+0x44], R6 ;  /* 0x0000440601007387 */ /* 0x0003e20000100800 */
[C---:B------:R-:W-:Y:S02]  /*58a0*/  VIADD R8, R64.reuse, 0xbd ;  /* 0x000000bd40087836 */ /* 0x040fe40000000000 */
[C---:B------:R-:W-:Y:S01]  /*58b0*/  VIADD R13, R64.reuse, 0xc0 ;  /* 0x000000c0400d7836 */ /* 0x040fe20000000000 */
[----:B------:R2:W-:Y:S01]  /*58c0*/  STL [R1+0x90], R2 ;  /* 0x0000900201007387 */ /* 0x0005e20000100800 */
[----:B------:R-:W-:Y:S02]  /*58d0*/  IMAD R38, R9, R14, R38 ;  /* 0x0000000e09267224 */ /* 0x000fe400078e0226 */
[C---:B0-----:R-:W-:Y:S01]  /*58e0*/  VIADD R12, R64.reuse, 0xc1 ;  /* 0x000000c1400c7836 */ /* 0x041fe20000000000 */
[----:B------:R0:W-:Y:S01]  /*58f0*/  STL [R1+0x1594], R11 ;  /* 0x0015940b01007387 */ /* 0x0001e20000100800 */
[----:B------:R-:W-:Y:S01]  /*5900*/  IABS R39, R13 ;  /* 0x0000000d00277213 */ /* 0x000fe20000000000 */
[----:B-1----:R-:W-:-:S02]  /*5910*/  VIADD R6, R64, 0xc2 ;  /* 0x000000c240067836 */ /* 0x002fc40000000000 */
[----:B------:R1:W-:Y:S01]  /*5920*/  STL [R1+0x15d4], R8 ;  /* 0x0015d40801007387 */ /* 0x0003e20000100800 */
[----:B------:R-:W-:Y:S01]  /*5930*/  IABS R74, R12 ;  /* 0x0000000c004a7213 */ /* 0x000fe20000000000 */
[C---:B------:R-:W-:Y:S01]  /*5940*/  IMAD.HI.U32 R14, R10.reuse, R39, RZ ;  /* 0x000000270a0e7227 */ /* 0x040fe200078e00ff */
[----:B--2---:R-:W-:Y:S01]  /*5950*/  IABS R2, R6 ;  /* 0x0000000600027213 */ /* 0x004fe20000000000 */
[----:B------:R2:W-:Y:S01]  /*5960*/  STL [R1+0x164c], R13 ;  /* 0x00164c0d01007387 */ /* 0x0005e20000100800 */
[----:B0-----:R-:W-:Y:S01]  /*5970*/  IABS R11, R11 ;  /* 0x0000000b000b7213 */ /* 0x001fe20000000000 */
[----:B------:R-:W-:Y:S02]  /*5980*/  IMAD.MOV R14, RZ, RZ, -R14 ;  /* 0x000000ffff0e7224 */ /* 0x000fe400078e0a0e */
[----:B------:R0:W-:Y:S01]  /*5990*/  STL [R1+0x167c], R12 ;  /* 0x00167c0c01007387 */ /* 0x0001e20000100800 */
[----:B------:R-:W-:Y:S01]  /*59a0*/  IMAD.HI.U32 R3, R10, R2, RZ ;  /* 0x000000020a037227 */ /* 0x000fe200078e00ff */
[----:B-1----:R-:W-:-:S02]  /*59b0*/  IABS R8, R8 ;  /* 0x0000000800087213 */ /* 0x002fc40000000000 */
[----:B------:R1:W-:Y:S01]  /*59c0*/  STL [R1+0x1680], R6 ;  /* 0x0016800601007387 */ /* 0x0003e20000100800 */
[----:B------:R-:W-:Y:S02]  /*59d0*/  IMAD.MOV R3, RZ, RZ, -R3 ;  /* 0x000000ffff037224 */ /* 0x000fe400078e0a03 */
[----:B--2---:R-:W-:-:S04]  /*59e0*/  IMAD.HI.U32 R13, R10, R8, RZ ;  /* 0x000000080a0d7227 */ /* 0x004fc800078e00ff */
[----:B0-----:R-:W-:-:S04]  /*59f0*/  IMAD.HI.U32 R12, R10, R11, RZ ;  /* 0x0000000b0a0c7227 */ /* 0x001fc800078e00ff */
[----:B------:R-:W-:Y:S02]  /*5a00*/  IMAD.MOV R12, RZ, RZ, -R12 ;  /* 0x000000ffff0c7224 */ /* 0x000fe400078e0a0c */
[----:B-1----:R-:W-:-:S04]  /*5a10*/  IMAD.HI.U32 R6, R10, R74, RZ ;  /* 0x0000004a0a067227 */ /* 0x002fc800078e00ff */
        /* <DEDUP_REMOVED lines=8> */
[----:B------:R-:W-:-:S02]  /*5aa0*/  VIADD R13, R64, 0xc8 ;  /* 0x000000c8400d7836 */ /* 0x000fc40000000000 */
[C---:B------:R-:W-:Y:S01]  /*5ab0*/  IMAD R74, R9.reuse, R6, R74 ;  /* 0x00000006094a7224 */ /* 0x040fe200078e024a */
[----:B------:R2:W-:Y:S01]  /*5ac0*/  STL [R1+0x4c], R2 ;  /* 0x00004c0201007387 */ /* 0x0005e20000100800 */
[C---:B------:R-:W-:Y:S01]  /*5ad0*/  VIADD R6, R64.reuse, 0xca ;  /* 0x000000ca40067836 */ /* 0x040fe20000000000 */
[----:B------:R-:W-:Y:S01]  /*5ae0*/  IABS R40, R13 ;  /* 0x0000000d00287213 */ /* 0x000fe20000000000 */
[C---:B0-----:R-:W-:Y:S01]  /*5af0*/  VIADD R11, R64.reuse, 0xc9 ;  /* 0x000000c9400b7836 */ /* 0x041fe20000000000 */
[----:B------:R0:W-:Y:S01]  /*5b00*/  STL [R1+0x1608], R12 ;  /* 0x0016080c01007387 */ /* 0x0001e20000100800 */
[----:B------:R-:W-:Y:S02]  /*5b10*/  IMAD R39, R9, R14, R39 ;  /* 0x0000000e09277224 */ /* 0x000fe400078e0227 */
[----:B-1----:R-:W-:Y:S01]  /*5b20*/  VIADD R8, R64, 0xcb ;  /* 0x000000cb40087836 */ /* 0x002fe20000000000 */
[----:B------:R1:W-:Y:S01]  /*5b30*/  STL [R1+0x1684], R13 ;  /* 0x0016840d01007387 */ /* 0x0003e20000100800 */
[----:B------:R-:W-:Y:S01]  /*5b40*/  IABS R73, R11 ;  /* 0x0000000b00497213 */ /* 0x000fe20000000000 */
[----:B------:R-:W-:-:S02]  /*5b50*/  IMAD.HI.U32 R14, R10, R40, RZ ;  /* 0x000000280a0e7227 */ /* 0x000fc400078e00ff */
[----:B------:R-:W-:Y:S01]  /*5b60*/  STL [R1+0x1688], R11 ;  /* 0x0016880b01007387 */ /* 0x000fe20000100800 */
[----:B--2---:R-:W-:Y:S01]  /*5b70*/  IABS R2, R8 ;  /* 0x0000000800027213 */ /* 0x004fe20000000000 */
[----:B------:R-:W-:Y:S01]  /*5b80*/  IMAD.MOV R14, RZ, RZ, -R14 ;  /* 0x000000ffff0e7224 */ /* 0x000fe200078e0a0e */
[----:B0-----:R-:W-:Y:S01]  /*5b90*/  IABS R12, R12 ;  /* 0x0000000c000c7213 */ /* 0x001fe20000000000 */
[----:B------:R0:W-:Y:S02]  /*5ba0*/  STL [R1+0x168c], R6 ;  /* 0x00168c0601007387 */ /* 0x0001e40000100800 */
[C---:B------:R-:W-:Y:S02]  /*5bb0*/  IMAD.HI.U32 R3, R10.reuse, R2, RZ ;  /* 0x000000020a037227 */ /* 0x040fe400078e00ff */
[----:B------:R2:W-:Y:S02]  /*5bc0*/  STL [R1+0x1694], R8 ;  /* 0x0016940801007387 */ /* 0x0005e40000100800 */
[----:B-1----:R-:W-:Y:S01]  /*5bd0*/  IMAD.HI.U32 R13, R10, R12, RZ ;  /* 0x0000000c0a0d7227 */ /* 0x002fe200078e00ff */
[----:B0-----:R-:W-:-:S03]  /*5be0*/  IABS R6, R6 ;  /* 0x0000000600067213 */ /* 0x001fc60000000000 */
[----:B------:R-:W-:Y:S02]  /*5bf0*/  IMAD.MOV R13, RZ, RZ, -R13 ;  /* 0x000000ffff0d7224 */ /* 0x000fe400078e0a0d */
[----:B------:R-:W-:-:S04]  /*5c00*/  IMAD.HI.U32 R11, R10, R73, RZ ;  /* 0x000000490a0b7227 */ /* 0x000fc800078e00ff */
[----:B--2---:R-:W-:-:S04]  /*5c10*/  IMAD.HI.U32 R8, R10, R6, RZ ;  /* 0x000000060a087227 */ /* 0x004fc800078e00ff */
[----:B------:R-:W-:Y:S02]  /*5c20*/  IMAD.MOV R8, RZ, RZ, -R8 ;  /* 0x000000ffff087224 */ /* 0x000fe400078e0a08 */
[----:B------:R-:W-:Y:S02]  /*5c30*/  IMAD.MOV R3, RZ, RZ, -R3 ;  /* 0x000000ffff037224 */ /* 0x000fe400078e0a03 */
[C---:B------:R-:W-:Y:S02]  /*5c40*/  IMAD R12, R9.reuse, R13, R12 ;  /* 0x0000000d090c7224 */ /* 0x040fe400078e020c */
[C---:B------:R-:W-:Y:S02]  /*5c50*/  IMAD R6, R9.reuse, R8, R6 ;  /* 0x0000000809067224 */ /* 0x040fe400078e0206 */
[----:B------:R-:W-:Y:S01]  /*5c60*/  IMAD.MOV R11, RZ, RZ, -R11 ;  /* 0x000000ffff0b7224 */ /* 0x000fe200078e0a0b */
[----:B------:R0:W-:Y:S01]  /*5c70*/  STL [R1+0x84], R12 ;  /* 0x0000840c01007387 */ /* 0x0001e20000100800 */
[----:B------:R-:W-:-:S02]  /*5c80*/  IMAD R2, R9, R3, R2 ;  /* 0x0000000309027224 */ /* 0x000fc400078e0202 */
[C---:B------:R-:W-:Y:S01]  /*5c90*/  VIADD R13, R64.reuse, 0xd0 ;  /* 0x000000d0400d7836 */ /* 0x040fe20000000000 */
[----:B------:R1:W-:Y:S01]  /*5ca0*/  STL [R1+0x50], R6 ;  /* 0x0000500601007387 */ /* 0x0003e20000100800 */
[C---:B------:R-:W-:Y:S02]  /*5cb0*/  VIADD R8, R64.reuse, 0xd2 ;  /* 0x000000d240087836 */ /* 0x040fe40000000000 */
[C---:B------:R-:W-:Y:S01]  /*5cc0*/  IMAD R73, R9.reuse, R11, R73 ;  /* 0x0000000b09497224 */ /* 0x040fe200078e0249 */
[----:B------:R2:W-:Y:S01]  /*5cd0*/  STL [R1+0x80], R2 ;  /* 0x0000800201007387 */ /* 0x0005e20000100800 */
[C---:B------:R-:W-:Y:S01]  /*5ce0*/  VIADD R11, R64.reuse, 0xd3 ;  /* 0x000000d3400b7836 */ /* 0x040fe20000000000 */
[----:B------:R-:W-:Y:S01]  /*5cf0*/  IABS R41, R13 ;  /* 0x0000000d00297213 */ /* 0x000fe20000000000 */
[----:B0-----:R-:W-:Y:S01]  /*5d00*/  VIADD R12, R64, 0xd1 ;  /* 0x000000d1400c7836 */ /* 0x001fe20000000000 */
[----:B------:R0:W-:Y:S01]  /*5d10*/  STL [R1+0x1690], R13 ;  /* 0x0016900d01007387 */ /* 0x0001e20000100800 */
[----:B------:R-:W-:-:S02]  /*5d20*/  IMAD R40, R9, R14, R40 ;  /* 0x0000000e09287224 */ /* 0x000fc400078e0228 */
[C---:B-1----:R-:W-:Y:S01]  /*5d30*/  VIADD R6, R64.reuse, 0xd8 ;  /* 0x000000d840067836 */ /* 0x042fe20000000000 */
[----:B------:R-:W-:Y:S01]  /*5d40*/  STL [R1+0x1698], R12 ;  /* 0x0016980c01007387 */ /* 0x000fe20000100800 */
[----:B------:R-:W-:Y:S01]  /*5d50*/  IABS R77, R12 ;  /* 0x0000000c004d7213 */ /* 0x000fe20000000000 */
[----:B------:R-:W-:Y:S01]  /*5d60*/  VIADD R14, R64, 0xd9 ;  /* 0x000000d9400e7836 */ /* 0x000fe20000000000 */
[----:B--2---:R-:W-:Y:S01]  /*5d70*/  IABS R2, R11 ;  /* 0x0000000b00027213 */ /* 0x004fe20000000000 */
[----:B------:R1:W-:Y:S01]  /*5d80*/  STL [R1+0x169c], R8 ;  /* 0x00169c0801007387 */ /* 0x0003e20000100800 */
[----:B------:R-:W-:Y:S01]  /*5d90*/  IABS R43, R6 ;  /* 0x00000006002b7213 */ /* 0x000fe20000000000 */
[C---:B0-----:R-:W-:Y:S01]  /*5da0*/  IMAD.HI.U32 R13, R10.reuse, R41, RZ ;  /* 0x000000290a0d7227 */ /* 0x041fe200078e00ff */
[----:B------:R-:W-:Y:S01]  /*5db0*/  IABS R79, R14 ;  /* 0x0000000e004f7213 */ /* 0x000fe20000000000 */
[----:B------:R0:W-:Y:S02]  /*5dc0*/  STL [R1+0x16a0], R11 ;  /* 0x0016a00b01007387 */ /* 0x0001e40000100800 */
[----:B------:R-:W-:-:S02]  /*5dd0*/  IMAD.HI.U32 R3, R10, R2, RZ ;  /* 0x000000020a037227 */ /* 0x000fc400078e00ff */
[----:B------:R2:W-:Y:S01]  /*5de0*/  STL [R1+0x16b4], R6 ;  /* 0x0016b40601007387 */ /* 0x0005e20000100800 */
[----:B-1----:R-:W-:Y:S01]  /*5df0*/  IABS R8, R8 ;  /* 0x0000000800087213 */ /* 0x002fe20000000000 */
[----:B------:R-:W-:-:S04]  /*5e00*/  IMAD.HI.U32 R12, R10, R77, RZ ;  /* 0x0000004d0a0c7227 */ /* 0x000fc800078e00ff */
[----:B0-----:R-:W-:-:S04]  /*5e10*/  IMAD.HI.U32 R11, R10, R8, RZ ;  /* 0x000000080a0b7227 */ /* 0x001fc800078e00ff */
[----:B------:R-:W-:Y:S02]  /*5e20*/  IMAD.MOV R11, RZ, RZ, -R11 ;  /* 0x000000ffff0b7224 */ /* 0x000fe400078e0a0b */
[----:B------:R-:W-:Y:S02]  /*5e30*/  IMAD.MOV R13, RZ, RZ, -R13 ;  /* 0x000000ffff0d7224 */ /* 0x000fe400078e0a0d */
[----:B------:R-:W-:Y:S02]  /*5e40*/  IMAD.MOV R3, RZ, RZ, -R3 ;  /* 0x000000ffff037224 */ /* 0x000fe400078e0a03 */
[----:B------:R-:W-:Y:S02]  /*5e50*/  IMAD.MOV R12, RZ, RZ, -R12 ;  /* 0x000000ffff0c7224 */ /* 0x000fe400078e0a0c */
[----:B--2---:R-:W-:-:S04]  /*5e60*/  IMAD.HI.U32 R6, R10, R43, RZ ;  /* 0x0000002b0a067227 */ /* 0x004fc800078e00ff */
[C---:B------:R-:W-:Y:S02]  /*5e70*/  IMAD R8, R9.reuse, R11, R8 ;  /* 0x0000000b09087224 */ /* 0x040fe400078e0208 */
[C---:B------:R-:W-:Y:S02]  /*5e80*/  IMAD R41, R9.reuse, R13, R41 ;  /* 0x0000000d09297224 */ /* 0x040fe400078e0229 */
[C---:B------:R-:W-:Y:S01]  /*5e90*/  IMAD R2, R9.reuse, R3, R2 ;  /* 0x0000000309027224 */ /* 0x040fe200078e0202 */
[----:B------:R0:W-:Y:S01]  /*5ea0*/  STL [R1+0x48], R8 ;  /* 0x0000480801007387 */ /* 0x0001e20000100800 */
[C---:B------:R-:W-:Y:S02]  /*5eb0*/  VIADD R13, R64.reuse, 0xda ;  /* 0x000000da400d7836 */ /* 0x040fe40000000000 */
[----:B------:R-:W-:Y:S01]  /*5ec0*/  IMAD R77, R9, R12, R77 ;  /* 0x0000000c094d7224 */ /* 0x000fe200078e024d */
[----:B------:R-:W-:Y:S01]  /*5ed0*/  STL [R1+0x70], R2 ;  /* 0x0000700201007387 */ /* 0x000fe20000100800 */
[----:B------:R-:W-:Y:S01]  /*5ee0*/  IMAD.MOV R6, RZ, RZ, -R6 ;  /* 0x000000ffff067224 */ /* 0x000fe200078e0a06 */
[----:B------:R-:W-:Y:S01]  /*5ef0*/  IABS R3, R13 ;  /* 0x0000000d00037213 */ /* 0x000fe20000000000 */
[C---:B------:R-:W-:Y:S01]  /*5f00*/  VIADD R12, R64.reuse, 0xdb ;  /* 0x000000db400c7836 */ /* 0x040fe20000000000 */
[----:B------:R-:W-:Y:S01]  /*5f10*/  STL [R1+0x16a4], R14 ;  /* 0x0016a40e01007387 */ /* 0x000fe20000100800 */
[----:B------:R-:W-:-:S02]  /*5f20*/  VIADD R11, R64, 0xe0 ;  /* 0x000000e0400b7836 */ /* 0x000fc40000000000 */
[----:B0-----:R-:W-:Y:S01]  /*5f30*/  VIADD R8, R64, 0xe1 ;  /* 0x000000e140087836 */ /* 0x001fe20000000000 */
[----:B------:R0:W-:Y:S01]  /*5f40*/  STL [R1+0x16a8], R13 ;  /* 0x0016a80d01007387 */ /* 0x0001e20000100800 */
[----:B------:R-:W-:Y:S01]  /*5f50*/  IMAD R43, R9, R6, R43 ;  /* 0x00000006092b7224 */ /* 0x000fe200078e022b */
[----:B------:R-:W-:Y:S02]  /*5f60*/  IABS R6, R12 ;  /* 0x0000000c00067213 */ /* 0x000fe40000000000 */
[----:B------:R-:W-:Y:S01]  /*5f70*/  STL [R1+0x16ac], R12 ;  /* 0x0016ac0c01007387 */ /* 0x000fe20000100800 */
[----:B------:R-:W-:Y:S02]  /*5f80*/  IABS R80, R8 ;  /* 0x0000000800507213 */ /* 0x000fe40000000000 */
[----:B------:R-:W-:Y:S01]  /*5f90*/  IABS R46, R11 ;  /* 0x0000000b002e7213 */ /* 0x000fe20000000000 */
[----:B------:R1:W-:Y:S01]  /*5fa0*/  STL [R1+0x16c4], R11 ;  /* 0x0016c40b01007387 */ /* 0x0003e20000100800 */
[----:B0-----:R-:W-:-:S03]  /*5fb0*/  IMAD.HI.U32 R13, R10, R79, RZ ;  /* 0x0000004f0a0d7227 */ /* 0x001fc600078e00ff */
[----:B------:R0:W-:Y:S01]  /*5fc0*/  STL [R1+0x16cc], R8 ;  /* 0x0016cc0801007387 */ /* 0x0001e20000100800 */
[----:B------:R-:W-:Y:S02]  /*5fd0*/  IMAD.MOV R13, RZ, RZ, -R13 ;  /* 0x000000ffff0d7224 */ /* 0x000fe400078e0a0d */
[----:B------:R-:W-:-:S04]  /*5fe0*/  IMAD.HI.U32 R2, R10, R80, RZ ;  /* 0x000000500a027227 */ /* 0x000fc800078e00ff */
        /* <DEDUP_REMOVED lines=8> */
[----:B------:R-:W-:-:S02]  /*6070*/  VIADD R13, R64, 0xe2 ;  /* 0x000000e2400d7836 */ /* 0x000fc40000000000 */
[----:B------:R-:W-:Y:S01]  /*6080*/  IMAD.MOV R2, RZ, RZ, -R2 ;  /* 0x000000ffff027224 */ /* 0x000fe200078e0a02 */
[----:B------:R1:W-:Y:S01]  /*6090*/  STL [R1+0x68], R3 ;  /* 0x0000680301007387 */ /* 0x0003e20000100800 */
[----:B------:R-:W-:Y:S01]  /*60a0*/  IMAD.HI.U32 R12, R10, R46, RZ ;  /* 0x0000002e0a0c7227 */ /* 0x000fe200078e00ff */
[----:B------:R-:W-:Y:S02]  /*60b0*/  IABS R11, R13 ;  /* 0x0000000d000b7213 */ /* 0x000fe40000000000 */
[----:B------:R-:W-:Y:S01]  /*60c0*/  STL [R1+0x16b0], R13 ;  /* 0x0016b00d01007387 */ /* 0x000fe20000100800 */
[----:B------:R-:W-:Y:S01]  /*60d0*/  IMAD R80, R9, R2, R80 ;  /* 0x0000000209507224 */ /* 0x000fe200078e0250 */
[----:B------:R-:W-:Y:S01]  /*60e0*/  IABS R2, R75 ;  /* 0x0000004b00027213 */ /* 0x000fe20000000000 */
[----:B0-----:R-:W-:Y:S02]  /*60f0*/  VIADD R8, R64, 0xe3 ;  /* 0x000000e340087836 */ /* 0x001fe40000000000 */
[----:B------:R-:W-:-:S02]  /*6100*/  IMAD.MOV R12, RZ, RZ, -R12 ;  /* 0x000000ffff0c7224 */ /* 0x000fc400078e0a0c */
[----:B-1----:R-:W-:Y:S01]  /*6110*/  VIADD R3, R64, 0xe8 ;  /* 0x000000e840037836 */ /* 0x002fe20000000000 */
[----:B------:R0:W-:Y:S01]  /*6120*/  STL [R1+0x16b8], R8 ;  /* 0x0016b80801007387 */ /* 0x0001e20000100800 */
[----:B------:R-:W-:-:S03]  /*6130*/  IMAD.HI.U32 R6, R7, R2, RZ ;  /* 0x0000000207067227 */ /* 0x000fc600078e00ff */
[----:B------:R-:W-:Y:S01]  /*6140*/  STL [R1+0x700], R75 ;  /* 0x0007004b01007387 */ /* 0x000fe20000100800 */
[----:B------:R-:W-:Y:S01]  /*6150*/  IABS R45, R3 ;  /* 0x00000003002d7213 */ /* 0x000fe20000000000 */
[----:B------:R-:W-:Y:S02]  /*6160*/  IMAD R46, R9, R12, R46 ;  /* 0x0000000c092e7224 */ /* 0x000fe400078e022e */
[----:B------:R1:W-:Y:S01]  /*6170*/  STL [R1+0x16d0], R3 ;  /* 0x0016d00301007387 */ /* 0x0003e20000100800 */
[C---:B------:R-:W-:Y:S01]  /*6180*/  IMAD.HI.U32 R12, R10.reuse, R11, RZ ;  /* 0x0000000b0a0c7227 */ /* 0x040fe200078e00ff */
[----:B0-----:R-:W-:Y:S02]  /*6190*/  IABS R8, R8 ;  /* 0x0000000800087213 */ /* 0x001fe40000000000 */
[----:B------:R-:W-:Y:S01]  /*61a0*/  STL [R1+0x704], R72 ;  /* 0x0007044801007387 */ /* 0x000fe20000100800 */
[----:B------:R-:W-:Y:S02]  /*61b0*/  IMAD.MOV R12, RZ, RZ, -R12 ;  /* 0x000000ffff0c7224 */ /* 0x000fe400078e0a0c */
        /* <DEDUP_REMOVED lines=10> */
[----:B------:R-:W-:Y:S01]  /*6260*/  IMAD R8, R9, R13, R8 ;  /* 0x0000000d09087224 */ /* 0x000fe200078e0208 */
[----:B------:R-:W-:Y:S01]  /*6270*/  ISETP.GT.U32.AND P1, PT, R0, R3, PT ;  /* 0x000000030000720c */ /* 0x000fe20003f24070 */
[----:B------:R-:W-:Y:S01]  /*6280*/  VIADD R12, R64, 0xea ;  /* 0x000000ea400c7836 */ /* 0x000fe20000000000 */
[----:B------:R-:W-:Y:S01]  /*6290*/  ISETP.GT.U32.AND P0, PT, R0, R2, PT ;  /* 0x000000020000720c */ /* 0x000fe20003f04070 */
[----:B------:R-:W-:Y:S01]  /*62a0*/  VIADD R13, R64, 0xf1 ;  /* 0x000000f1400d7836 */ /* 0x000fe20000000000 */
[----:B------:R1:W-:Y:S01]  /*62b0*/  STL [R1+0x5c], R8 ;  /* 0x00005c0801007387 */ /* 0x0003e20000100800 */
[----:B------:R-:W-:Y:S01]  /*62c0*/  IMAD.HI.U32 R14, R10, R45, RZ ;  /* 0x0000002d0a0e7227 */ /* 0x000fe200078e00ff */
[----:B------:R-:W-:-:S02]  /*62d0*/  IABS R6, R12 ;  /* 0x0000000c00067213 */ /* 0x000fc40000000000 */
[----:B------:R2:W-:Y:S01]  /*62e0*/  STL [R1+0x16bc], R44 ;  /* 0x0016bc2c01007387 */ /* 0x0005e20000100800 */
[C---:B0-----:R-:W-:Y:S02]  /*62f0*/  VIADD R11, R64.reuse, 0xeb ;  /* 0x000000eb400b7836 */ /* 0x041fe40000000000 */
[----:B------:R-:W-:Y:S01]  /*6300*/  IMAD.MOV R14, RZ, RZ, -R14 ;  /* 0x000000ffff0e7224 */ /* 0x000fe200078e0a0e */
[----:B------:R0:W-:Y:S01]  /*6310*/  STL [R1+0x16c0], R12 ;  /* 0x0016c00c01007387 */ /* 0x0001e20000100800 */
[--C-:B------:R-:W-:Y:S01]  /*6320*/  @!P1 IMAD.IADD R3, R3, 0x1, -R0.reuse ;  /* 0x0000000103039824 */ /* 0x100fe200078e0a00 */
[----:B------:R-:W-:Y:S01]  /*6330*/  IABS R7, R11 ;  /* 0x0000000b00077213 */ /* 0x000fe20000000000 */
[----:B-1----:R-:W-:Y:S01]  /*6340*/  VIADD R8, R64, 0xf0 ;  /* 0x000000f040087836 */ /* 0x002fe20000000000 */
[----:B------:R1:W-:Y:S01]  /*6350*/  STL [R1+0x16c8], R11 ;  /* 0x0016c80b01007387 */ /* 0x0003e20000100800 */
[----:B------:R-:W-:Y:S01]  /*6360*/  @!P0 IMAD.IADD R2, R2, 0x1, -R0 ;  /* 0x0000000102028824 */ /* 0x000fe200078e0a00 */
[----:B------:R-:W-:Y:S01]  /*6370*/  ISETP.GT.U32.AND P2, PT, R0, R3, PT ;  /* 0x000000030000720c */ /* 0x000fe20003f44070 */
[----:B------:R-:W-:Y:S01]  /*6380*/  IMAD R45, R9, R14, R45 ;  /* 0x0000000e092d7224 */ /* 0x000fe200078e022d */
[----:B------:R4:W-:Y:S01]  /*6390*/  STL [R1+0x16d4], R8 ;  /* 0x0016d40801007387 */ /* 0x0009e20000100800 */
[----:B--2---:R-:W-:Y:S01]  /*63a0*/  IABS R44, R8 ;  /* 0x00000008002c7213 */ /* 0x004fe20000000000 */
[----:B0-----:R-:W-:Y:S01]  /*63b0*/  IMAD.HI.U32 R12, R10, R82, RZ ;  /* 0x000000520a0c7227 */ /* 0x001fe200078e00ff */
[----:B------:R-:W-:Y:S01]  /*63c0*/  ISETP.GT.U32.AND P0, PT, R0, R2, PT ;  /* 0x000000020000720c */ /* 0x000fe20003f04070 */
[----:B------:R-:W-:Y:S01]  /*63d0*/  STL [R1+0x16d8], R13 ;  /* 0x0016d80d01007387 */ /* 0x000fe20000100800 */
[----:B------:R-:W-:Y:S01]  /*63e0*/  ISETP.GE.AND P1, PT, R75, RZ, PT ;  /* 0x000000ff4b00720c */ /* 0x000fe20003f26270 */
[----:B-1----:R-:W-:-:S04]  /*63f0*/  IMAD.HI.U32 R11, R10, R7, RZ ;  /* 0x000000070a0b7227 */ /* 0x002fc800078e00ff */
[----:B----4-:R-:W-:-:S04]  /*6400*/  IMAD.HI.U32 R8, R10, R6, RZ ;  /* 0x000000060a087227 */ /* 0x010fc800078e00ff */
[----:B------:R-:W-:Y:S02]  /*6410*/  IMAD.MOV R8, RZ, RZ, -R8 ;  /* 0x000000ffff087224 */ /* 0x000fe400078e0a08 */
[----:B------:R-:W-:Y:S02]  /*6420*/  IMAD.MOV R11, RZ, RZ, -R11 ;  /* 0x000000ffff0b7224 */ /* 0x000fe400078e0a0b */
[----:B------:R-:W-:Y:S02]  /*6430*/  IMAD R8, R9, R8, R6 ;  /* 0x0000000809087224 */ /* 0x000fe400078e0206 */
[----:B------:R-:W-:-:S03]  /*6440*/  IMAD.HI.U32 R6, R10, R44, RZ ;  /* 0x0000002c0a067227 */ /* 0x000fc600078e00ff */
[----:B------:R0:W-:Y:S01]  /*6450*/  STL [R1+0x24], R8 ;  /* 0x0000240801007387 */ /* 0x0001e20000100800 */
[----:B------:R-:W-:Y:S02]  /*6460*/  IMAD R7, R9, R11, R7 ;  /* 0x0000000b09077224 */ /* 0x000fe400078e0207 */
[----:B------:R-:W-:Y:S02]  /*6470*/  IMAD.MOV R12, RZ, RZ, -R12 ;  /* 0x000000ffff0c7224 */ /* 0x000fe400078e0a0c */
[----:B------:R-:W-:Y:S01]  /*6480*/  @!P2 IMAD.IADD R3, R3, 0x1, -R0 ;  /* 0x000000010303a824 */ /* 0x000fe200078e0a00 */
[----:B------:R1:W-:Y:S01]  /*6490*/  STL [R1+0x54], R7 ;  /* 0x0000540701007387 */ /* 0x0003e20000100800 */
[----:B------:R-:W-:Y:S01]  /*64a0*/  IMAD R82, R9, R12, R82 ;  /* 0x0000000c09527224 */ /* 0x000fe200078e0252 */
[----:B------:R-:W-:Y:S01]  /*64b0*/  IABS R12, R13 ;  /* 0x0000000d000c7213 */ /* 0x000fe20000000000 */
[----:B------:R-:W-:Y:S01]  /*64c0*/  @!P0 IMAD.IADD R2, R2, 0x1, -R0 ;  /* 0x0000000102028824 */ /* 0x000fe200078e0a00 */
[----:B------:R-:W-:Y:S01]  /*64d0*/  ISETP.NE.AND P0, PT, R4, RZ, PT ;  /* 0x000000ff0400720c */ /* 0x000fe20003f05270 */
[----:B0-----:R-:W-:Y:S01]  /*64e0*/  IMAD.MOV R8, RZ, RZ, -R6 ;  /* 0x000000ffff087224 */ /* 0x001fe200078e0a06 */
[----:B------:R-:W-:Y:S01]  /*64f0*/  LOP3.LUT R4, RZ, R4, RZ, 0x33, !PT ;  /* 0x00000004ff047212 */ /* 0x000fe200078e33ff */
[----:B------:R-:W-:-:S02]  /*6500*/  @!P1 IMAD.MOV R2, RZ, RZ, -R2 ;  /* 0x000000ffff029224 */ /* 0x000fc400078e0a02 */
[----:B------:R-:W-:Y:S01]  /*6510*/  IMAD R44, R9, R8, R44 ;  /* 0x00000008092c7224 */ /* 0x000fe200078e022c */
[----:B-1----:R-:W0:Y:S01]  /*6520*/  LDC.64 R6, c[0x0][0x3a8] ;  /* 0x0000ea00ff067b82 */ /* 0x002e220000000a00 */
[----:B------:R-:W-:Y:S01]  /*6530*/  IMAD.MOV.U32 R8, RZ, RZ, R3 ;  /* 0x000000ffff087224 */ /* 0x000fe200078e0003 */
[----:B------:R-:W-:Y:S01]  /*6540*/  SEL R3, R4, R2, !P0 ;  /* 0x0000000204037207 */ /* 0x000fe20004000000 */
[----:B------:R-:W-:-:S04]  /*6550*/  IMAD.HI.U32 R0, R10, R12, RZ ;  /* 0x0000000c0a007227 */ /* 0x000fc800078e00ff */
[----:B------:R-:W-:Y:S02]  /*6560*/  @!P3 IMAD.MOV R8, RZ, RZ, -R8 ;  /* 0x000000ffff08b224 */ /* 0x000fe400078e0a08 */
[----:B------:R-:W-:Y:S02]  /*6570*/  IMAD.MOV R0, RZ, RZ, -R0 ;  /* 0x000000ffff007224 */ /* 0x000fe400078e0a00 */
[----:B------:R-:W-:Y:S01]  /*6580*/  VIADD R11, R42, 0xffffffff ;  /* 0xffffffff2a0b7836 */ /* 0x000fe20000000000 */
[----:B------:R-:W-:Y:S01]  /*6590*/  SEL R4, R4, R8, !P0 ;  /* 0x0000000804047207 */ /* 0x000fe20004000000 */
[C---:B------:R-:W-:Y:S02]  /*65a0*/  VIADD R8, R42.reuse, 0xfffffff7 ;  /* 0xfffffff72a087836 */ /* 0x040fe40000000000 */
[----:B------:R-:W-:Y:S01]  /*65b0*/  IMAD R81, R9, R0, R12 ;  /* 0x0000000009517224 */ /* 0x000fe200078e020c */
[----:B------:R-:W-:Y:S01]  /*65c0*/  ISETP.GE.U32.AND P1, PT, R11, 0x7fffff80, PT ;  /* 0x7fffff800b00780c */ /* 0x000fe20003f26070 */
[----:B------:R-:W-:Y:S01]  /*65d0*/  VIADD R2, R42, 0xffffffef ;  /* 0xffffffef2a027836 */ /* 0x000fe20000000000 */
[----:B------:R-:W-:Y:S01]  /*65e0*/  ISETP.GE.U32.AND P6, PT, R8, 0x7fffff78, PT ;  /* 0x7fffff780800780c */ /* 0x000fe20003fc6070 */
[----:B------:R-:W-:-:S02]  /*65f0*/  VIADD R0, R42, 0xffffffe7 ;  /* 0xffffffe72a007836 */ /* 0x000fc40000000000 */
[----:B---3--:R-:W-:Y:S01]  /*6600*/  IMAD R3, R3, UR6, RZ ;  /* 0x0000000603037c24 */ /* 0x008fe2000f8e02ff */
[----:B------:R-:W-:Y:S01]  /*6610*/  ISETP.GE.U32.AND P5, PT, R2, 0x7fffff70, PT ;  /* 0x7fffff700200780c */ /* 0x000fe20003fa6070 */
[----:B------:R-:W-:Y:S01]  /*6620*/  IMAD R4, R4, UR6, RZ ;  /* 0x0000000604047c24 */ /* 0x000fe2000f8e02ff */
[----:B------:R-:W-:Y:S01]  /*6630*/  ISETP.GE.U32.AND P3, PT, R0, 0x7fffff68, PT ;  /* 0x7fffff680000780c */ /* 0x000fe20003f66070 */
[C---:B0-----:R-:W-:Y:S02]  /*6640*/  IMAD.SHL.U32 R42, R6.reuse, 0x2, RZ ;  /* 0x00000002062a7824 */ /* 0x041fe400078e00ff */
[C---:B------:R-:W-:Y:S02]  /*6650*/  IMAD R11, R6.reuse, 0x9, RZ ;  /* 0x00000009060b7824 */ /* 0x040fe400078e02ff */
[C---:B------:R-:W-:Y:S02]  /*6660*/  IMAD.SHL.U32 R87, R6.reuse, 0x8, RZ ;  /* 0x0000000806577824 */ /* 0x040fe400078e00ff */
[C---:B------:R-:W-:Y:S01]  /*6670*/  IMAD.SHL.U32 R13, R6.reuse, 0x10, RZ ;  /* 0x00000010060d7824 */ /* 0x040fe200078e00ff */
[----:B------:R-:W-:Y:S01]  /*6680*/  SHF.R.S32.HI R72, RZ, 0x1f, R11 ;  /* 0x0000001fff487819 */ /* 0x000fe2000001140b */
[C---:B------:R-:W-:Y:S01]  /*6690*/  IMAD R8, R6.reuse, 0x11, RZ ;  /* 0x0000001106087824 */ /* 0x040fe200078e02ff */
[----:B------:R-:W-:Y:S01]  /*66a0*/  SHF.R.S32.HI R84, RZ, 0x1f, R87 ;  /* 0x0000001fff547819 */ /* 0x000fe20000011457 */
[C---:B------:R-:W-:Y:S01]  /*66b0*/  IMAD R75, R6.reuse, 0x18, RZ ;  /* 0x00000018064b7824 */ /* 0x040fe200078e02ff */
[----:B------:R-:W-:Y:S01]  /*66c0*/  SHF.R.S32.HI R78, RZ, 0x1f, R13 ;  /* 0x0000001fff4e7819 */ /* 0x000fe2000001140d */
[----:B------:R-:W-:-:S02]  /*66d0*/  IMAD R0, R6, 0x19, RZ ;  /* 0x0000001906007824 */ /* 0x000fc400078e02ff */
[C---:B------:R-:W-:Y:S01]  /*66e0*/  IMAD R2, R6.reuse, 0x21, RZ ;  /* 0x0000002106027824 */ /* 0x040fe200078e02ff */
[----:B------:R-:W-:Y:S01]  /*66f0*/  SHF.R.S32.HI R2, RZ, 0x1f, R42 ;  /* 0x0000001fff027819 */ /* 0x000fe2000001142a */
[C---:B------:R-:W-:Y:S01]  /*6700*/  IMAD R0, R6.reuse, 0x29, RZ ;  /* 0x0000002906007824 */ /* 0x040fe200078e02ff */
[----:B-----5:R-:W-:Y:S01]  /*6710*/  IADD3 R0, P2, PT, R3, UR16, RZ ;  /* 0x0000001003007c10 */ /* 0x020fe2000ff5e0ff */
[C---:B------:R-:W-:Y:S01]  /*6720*/  IMAD.SHL.U32 R47, R6.reuse, 0x20, RZ ;  /* 0x00000020062f7824 */ /* 0x040fe200078e00ff */
[----:B------:R-:W-:Y:S01]  /*6730*/  SHF.R.S32.HI R2, RZ, 0x1f, R8 ;  /* 0x0000001fff027819 */ /* 0x000fe20000011408 */
[C---:B------:R-:W-:Y:S01]  /*6740*/  IMAD R14, R6.reuse, 0x28, RZ ;  /* 0x00000028060e7824 */ /* 0x040fe200078e02ff */
[----:B------:R-:W-:Y:S01]  /*6750*/  SHF.R.S32.HI R72, RZ, 0x1f, R75 ;  /* 0x0000001fff487819 */ /* 0x000fe2000001144b */
[----:B------:R-:W-:Y:S01]  /*6760*/  IMAD R12, R6, 0x30, RZ ;  /* 0x00000030060c7824 */ /* 0x000fe200078e02ff */
[----:B------:R-:W-:Y:S07]  /*6770*/  BRA.U UP0, `(.L_x_5) ;  /* 0x0000000100187547 */ /* 0x000fee000b800000 */
[----:B------:R-:W-:Y:S01]  /*6780*/  ELECT P0, URZ, PT ;  /* 0x0000000000ff782f */ /* 0x000fe20003800000 */
[----:B------:R-:W-:Y:S01]  /*6790*/  IMAD.MOV.U32 R2, RZ, RZ, 0x1 ;  /* 0x00000001ff027424 */ /* 0x000fe200078e00ff */
[----:B------:R-:W-:Y:S01]  /*67a0*/  UMOV UR6, 0x40 ;  /* 0x0000004000067882 */ /* 0x000fe20000000000 */
[----:B------:R-:W-:Y:S01]  /*67b0*/  UVIRTCOUNT.DEALLOC.SMPOOL 0x80 ;  /* 0x000000800000784c */ /* 0x000fe20000000000 */
[----:B------:R-:W-:-:S09]  /*67c0*/  ULEA UR6, UR5, UR6, 0x18 ;  /* 0x0000000605067291 */ /* 0x000fd2000f8ec0ff */
[----:B------:R0:W-:Y:S03]  /*67d0*/  @P0 STS.U8 [UR6], R2 ;  /* 0x00000002ff000988 */ /* 0x0001e60008000006 */
.L_x_5:
[----:B------:R-:W-:Y:S01]  /*67e0*/  STL [R1+0x16e0], R7 ;  /* 0x0016e00701007387 */ /* 0x000fe20000100800 */
[----:B------:R-:W-:Y:S02]  /*67f0*/  LEA.HI.X.SX32 R3, R3, UR17, 0x1, P2 ;  /* 0x0000001103037c11 */ /* 0x000fe400090f0eff */
[----:B0-----:R-:W-:Y:S01]  /*6800*/  IADD3 R2, P0, PT, R4, UR16, RZ ;  /* 0x0000001004027c10 */ /* 0x001fe2000ff1e0ff */
[----:B------:R0:W-:Y:S01]  /*6810*/  STL [R1+0x16dc], R5 ;  /* 0x0016dc0501007387 */ /* 0x0001e20000100800 */
[-C--:B------:R-:W-:Y:S01]  /*6820*/  IADD3 R42, P2, PT, R42, R0.reuse, RZ ;  /* 0x000000002a2a7210 */ /* 0x080fe20007f5e0ff */
[----:B------:R-:W-:Y:S01]  /*6830*/  ULOP3.LUT UR4, UR4, 0x600000, URZ, 0xc0, !UPT ;  /* 0x0060000004047892 */ /* 0x000fe2000f8ec0ff */
[----:B------:R-:W-:Y:S01]  /*6840*/  LEA.HI.X.SX32 R4, R4, UR17, 0x1, P0 ;  /* 0x0000001104047c11 */ /* 0x000fe200080f0eff */
[----:B------:R-:W-:Y:S01]  /*6850*/  VOTEU.ALL UP1, P4 ;  /* 0x0000000000ff7886 */ /* 0x000fe20002020000 */
[----:B------:R-:W-:Y:S01]  /*6860*/  VOTEU.ALL UP2, P4 ;  /* 0x0000000000ff7886 */ /* 0x000fe20002040000 */
[----:B------:R1:W-:Y:S01]  /*6870*/  STL [R1+0x2f0], R42 ;  /* 0x0002f02a01007387 */ /* 0x0003e20000100800 */
[----:B------:R-:W2:Y:S01]  /*6880*/  LDCU.64 UR20, c[0x0][0x358] ;  /* 0x00006b00ff1477ac */ /* 0x000ea20008000a00 */
[C---:B0-----:R-:W-:Y:S01]  /*6890*/  IMAD R5, R6.reuse, 0x19, RZ ;  /* 0x0000001906057824 */ /* 0x041fe200078e02ff */
[----:B------:R-:W0:Y:S04]  /*68a0*/  LDCU UR6, c[0x0][0x3b0] ;  /* 0x00007600ff0677ac */ /* 0x000e280008000800 */
[----:B------:R-:W-:Y:S01]  /*68b0*/  SHF.R.S32.HI R7, RZ, 0x1f, R5 ;  /* 0x0000001fff077819 */ /* 0x000fe20000011405 */
[----:B------:R-:W-:Y:S01]  /*68c0*/  IMAD.SHL.U32 R7, R6, 0x2, RZ ;  /* 0x0000000206077824 */ /* 0x000fe200078e00ff */
[----:B-1----:R-:W-:-:S04]  /*68d0*/  IADD3 R42, P0, PT, R87, R0, RZ ;  /* 0x00000000572a7210 */ /* 0x002fc80007f1e0ff */
[----:B------:R-:W-:Y:S01]  /*68e0*/  SHF.R.S32.HI R7, RZ, 0x1f, R7 ;  /* 0x0000001fff077819 */ /* 0x000fe20000011407 */
[----:B------:R1:W-:Y:S04]  /*68f0*/  STL [R1+0xb58], R42 ;  /* 0x000b582a01007387 */ /* 0x0003e80000100800 */
[----:B------:R-:W-:-:S05]  /*6900*/  IMAD.X R7, R7, 0x1, R3, P2 ;  /* 0x0000000107077824 */ /* 0x000fca00010e0603 */
[----:B------:R3:W-:Y:S01]  /*6910*/  STL [R1+0x2ec], R7 ;  /* 0x0002ec0701007387 */ /* 0x0007e20000100800 */
[----:B-1----:R-:W-:Y:S02]  /*6920*/  SHF.R.S32.HI R42, RZ, 0x1f, R47 ;  /* 0x0000001fff2a7819 */ /* 0x002fe4000001142f */
[----:B---3--:R-:W-:Y:S01]  /*6930*/  IADD3 R7, P2, PT, R87, R2, RZ ;  /* 0x0000000257077210 */ /* 0x008fe20007f5e0ff */
[----:B------:R-:W-:-:S04]  /*6940*/  IMAD R87, R6, 0x21, RZ ;  /* 0x0000002106577824 */ /* 0x000fc800078e02ff */
[----:B------:R1:W-:Y:S01]  /*6950*/  STL [R1+0xb60], R7 ;  /* 0x000b600701007387 */ /* 0x0003e20000100800 */
[----:B------:R-:W-:Y:S01]  /*6960*/  SHF.R.S32.HI R87, RZ, 0x1f, R87 ;  /* 0x0000001fff577819 */ /* 0x000fe20000011457 */
[C---:B-1----:R-:W-:Y:S02]  /*6970*/  IMAD.X R7, R84.reuse, 0x1, R3, P0 ;  /* 0x0000000154077824 */ /* 0x042fe400000e0603 */
[----:B------:R-:W-:-:S03]  /*6980*/  IMAD.X R84, R84, 0x1, R4, P2 ;  /* 0x0000000154547824 */ /* 0x000fc600010e0604 */
[----:B------:R1:W-:Y:S02]  /*6990*/  STL [R1+0xb54], R7 ;  /* 0x000b540701007387 */ /* 0x0003e40000100800 */
[----:B-1----:R-:W-:-:S05]  /*69a0*/  IADD3 R7, P0, PT, R11, R0, RZ ;  /* 0x000000000b077210 */ /* 0x002fca0007f1e0ff */
[----:B------:R1:W-:Y:S04]  /*69b0*/  STL [R1+0xb68], R7 ;  /* 0x000b680701007387 */ /* 0x0003e80000100800 */
[----:B------:R3:W-:Y:S01]  /*69c0*/  STL [R1+0xb5c], R84 ;  /* 0x000b5c5401007387 */ /* 0x0007e20000100800 */
[----:B-1----:R-:W-:Y:S02]  /*69d0*/  SHF.R.S32.HI R7, RZ, 0x1f, R11 ;  /* 0x0000001fff077819 */ /* 0x002fe4000001140b */
[----:B---3--:R-:W-:-:S03]  /*69e0*/  IADD3 R84, P2, PT, R13, R0, RZ ;  /* 0x000000000d547210 */ /* 0x008fc60007f5e0ff */
[--C-:B------:R-:W-:Y:S02]  /*69f0*/  IMAD.X R7, R7, 0x1, R3.reuse, P0 ;  /* 0x0000000107077824 */ /* 0x100fe400000e0603 */
[----:B------:R1:W-:Y:S04]  /*6a00*/  STL [R1+0xbd8], R84 ;  /* 0x000bd85401007387 */ /* 0x0003e80000100800 */
[----:B------:R3:W-:Y:S01]  /*6a10*/  STL [R1+0xb64], R7 ;  /* 0x000b640701007387 */ /* 0x0007e20000100800 */
[----:B-1----:R-:W-:Y:S02]  /*6a20*/  IADD3 R84, P0, PT, R13, R2, RZ ;  /* 0x000000020d547210 */ /* 0x002fe40007f1e0ff */
[----:B------:R-:W-:Y:S01]  /*6a30*/  SHF.R.S32.HI R13, RZ, 0x1f, R14 ;  /* 0x0000001fff0d7819 */ /* 0x000fe2000001140e */
[----:B---3--:R-:W-:-:S02]  /*6a40*/  IMAD.X R7, R78, 0x1, R3, P2 ;  /* 0x000000014e077824 */ /* 0x008fc400010e0603 */
[----:B------:R1:W-:Y:S01]  /*6a50*/  STL [R1+0xbe0], R84 ;  /* 0x000be05401007387 */ /* 0x0003e20000100800 */
[----:B------:R-:W-:-:S03]  /*6a60*/  IMAD.X R78, R78, 0x1, R4, P0 ;  /* 0x000000014e4e7824 */ /* 0x000fc600000e0604 */
[----:B------:R3:W-:Y:S01]  /*6a70*/  STL [R1+0xbd4], R7 ;  /* 0x000bd40701007387 */ /* 0x0007e20000100800 */
[----:B-1----:R-:W-:Y:S01]  /*6a80*/  IMAD R84, R6, 0x29, RZ ;  /* 0x0000002906547824 */ /* 0x002fe200078e02ff */
[----:B---3--:R-:W-:-:S05]  /*6a90*/  IADD3 R7, P2, PT, R8, R0, RZ ;  /* 0x0000000008077210 */ /* 0x008fca0007f5e0ff */
[----:B------:R1:W-:Y:S04]  /*6aa0*/  STL [R1+0xbe8], R7 ;  /* 0x000be80701007387 */ /* 0x0003e80000100800 */
[----:B------:R3:W-:Y:S01]  /*6ab0*/  STL [R1+0xbdc], R78 ;  /* 0x000bdc4e01007387 */ /* 0x0007e20000100800 */
[----:B-1----:R-:W-:Y:S02]  /*6ac0*/  SHF.R.S32.HI R7, RZ, 0x1f, R8 ;  /* 0x0000001fff077819 */ /* 0x002fe40000011408 */
[----:B---3--:R-:W-:-:S03]  /*6ad0*/  IADD3 R78, P0, PT, R75, R0, RZ ;  /* 0x000000004b4e7210 */ /* 0x008fc60007f1e0ff */
[----:B------:R-:W-:Y:S01]  /*6ae0*/  IMAD.X R7, R7, 0x1, R3, P2 ;  /* 0x0000000107077824 */ /* 0x000fe200010e0603 */
[----:B------:R-:W-:Y:S01]  /*6af0*/  IADD3 R75, P2, PT, R75, R2, RZ ;  /* 0x000000024b4b7210 */ /* 0x000fe20007f5e0ff */
[----:B------:R1:W-:Y:S04]  /*6b00*/  STL [R1+0xc58], R78 ;  /* 0x000c584e01007387 */ /* 0x0003e80000100800 */
[----:B------:R3:W-:Y:S01]  /*6b10*/  STL [R1+0xbe4], R7 ;  /* 0x000be40701007387 */ /* 0x0007e20000100800 */
[----:B-1----:R-:W-:-:S03]  /*6b20*/  SHF.R.S32.HI R78, RZ, 0x1f, R84 ;  /* 0x0000001fff4e7819 */ /* 0x002fc60000011454 */
[----:B---3--:R-:W3:Y:S04]  /*6b30*/  LDL.LU R7, [R1+0x16e0] ;  /* 0x0016e00001077983 */ /* 0x008ee80000300800 */
[----:B------:R1:W-:Y:S02]  /*6b40*/  STL [R1+0xc60], R75 ;  /* 0x000c604b01007387 */ /* 0x0003e40000100800 */
[----:B-1----:R-:W-:Y:S01]  /*6b50*/  IMAD.X R75, R72, 0x1, R3, P0 ;  /* 0x00000001484b7824 */ /* 0x002fe200000e0603 */
[----:B------:R-:W-:-:S04]  /*6b60*/  IADD3 R5, P0, PT, R5, R0, RZ ;  /* 0x0000000005057210 */ /* 0x000fc80007f1e0ff */
[----:B------:R1:W-:Y:S04]  /*6b70*/  STL [R1+0xc54], R75 ;  /* 0x000c544b01007387 */ /* 0x0003e80000100800 */
[----:B------:R4:W-:Y:S01]  /*6b80*/  STL [R1+0xc68], R5 ;  /* 0x000c680501007387 */ /* 0x0009e20000100800 */
[----:B-1----:R-:W-:Y:S01]  /*6b90*/  SHF.R.S32.HI R75, RZ, 0x1f, R12 ;  /* 0x0000001fff4b7819 */ /* 0x002fe2000001140c */
[----:B----4-:R-:W-:Y:S02]  /*6ba0*/  IMAD.X R5, R72, 0x1, R4, P2 ;  /* 0x0000000148057824 */ /* 0x010fe400010e0604 */
[----:B------:R-:W-:-:S03]  /*6bb0*/  IMAD R72, R6, 0x19, RZ ;  /* 0x0000001906487824 */ /* 0x000fc600078e02ff */
[----:B------:R1:W-:Y:S02]  /*6bc0*/  STL [R1+0xc5c], R5 ;  /* 0x000c5c0501007387 */ /* 0x0003e40000100800 */
[----:B------:R-:W-:Y:S02]  /*6bd0*/  SHF.R.S32.HI R72, RZ, 0x1f, R72 ;  /* 0x0000001fff487819 */ /* 0x000fe40000011448 */
[----:B-1----:R-:W-:-:S05]  /*6be0*/  IADD3 R5, P2, PT, R47, R0, RZ ;  /* 0x000000002f057210 */ /* 0x002fca0007f5e0ff */
[----:B------:R1:W-:Y:S04]  /*6bf0*/  STL [R1+0xcd8], R5 ;  /* 0x000cd80501007387 */ /* 0x0003e80000100800 */
[----:B-1----:R-:W4:Y:S01]  /*6c00*/  LDL.LU R5, [R1+0x16dc] ;  /* 0x0016dc0001057983 */ /* 0x002f220000300800 */
[----:B------:R-:W-:Y:S01]  /*6c10*/  IMAD.X R72, R72, 0x1, R3, P0 ;  /* 0x0000000148487824 */ /* 0x000fe200000e0603 */
[----:B------:R-:W-:Y:S01]  /*6c20*/  IADD3 R47, P0, PT, R47, R2, RZ ;  /* 0x000000022f2f7210 */ /* 0x000fe20007f1e0ff */
[----:B------:R-:W-:-:S03]  /*6c30*/  UIADD3 UR10, UPT, UPT, UR8, UR4, URZ ;  /* 0x00000004080a7290 */ /* 0x000fc6000fffe0ff */
[----:B------:R1:W-:Y:S04]  /*6c40*/  STL [R1+0xc64], R72 ;  /* 0x000c644801007387 */ /* 0x0003e80000100800 */
[----:B------:R0:W-:Y:S01]  /*6c50*/  STL [R1+0x11f0], R47 ;  /* 0x0011f02f01007387 */ /* 0x0001e20000100800 */
[----:B-1----:R-:W-:Y:S02]  /*6c60*/  IMAD R72, R6, 0x21, RZ ;  /* 0x0000002106487824 */ /* 0x002fe400078e02ff */
[----:B0-----:R-:W-:-:S03]  /*6c70*/  IMAD.X R47, R42, 0x1, R3, P2 ;  /* 0x000000012a2f7824 */ /* 0x001fc600010e0603 */
[-C--:B------:R-:W-:Y:S02]  /*6c80*/  IADD3 R72, P2, PT, R72, R0.reuse, RZ ;  /* 0x0000000048487210 */ /* 0x080fe40007f5e0ff */
[----:B------:R0:W-:Y:S04]  /*6c90*/  STL [R1+0xcd4], R47 ;  /* 0x000cd42f01007387 */ /* 0x0001e80000100800 */
[----:B------:R1:W-:Y:S01]  /*6ca0*/  STL [R1+0x124c], R72 ;  /* 0x00124c4801007387 */ /* 0x0003e20000100800 */
[----:B0-----:R-:W-:Y:S01]  /*6cb0*/  IMAD.X R47, R42, 0x1, R4, P0 ;  /* 0x000000012a2f7824 */ /* 0x001fe200000e0604 */
[----:B------:R-:W-:Y:S01]  /*6cc0*/  IADD3 R42, P0, PT, R14, R0, RZ ;  /* 0x000000000e2a7210 */ /* 0x000fe20007f1e0ff */
[----:B-1----:R-:W-:-:S03]  /*6cd0*/  IMAD.X R72, R87, 0x1, R3, P2 ;  /* 0x0000000157487824 */ /* 0x002fc600010e0603 */
[----:B------:R0:W-:Y:S04]  /*6ce0*/  STL [R1+0x11ec], R47 ;  /* 0x0011ec2f01007387 */ /* 0x0001e80000100800 */
[----:B------:R1:W-:Y:S04]  /*6cf0*/  STL [R1+0x127c], R42 ;  /* 0x00127c2a01007387 */ /* 0x0003e80000100800 */
[----:B------:R-:W-:Y:S01]  /*6d00*/  STL [R1+0x1204], R72 ;  /* 0x0012044801007387 */ /* 0x000fe20000100800 */
[----:B0-----:R-:W-:Y:S01]  /*6d10*/  IADD3 R47, P2, PT, R14, R2, RZ ;  /* 0x000000020e2f7210 */ /* 0x001fe20007f5e0ff */
[----:B-1----:R-:W-:Y:S01]  /*6d20*/  IMAD.X R42, R13, 0x1, R3, P0 ;  /* 0x000000010d2a7824 */ /* 0x002fe200000e0603 */
[----:B------:R-:W-:-:S03]  /*6d30*/  IADD3 R14, P0, PT, R84, R0, RZ ;  /* 0x00000000540e7210 */ /* 0x000fc60007f1e0ff */
[----:B------:R-:W-:Y:S04]  /*6d40*/  STL [R1+0x1284], R47 ;  /* 0x0012842f01007387 */ /* 0x000fe80000100800 */
[----:B------:R-:W-:Y:S04]  /*6d50*/  STL [R1+0x1264], R42 ;  /* 0x0012642a01007387 */ /* 0x000fe80000100800 */
[----:B------:R0:W-:Y:S04]  /*6d60*/  STL [R1+0x12ac], R14 ;  /* 0x0012ac0e01007387 */ /* 0x0001e80000100800 */
[----:B------:R-:W2:Y:S04]  /*6d70*/  LDL.LU R84, [R1+0x5dc] ;  /* 0x0005dc0001547983 */ /* 0x000ea80000300800 */
[----:B------:R-:W-:Y:S01]  /*6d80*/  STL [R1+0x1cd0], R6 ;  /* 0x001cd00601007387 */ /* 0x000fe20000100800 */
[----:B------:R-:W-:-:S04]  /*6d90*/  @!UP1 UIADD3 UR4, UPT, UPT, -UR7, 0x100000, URZ ;  /* 0x0010000007049890 */ /* 0x000fc8000fffe1ff */
[----:B------:R-:W-:Y:S02]  /*6da0*/  @!UP1 USHF.L.U32 UR5, UR4, 0xb, URZ ;  /* 0x0000000b04059899 */ /* 0x000fe400080006ff */
[----:B------:R-:W-:Y:S01]  /*6db0*/  @!UP1 USHF.L.U32 UR4, UR4, 0x1, URZ ;  /* 0x0000000104049899 */ /* 0x000fe200080006ff */
[----:B0-----:R-:W0:Y:S01]  /*6dc0*/  LDC R14, c[0x0][0x3a0] ;  /* 0x0000e800ff0e7b82 */ /* 0x001e220000000800 */
[----:B------:R-:W-:Y:S04]  /*6dd0*/  STL [R1+0x1ccc], R47 ;  /* 0x001ccc2f01007387 */ /* 0x000fe80000100800 */
[----:B------:R-:W-:Y:S04]  /*6de0*/  STL [R1+0x1cc8], R11 ;  /* 0x001cc80b01007387 */ /* 0x000fe80000100800 */
[----:B------:R-:W-:Y:S04]  /*6df0*/  STL [R1+0x1cc4], R8 ;  /* 0x001cc40801007387 */ /* 0x000fe80000100800 */
[----:B------:R-:W-:Y:S04]  /*6e00*/  STL [R1+0x1cc0], R87 ;  /* 0x001cc05701007387 */ /* 0x000fe80000100800 */
[----:B------:R-:W-:Y:S04]  /*6e10*/  STL [R1+0x1b94], R64 ;  /* 0x001b944001007387 */ /* 0x000fe80000100800 */
[----:B------:R-:W-:Y:S04]  /*6e20*/  STL [R1+0x1bb8], R64 ;  /* 0x001bb84001007387 */ /* 0x000fe80000100800 */
[----:B------:R1:W-:Y:S04]  /*6e30*/  STL [R1+0x1bd0], R64 ;  /* 0x001bd04001007387 */ /* 0x0003e80000100800 */
[----:B------:R-:W-:Y:S04]  /*6e40*/  STL [R1+0x1b90], R10 ;  /* 0x001b900a01007387 */ /* 0x000fe80000100800 */
[----:B------:R-:W-:Y:S01]  /*6e50*/  STL [R1+0x1bd4], R10 ;  /* 0x001bd40a01007387 */ /* 0x000fe20000100800 */
[----:B-1----:R-:W-:Y:S01]  /*6e60*/  IMAD.X R64, R13, 0x1, R4, P2 ;  /* 0x000000010d407824 */ /* 0x002fe200010e0604 */
[----:B------:R-:W-:-:S02]  /*6e70*/  IADD3 R72, P2, PT, R12, R0, RZ ;  /* 0x000000000c487210 */ /* 0x000fc40007f5e0ff */
[----:B------:R-:W-:Y:S04]  /*6e80*/  STL [R1+0x1c2c], R10 ;  /* 0x001c2c0a01007387 */ /* 0x000fe80000100800 */
        /* <DEDUP_REMOVED lines=8> */
[----:B----4-:R-:W-:Y:S04]  /*6f10*/  STL [R1+0x1a18], R5 ;  /* 0x001a180501007387 */ /* 0x010fe80000100800 */
[----:B------:R-:W-:Y:S04]  /*6f20*/  STL [R1+0x1a38], R5 ;  /* 0x001a380501007387 */ /* 0x000fe80000100800 */
[----:B------:R-:W-:Y:S04]  /*6f30*/  STL [R1+0x1a94], R5 ;  /* 0x001a940501007387 */ /* 0x000fe80000100800 */
[----:B------:R-:W-:Y:S04]  /*6f40*/  STL [R1+0x1b9c], R5 ;  /* 0x001b9c0501007387 */ /* 0x000fe80000100800 */
[----:B------:R-:W-:Y:S04]  /*6f50*/  STL [R1+0x1bdc], R5 ;  /* 0x001bdc0501007387 */ /* 0x000fe80000100800 */
[----:B------:R-:W-:Y:S04]  /*6f60*/  STL [R1+0x1c34], R5 ;  /* 0x001c340501007387 */ /* 0x000fe80000100800 */
[----:B------:R-:W-:Y:S04]  /*6f70*/  STL [R1+0x1c78], R5 ;  /* 0x001c780501007387 */ /* 0x000fe80000100800 */
[----:B------:R-:W-:Y:S04]  /*6f80*/  STL [R1+0x1c7c], R5 ;  /* 0x001c7c0501007387 */ /* 0x000fe80000100800 */
[----:B---3--:R-:W-:Y:S04]  /*6f90*/  STL [R1+0x1a08], R7 ;  /* 0x001a080701007387 */ /* 0x008fe80000100800 */
        /* <DEDUP_REMOVED lines=23> */
[----:B------:R-:W-:Y:S04]  /*7110*/  STL.64 [R1+0x1940], R16 ;  /* 0x0019401001007387 */ /* 0x000fe80000100a00 */
[----:B------:R-:W-:Y:S04]  /*7120*/  STL [R1+0x1be8], R17 ;  /* 0x001be81101007387 */ /* 0x000fe80000100800 */
[----:B------:R-:W-:Y:S04]  /*7130*/  STL [R1+0x1c88], R17 ;  /* 0x001c881101007387 */ /* 0x000fe80000100800 */
[----:B------:R-:W-:Y:S04]  /*7140*/  STL [R1+0x1aa0], R16 ;  /* 0x001aa01001007387 */ /* 0x000fe80000100800 */
[----:B------:R-:W-:Y:S04]  /*7150*/  STL [R1+0x1ba8], R16 ;  /* 0x001ba81001007387 */ /* 0x000fe80000100800 */
[----:B------:R-:W-:Y:S04]  /*7160*/  STL [R1+0x1bec], R16 ;  /* 0x001bec1001007387 */ /* 0x000fe80000100800 */
[----:B------:R-:W-:Y:S04]  /*7170*/  STL [R1+0x1c40], R16 ;  /* 0x001c401001007387 */ /* 0x000fe80000100800 */
[----:B------:R-:W-:Y:S04]  /*7180*/  STL.64 [R1+0x1928], R18 ;  /* 0x0019281201007387 */ /* 0x000fe80000100a00 */
        /* <DEDUP_REMOVED lines=8> */
[----:B------:R1:W-:Y:S04]  /*7210*/  STL [R1+0x19d0], R19 ;  /* 0x0019d01301007387 */ /* 0x0003e80000100800 */
[----:B------:R0:W-:Y:S04]  /*7220*/  STL [R1+0x1920], R21 ;  /* 0x0019201501007387 */ /* 0x0001e80000100800 */
[----:B------:R-:W-:Y:S04]  /*7230*/  STL [R1+0x1918], R22 ;  /* 0x0019181601007387 */ /* 0x000fe80000100800 */
[----:B------:R-:W-:Y:S01]  /*7240*/  STL [R1+0x1914], R23 ;  /* 0x0019141701007387 */ /* 0x000fe20000100800 */
[----:B------:R-:W-:Y:S03]  /*7250*/  STTM.x64 tmem[UR10], RZ ;  /* 0x000000ff000079ed */ /* 0x000fe6000834000a */
[----:B------:R-:W-:Y:S01]  /*7260*/  STL [R1+0x1950], R23 ;  /* 0x0019501701007387 */ /* 0x000fe20000100800 */
[----:B-1----:R-:W-:Y:S01]  /*7270*/  PRMT R19, RZ, 0x7610, R19 ;  /* 0x00007610ff137816 */ /* 0x002fe20000000013 */
[----:B------:R-:W-:-:S02]  /*7280*/  @!P1 IMAD.MOV.U32 R13, RZ, RZ, R3 ;  /* 0x000000ffff0d9224 */ /* 0x000fc400078e0003 */
[----:B------:R-:W-:Y:S01]  /*7290*/  STL.64 [R1+0x1970], R22 ;  /* 0x0019701601007387 */ /* 0x000fe20000100a00 */
[----:B------:R-:W-:Y:S01]  /*72a0*/  PRMT R18, RZ, 0x7610, R18 ;  /* 0x00007610ff127816 */ /* 0x000fe20000000012 */
[----:B0-----:R-:W-:Y:S02]  /*72b0*/  VIADD R21, R14, 0xffffffdf ;  /* 0xffffffdf0e157836 */ /* 0x001fe40000000000 */
[----:B------:R-:W-:Y:S01]  /*72c0*/  STL.64 [R1+0x1980], R22 ;  /* 0x0019801601007387 */ /* 0x000fe20000100a00 */
[----:B------:R-:W-:Y:S01]  /*72d0*/  PRMT R6, RZ, 0x7610, R6 ;  /* 0x00007610ff067816 */ /* 0x000fe20000000006 */
[----:B------:R-:W0:Y:S02]  /*72e0*/  LDC R14, c[0x0][0x3a0] ;  /* 0x0000e800ff0e7b82 */ /* 0x000e240000000800 */
[----:B------:R-:W-:Y:S04]  /*72f0*/  STL.64 [R1+0x1990], R22 ;  /* 0x0019901601007387 */ /* 0x000fe80000100a00 */
[----:B------:R-:W-:Y:S04]  /*7300*/  STL.64 [R1+0x19a0], R22 ;  /* 0x0019a01601007387 */ /* 0x000fe80000100a00 */
[----:B------:R-:W-:Y:S04]  /*7310*/  STL.64 [R1+0x19b0], R22 ;  /* 0x0019b01601007387 */ /* 0x000fe80000100a00 */
[----:B------:R-:W-:Y:S04]  /*7320*/  STL.64 [R1+0x19c0], R22 ;  /* 0x0019c01601007387 */ /* 0x000fe80000100a00 */
[----:B------:R-:W-:Y:S04]  /*7330*/  STL.64 [R1+0x19d8], R22 ;  /* 0x0019d81601007387 */ /* 0x000fe80000100a00 */
[----:B------:R-:W-:Y:S04]  /*7340*/  STL [R1+0x1910], R24 ;  /* 0x0019101801007387 */ /* 0x000fe80000100800 */
[----:B------:R-:W-:Y:S04]  /*7350*/  STL [R1+0x190c], R26 ;  /* 0x00190c1a01007387 */ /* 0x000fe80000100800 */
[----:B------:R-:W-:Y:S04]  /*7360*/  STL [R1+0x1908], R25 ;  /* 0x0019081901007387 */ /* 0x000fe80000100800 */
[----:B------:R-:W-:Y:S04]  /*7370*/  STL [R1+0x1930], R25 ;  /* 0x0019301901007387 */ /* 0x000fe80000100800 */
[----:B------:R-:W-:Y:S04]  /*7380*/  STL.64 [R1+0x1948], R24 ;  /* 0x0019481801007387 */ /* 0x000fe80000100a00 */
[----:B------:R-:W-:Y:S04]  /*7390*/  STL.64 [R1+0x19e0], R24 ;  /* 0x0019e01801007387 */ /* 0x000fe80000100a00 */
        /* <DEDUP_REMOVED lines=40> */
[----:B------:R-:W-:Y:S02]  /*7620*/  STTM.x64 tmem[UR10+0x40], RZ ;  /* 0x000040ff000079ed */ /* 0x000fe4000834000a */
[----:B------:R-:W-:Y:S01]  /*7630*/  STL [R1+0x1cb4], R32 ;  /* 0x001cb42001007387 */ /* 0x000fe20000100800 */
[----:B------:R-:W-:-:S02]  /*7640*/  PRMT R22, RZ, 0x7610, R22 ;  /* 0x00007610ff167816 */ /* 0x000fc40000000016 */
[----:B------:R-:W-:Y:S01]  /*7650*/  PRMT R23, RZ, 0x7610, R23 ;  /* 0x00007610ff177816 */ /* 0x000fe20000000017 */
[----:B------:R-:W-:Y:S01]  /*7660*/  STL [R1+0x18ec], R34 ;  /* 0x0018ec2201007387 */ /* 0x000fe20000100800 */
[----:B------:R-:W-:Y:S02]  /*7670*/  PRMT R47, RZ, 0x7610, R47 ;  /* 0x00007610ff2f7816 */ /* 0x000fe4000000002f */
[----:B------:R-:W-:Y:S01]  /*7680*/  PRMT R11, RZ, 0x7610, R11 ;  /* 0x00007610ff0b7816 */ /* 0x000fe2000000000b */
[----:B------:R-:W-:Y:S01]  /*7690*/  STL [R1+0x18e8], R33 ;  /* 0x0018e82101007387 */ /* 0x000fe20000100800 */
[----:B------:R-:W-:Y:S02]  /*76a0*/  ISETP.GE.U32.AND P2, PT, R21, 0x7fffff60, PT ;  /* 0x7fffff601500780c */ /* 0x000fe40003f46070 */
[----:B------:R-:W-:Y:S01]  /*76b0*/  PRMT R8, RZ, 0x7610, R8 ;  /* 0x00007610ff087816 */ /* 0x000fe20000000008 */
[----:B------:R-:W-:Y:S01]  /*76c0*/  STL [R1+0x1aa8], R33 ;  /* 0x001aa82101007387 */ /* 0x000fe20000100800 */
[----:B------:R-:W1:Y:S03]  /*76d0*/  LDC R21, c[0x0][0x3a0] ;  /* 0x0000e800ff157b82 */ /* 0x000e660000000800 */
        /* <DEDUP_REMOVED lines=17> */
[----:B------:R3:W-:Y:S04]  /*77f0*/  STL.64 [R1+0x1a10], R38 ;  /* 0x001a102601007387 */ /* 0x0007e80000100a00 */
[----:B------:R-:W-:Y:S04]  /*7800*/  STL [R1+0x18d0], R40 ;  /* 0x0018d02801007387 */ /* 0x000fe80000100800 */
[----:B------:R-:W-:Y:S04]  /*7810*/  STL [R1+0x18cc], R41 ;  /* 0x0018cc2901007387 */ /* 0x000fe80000100800 */
[----:B------:R-:W-:Y:S01]  /*7820*/  STL.64 [R1+0x1a20], R40 ;  /* 0x001a202801007387 */ /* 0x000fe20000100a00 */
[----:B---3--:R-:W-:Y:S01]  /*7830*/  IMAD.X R39, R78, 0x1, R3, P0 ;  /* 0x000000014e277824 */ /* 0x008fe200000e0603 */
[----:B------:R-:W-:-:S02]  /*7840*/  IADD3 R42, P0, PT, R12, R2, RZ ;  /* 0x000000020c2a7210 */ /* 0x000fc40007f1e0ff */
        /* <DEDUP_REMOVED lines=81> */
[----:B------:R-:W-:Y:S01]  /*7d60*/  STL [R1+0x12c8], R72 ;  /* 0x0012c84801007387 */ /* 0x000fe20000100800 */
[----:B------:R-:W-:-:S03]  /*7d70*/  IMAD.X R29, R75, 0x1, R4, P0 ;  /* 0x000000014b1d7824 */ /* 0x000fc600000e0604 */
[----:B------:R-:W-:Y:S04]  /*7d80*/  STL [R1+0x1294], R39 ;  /* 0x0012942701007387 */ /* 0x000fe80000100800 */
[----:B------:R-:W-:Y:S04]  /*7d90*/  STL [R1+0x12d0], R42 ;  /* 0x0012d02a01007387 */ /* 0x000fe80000100800 */
[----:B---3--:R-:W3:Y:S01]  /*7da0*/  LDL R89, [R1+0xb58] ;  /* 0x000b580001597983 */ /* 0x008ee20000100800 */
[----:B0-----:R-:W-:-:S03]  /*7db0*/  VIADD R14, R14, 0xffffffd7 ;  /* 0xffffffd70e0e7836 */ /* 0x001fc60000000000 */
[----:B------:R-:W-:Y:S04]  /*7dc0*/  STL [R1+0x12c4], R31 ;  /* 0x0012c41f01007387 */ /* 0x000fe80000100800 */
[----:B------:R-:W4:Y:S01]  /*7dd0*/  LDL R75, [R1+0xb54] ;  /* 0x000b5400014b7983 */ /* 0x000f220000100800 */
[----:B------:R-:W-:Y:S01]  /*7de0*/  @!P1 IMAD.MOV.U32 R12, RZ, RZ, R0 ;  /* 0x000000ffff0c9224 */ /* 0x000fe200078e0000 */
[----:B------:R-:W-:Y:S01]  /*7df0*/  STTM.x64 tmem[UR10+0x80], RZ ;  /* 0x000080ff000079ed */ /* 0x000fe2000834000a */
[----:B------:R-:W-:Y:S01]  /*7e00*/  STTM.x64 tmem[UR10+0xc0], RZ ;  /* 0x0000c0ff000079ed */ /* 0x000fe2000834000a */
[----:B------:R-:W-:Y:S01]  /*7e10*/  STTM.x64 tmem[UR10+0x100], RZ ;  /* 0x000100ff000079ed */ /* 0x000fe2000834000a */
[----:B------:R-:W-:Y:S01]  /*7e20*/  STTM.x64 tmem[UR10+0x140], RZ ;  /* 0x000140ff000079ed */ /* 0x000fe2000834000a */
[----:B------:R-:W-:Y:S01]  /*7e30*/  STTM.x64 tmem[UR10+0x180], RZ ;  /* 0x000180ff000079ed */ /* 0x000fe2000834000a */
[----:B------:R-:W-:Y:S01]  /*7e40*/  STTM.x64 tmem[UR10+0x1c0], RZ ;  /* 0x0001c0ff000079ed */ /* 0x000fe2000834000a */
[----:B------:R-:W0:Y:S02]  /*7e50*/  FENCE.VIEW.ASYNC.T ;  /* 0x00000000000073c6 */ /* 0x000e240000000200 */
[----:B0-----:R-:W-:Y:S01]  /*7e60*/  BAR.SYNC.DEFER_BLOCKING 0x0 ;  /* 0x0000000000007b1d */ /* 0x001fe20000010000 */
[----:B------:R-:W-:-:S02]  /*7e70*/  PRMT R53, RZ, 0x7610, R53 ;  /* 0x00007610ff357816 */ /* 0x000fc40000000035 */
[----:B------:R-:W-:-:S03]  /*7e80*/  ISETP.GE.U32.AND P0, PT, R14, 0x7fffff58, PT ;  /* 0x7fffff580e00780c */ /* 0x000fc60003f06070 */
[----:B------:R-:W-:Y:S04]  /*7e90*/  STL [R1+0x12cc], R29 ;  /* 0x0012cc1d01007387 */ /* 0x000fe80000100800 */
[----:B------:R-:W0:Y:S02]  /*7ea0*/  FENCE.VIEW.ASYNC.S ;  /* 0x00000000000073c6 */ /* 0x000e240000000000 */
[----:B0-----:R0:W0:Y:S02]  /*7eb0*/  @!UP2 SYNCS.EXCH.64 URZ, [UR11], UR4 ;  /* 0x000000040bffa5b2 */ /* 0x0010240008000100 */
[----:B0-----:R-:W-:Y:S06]  /*7ec0*/  BAR.SYNC.DEFER_BLOCKING 0x0 ;  /* 0x0000000000007b1d */ /* 0x001fec0000010000 */
[----:B--2---:R0:W2:Y:S01]  /*7ed0*/  @!P1 LDG.E.U8 R19, desc[UR20][R12.64] ;  /* 0x000000140c139981 */ /* 0x0040a2000c1e1100 */
[----:B-1----:R-:W-:-:S02]  /*7ee0*/  VIADD R14, R21, 0xffffffcf ;  /* 0xffffffcf150e7836 */ /* 0x002fc40000000000 */
[----:B0-----:R-:W-:Y:S02]  /*7ef0*/  @!P1 IMAD.MOV.U32 R12, RZ, RZ, R2 ;  /* 0x000000ffff0c9224 */ /* 0x001fe400078e0002 */
[----:B------:R-:W-:-:S05]  /*7f00*/  @!P1 IMAD.MOV.U32 R13, RZ, RZ, R4 ;  /* 0x000000ffff0d9224 */ /* 0x000fca00078e0004 */
[----:B------:R3:W2:Y:S01]  /*7f10*/  @!P1 LDG.E.U8 R22, desc[UR20][R12.64] ;  /* 0x000000140c169981 */ /* 0x0006a2000c1e1100 */
[----:B------:R-:W-:Y:S01]  /*7f20*/  ISETP.GE.U32.AND P1, PT, R14, 0x7fffff50, PT ;  /* 0x7fffff500e00780c */ /* 0x000fe20003f26070 */
[----:B---3--:R-:W-:Y:S02]  /*7f30*/  @!P6 IMAD.MOV.U32 R12, RZ, RZ, R89 ;  /* 0x000000ffff0ce224 */ /* 0x008fe400078e0059 */
[----:B------:R-:W3:Y:S01]  /*7f40*/  LDL R89, [R1+0x127c] ;  /* 0x00127c0001597983 */ /* 0x000ee20000100800 */
[----:B----4-:R-:W-:-:S03]  /*7f50*/  @!P6 IMAD.MOV.U32 R13, RZ, RZ, R75 ;  /* 0x000000ffff0de224 */ /* 0x010fc600078e004b */
[----:B------:R-:W4:Y:S04]  /*7f60*/  LDL R75, [R1+0x1264] ;  /* 0x00126400014b7983 */ /* 0x000f280000100800 */
[----:B------:R0:W2:Y:S04]  /*7f70*/  @!P6 LDG.E.U8 R18, desc[UR20][R12.64] ;  /* 0x000000140c12e981 */ /* 0x0000a8000c1e1100 */
[----:B------:R-:W0:Y:S04]  /*7f80*/  LDL R12, [R1+0xb5c] ;  /* 0x000b5c00010c7983 */ /* 0x000e280000100800 */
[----:B------:R-:W0:Y:S02]  /*7f90*/  LDL R13, [R1+0xb60] ;  /* 0x000b6000010d7983 */ /* 0x000e240000100800 */
[----:B0-----:R-:W-:-:S04]  /*7fa0*/  @!P6 LOP3.LUT R13, R13, R12, RZ, 0x3c, !PT ;  /* 0x0000000c0d0de212 */ /* 0x001fc800078e3cff */
[----:B------:R-:W-:-:S04]  /*7fb0*/  @!P6 LOP3.LUT R12, R13, R12, RZ, 0x3c, !PT ;  /* 0x0000000c0d0ce212 */ /* 0x000fc800078e3cff */
[----:B------:R-:W-:-:S05]  /*7fc0*/  @!P6 LOP3.LUT R13, R13, R12, RZ, 0x3c, !PT ;  /* 0x0000000c0d0de212 */ /* 0x000fca00078e3cff */
        /* <DEDUP_REMOVED lines=12> */
[----:B------:R-:W2:Y:S04]  /*8090*/  @!P5 LDG.E.U8 R6, desc[UR20][R12.64] ;  /* 0x000000140c06d981 */ /* 0x000ea8000c1e1100 */
[----:B--2---:R0:W-:Y:S04]  /*80a0*/  STL [R1+0x578], R6 ;  /* 0x0005780601007387 */ /* 0x0041e80000100800 */
[----:B0-----:R-:W2:Y:S04]  /*80b0*/  LDL.LU R6, [R1+0x1cd0] ;  /* 0x001cd00001067983 */ /* 0x001ea80000300800 */
[----:B------:R-:W2:Y:S04]  /*80c0*/  LDL R12, [R1+0xc54] ;  /* 0x000c5400010c7983 */ /* 0x000ea80000100800 */
[----:B------:R-:W2:Y:S02]  /*80d0*/  LDL R13, [R1+0xc58] ;  /* 0x000c5800010d7983 */ /* 0x000ea40000100800 */
[----:B--2---:R-:W-:-:S04]  /*80e0*/  @!P3 LOP3.LUT R13, R13, R12, RZ, 0x3c, !PT ;  /* 0x0000000c0d0db212 */ /* 0x004fc800078e3cff */
        /* <DEDUP_REMOVED lines=22> */
[----:B------:R-:W2:Y:S01]  /*8250*/  LDL R13, [R1+0x11f0] ;  /* 0x0011f000010d7983 */ /* 0x000ea20000100800 */
[----:B------:R-:W-:Y:S01]  /*8260*/  VIADD R14, R21, 0xffffffc7 ;  /* 0xffffffc7150e7836 */ /* 0x000fe20000000000 */
[----:B------:R-:W-:-:S04]  /*8270*/  PRMT R87, RZ, 0x7610, R87 ;  /* 0x00007610ff577816 */ /* 0x000fc80000000057 */
[----:B------:R-:W-:Y:S01]  /*8280*/  ISETP.GE.U32.AND P6, PT, R14, 0x7fffff48, PT ;  /* 0x7fffff480e00780c */ /* 0x000fe20003fc6070 */
[----:B------:R-:W-:Y:S01]  /*8290*/  VIADD R14, R21, 0xffffffbf ;  /* 0xffffffbf150e7836 */ /* 0x000fe20000000000 */
[----:B------:R-:W-:-:S04]  /*82a0*/  PRMT R33, RZ, 0x7610, R33 ;  /* 0x00007610ff217816 */ /* 0x000fc80000000021 */
[----:B------:R-:W-:Y:S01]  /*82b0*/  ISETP.GE.U32.AND P5, PT, R14, 0x7fffff40, PT ;  /* 0x7fffff400e00780c */ /* 0x000fe20003fa6070 */
[----:B------:R-:W-:Y:S01]  /*82c0*/  VIADD R14, R21, 0xffffffb7 ;  /* 0xffffffb7150e7836 */ /* 0x000fe20000000000 */
[----:B------:R-:W-:-:S04]  /*82d0*/  PRMT R25, RZ, 0x7610, R25 ;  /* 0x00007610ff197816 */ /* 0x000fc80000000019 */
[----:B------:R-:W-:Y:S01]  /*82e0*/  ISETP.GE.U32.AND P3, PT, R14, 0x7fffff38, PT ;  /* 0x7fffff380e00780c */ /* 0x000fe20003f66070 */
[----:B------:R-:W-:Y:S01]  /*82f0*/  VIADD R14, R21, 0xffffffaf ;  /* 0xffffffaf150e7836 */ /* 0x000fe20000000000 */
[----:B--2---:R-:W-:-:S04]  /*8300*/  @!P2 LOP3.LUT R13, R13, R12, RZ, 0x3c, !PT ;  /* 0x0000000c0d0da212 */ /* 0x004fc800078e3cff */
[----:B------:R-:W-:-:S04]  /*8310*/  @!P2 LOP3.LUT R12, R13, R12, RZ, 0x3c, !PT ;  /* 0x0000000c0d0ca212 */ /* 0x000fc800078e3cff */
[----:B------:R-:W-:-:S05]  /*8320*/  @!P2 LOP3.LUT R13, R13, R12, RZ, 0x3c, !PT ;  /* 0x0000000c0d0da212 */ /* 0x000fca00078e3cff */
[----:B------:R3:W2:Y:S02]  /*8330*/  @!P2 LDG.E.U8 R87, desc[UR20][R12.64] ;  /* 0x000000140c57a981 */ /* 0x0006a4000c1e1100 */
[----:B---3--:R-:W-:Y:S02]  /*8340*/  @!P0 IMAD.MOV.U32 R12, RZ, RZ, R89 ;  /* 0x000000ffff0c8224 */ /* 0x008fe400078e0059 */
[----:B----4-:R-:W-:-:S05]  /*8350*/  @!P0 IMAD.MOV.U32 R13, RZ, RZ, R75 ;  /* 0x000000ffff0d8224 */ /* 0x010fca00078e004b */
[----:B------:R0:W3:Y:S01]  /*8360*/  @!P0 LDG.E.U8 R33, desc[UR20][R12.64] ;  /* 0x000000140c218981 */ /* 0x0000e2000c1e1100 */
[----:B------:R-:W-:Y:S02]  /*8370*/  ISETP.GE.U32.AND P2, PT, R14, 0x7fffff30, PT ;  /* 0x7fffff300e00780c */ /* 0x000fe40003f46070 */
[----:B------:R-:W-:Y:S01]  /*8380*/  PRMT R14, RZ, 0x7610, R14 ;  /* 0x00007610ff0e7816 */ /* 0x000fe2000000000e */
[----:B0-----:R-:W-:Y:S02]  /*8390*/  @!P1 IMAD.MOV.U32 R12, RZ, RZ, R72 ;  /* 0x000000ffff0c9224 */ /* 0x001fe400078e0048 */
[----:B------:R-:W-:-:S05]  /*83a0*/  @!P1 IMAD.MOV.U32 R13, RZ, RZ, R31 ;  /* 0x000000ffff0d9224 */ /* 0x000fca00078e001f */
[----:B------:R0:W4:Y:S02]  /*83b0*/  @!P1 LDG.E.U8 R25, desc[UR20][R12.64] ;  /* 0x000000140c199981 */ /* 0x000124000c1e1100 */
[----:B0-----:R-:W-:Y:S02]  /*83c0*/  @!P0 IMAD.MOV.U32 R12, RZ, RZ, R47 ;  /* 0x000000ffff0c8224 */ /* 0x001fe400078e002f */
[----:B------:R-:W-:-:S05]  /*83d0*/  @!P0 IMAD.MOV.U32 R13, RZ, RZ, R64 ;  /* 0x000000ffff0d8224 */ /* 0x000fca00078e0040 */
[----:B------:R0:W3:Y:S01]  /*83e0*/  @!P0 LDG.E.U8 R14, desc[UR20][R12.64] ;  /* 0x000000140c0e8981 */ /* 0x0000e2000c1e1100 */
[C---:B------:R-:W-:Y:S01]  /*83f0*/  IMAD R72, R6.reuse, 0x31, RZ ;  /* 0x0000003106487824 */ /* 0x040fe200078e02ff */
[----:B------:R-:W-:Y:S01]  /*8400*/  PRMT R24, RZ, 0x7610, R24 ;  /* 0x00007610ff187816 */ /* 0x000fe20000000018 */
[----:B------:R-:W-:Y:S02]  /*8410*/  IMAD R47, R6, 0x38, RZ ;  /* 0x00000038062f7824 */ /* 0x000fe400078e02ff */
[----:B0-----:R-:W-:Y:S02]  /*8420*/  @!P1 IMAD.MOV.U32 R12, RZ, RZ, R42 ;  /* 0x000000ffff0c9224 */ /* 0x001fe400078e002a */
[----:B------:R-:W-:Y:S01]  /*8430*/  @!P1 IMAD.MOV.U32 R13, RZ, RZ, R29 ;  /* 0x000000ffff0d9224 */ /* 0x000fe200078e001d */
[----:B------:R-:W-:-:S04]  /*8440*/  SHF.R.S32.HI R42, RZ, 0x1f, R47 ;  /* 0x0000001fff2a7819 */ /* 0x000fc8000001142f */
[----:B------:R0:W4:Y:S01]  /*8450*/  @!P1 LDG.E.U8 R24, desc[UR20][R12.64] ;  /* 0x000000140c189981 */ /* 0x000122000c1e1100 */
[----:B------:R-:W-:Y:S01]  /*8460*/  IMAD.MOV.U32 R64, RZ, RZ, R84 ;  /* 0x000000ffff407224 */ /* 0x000fe200078e0054 */
[----:B------:R-:W-:Y:S02]  /*8470*/  PRMT R28, RZ, 0x7610, R28 ;  /* 0x00007610ff1c7816 */ /* 0x000fe4000000001c */
[----:B0-----:R-:W-:Y:S01]  /*8480*/  IADD3 R13, P1, PT, R47, R0, RZ ;  /* 0x000000002f0d7210 */ /* 0x001fe20007f3e0ff */
[----:B------:R-:W-:-:S04]  /*8490*/  VIADD R12, R21, 0xffffffa7 ;  /* 0xffffffa7150c7836 */ /* 0x000fc80000000000 */
[----:B------:R-:W-:Y:S01]  /*84a0*/  IMAD.X R84, R42, 0x1, R3, P1 ;  /* 0x000000012a547824 */ /* 0x000fe200008e0603 */
[----:B------:R-:W-:Y:S01]  /*84b0*/  ISETP.GE.U32.AND P1, PT, R12, 0x7fffff28, PT ;  /* 0x7fffff280c00780c */ /* 0x000fe20003f26070 */
[----:B------:R-:W-:Y:S01]  /*84c0*/  @!P6 IMAD.MOV.U32 R12, RZ, RZ, R13 ;  /* 0x000000ffff0ce224 */ /* 0x000fe200078e000d */
[----:B--2---:R0:W-:Y:S04]  /*84d0*/  STL [R1+0x560], R87 ;  /* 0x0005605701007387 */ /* 0x0041e80000100800 */
[----:B0-----:R-:W2:Y:S04]  /*84e0*/  LDL.LU R87, [R1+0x1cc0] ;  /* 0x001cc00001577983 */ /* 0x001ea80000300800 */
[----:B---3--:R0:W-:Y:S04]  /*84f0*/  STL [R1+0x54c], R14 ;  /* 0x00054c0e01007387 */ /* 0x0081e80000100800 */
[----:B----4-:R1:W-:Y:S01]  /*8500*/  STL [R1+0x550], R25 ;  /* 0x0005501901007387 */ /* 0x0103e20000100800 */
[----:B0-----:R-:W-:-:S02]  /*8510*/  SHF.R.S32.HI R14, RZ, 0x1f, R72 ;  /* 0x0000001fff0e7819 */ /* 0x001fc40000011448 */
[----:B-1----:R-:W-:-:S05]  /*8520*/  IADD3 R25, P0, PT, R72, R0, RZ ;  /* 0x0000000048197210 */ /* 0x002fca0007f1e0ff */
[----:B------:R-:W-:Y:S01]  /*8530*/  IMAD.X R29, R14, 0x1, R3, P0 ;  /* 0x000000010e1d7824 */ /* 0x000fe200000e0603 */
[----:B------:R-:W-:Y:S04]  /*8540*/  STL [R1+0x12b4], R25 ;  /* 0x0012b41901007387 */ /* 0x000fe80000100800 */
[----:B------:R-:W-:Y:S04]  /*8550*/  STL [R1+0x558], R33 ;  /* 0x0005582101007387 */ /* 0x000fe80000100800 */
[----:B------:R-:W-:Y:S04]  /*8560*/  STL [R1+0x12b0], R29 ;  /* 0x0012b01d01007387 */ /* 0x000fe80000100800 */
[----:B------:R0:W-:Y:S02]  /*8570*/  STL [R1+0x12bc], R13 ;  /* 0x0012bc0d01007387 */ /* 0x0001e40000100800 */
[----:B0-----:R-:W-:-:S05]  /*8580*/  @!P6 IMAD.MOV.U32 R13, RZ, RZ, R84 ;  /* 0x000000ffff0de224 */ /* 0x001fca00078e0054 */
[----:B------:R0:W3:Y:S01]  /*8590*/  @!P6 LDG.E.U8 R28, desc[UR20][R12.64] ;  /* 0x000000140c1ce981 */ /* 0x0000e2000c1e1100 */
[----:B------:R-:W-:Y:S02]  /*85a0*/  IADD3 R33, P0, PT, R0, R6, RZ ;  /* 0x0000000600217210 */ /* 0x000fe40007f1e0ff */
[----:B------:R-:W-:-:S03]  /*85b0*/  SHF.R.S32.HI R75, RZ, 0x1f, R6 ;  /* 0x0000001fff4b7819 */ /* 0x000fc60000011406 */
[----:B------:R-:W-:Y:S02]  /*85c0*/  STL [R1+0x2e0], R33 ;  /* 0x0002e02101007387 */ /* 0x000fe40000100800 */
[----:B------:R-:W-:Y:S02]  /*85d0*/  IMAD.X R31, R75, 0x1, R3, P0 ;  /* 0x000000014b1f7824 */ /* 0x000fe400000e0603 */
[----:B------:R-:W-:Y:S04]  /*85e0*/  STL [R1+0x12b8], R84 ;  /* 0x0012b85401007387 */ /* 0x000fe80000100800 */
[----:B------:R1:W-:Y:S01]  /*85f0*/  STL [R1+0x548], R24 ;  /* 0x0005481801007387 */ /* 0x0003e20000100800 */
[----:B------:R-:W-:Y:S02]  /*8600*/  PRMT R17, RZ, 0x7610, R17 ;  /* 0x00007610ff117816 */ /* 0x000fe40000000011 */
[----:B-1----:R-:W-:-:S05]  /*8610*/  IADD3 R24, P0, PT, R47, R2, RZ ;  /* 0x000000022f187210 */ /* 0x002fca0007f1e0ff */
[----:B------:R-:W-:Y:S02]  /*8620*/  IMAD.X R89, R42, 0x1, R4, P0 ;  /* 0x000000012a597824 */ /* 0x000fe400000e0604 */
[----:B0-----:R-:W-:Y:S02]  /*8630*/  @!P6 IMAD.MOV.U32 R12, RZ, RZ, R24 ;  /* 0x000000ffff0ce224 */ /* 0x001fe400078e0018 */
[----:B------:R-:W-:Y:S01]  /*8640*/  @!P6 IMAD.MOV.U32 R13, RZ, RZ, R89 ;  /* 0x000000ffff0de224 */ /* 0x000fe200078e0059 */
[----:B------:R-:W-:Y:S01]  /*8650*/  STL [R1+0x2dc], R31 ;  /* 0x0002dc1f01007387 */ /* 0x000fe20000100800 */
[----:B------:R-:W-:-:S03]  /*8660*/  IMAD.SHL.U32 R47, R6, 0x40, RZ ;  /* 0x00000040062f7824 */ /* 0x000fc600078e00ff */
[----:B------:R-:W-:Y:S02]  /*8670*/  STL [R1+0x12c0], R24 ;  /* 0x0012c01801007387 */ /* 0x000fe40000100800 */
[----:B------:R-:W-:Y:S02]  /*8680*/  SHF.R.S32.HI R42, RZ, 0x1f, R47 ;  /* 0x0000001fff2a7819 */ /* 0x000fe4000001142f */
[----:B------:R-:W-:Y:S04]  /*8690*/  STL [R1+0x12a4], R89 ;  /* 0x0012a45901007387 */ /* 0x000fe80000100800 */
[----:B------:R0:W4:Y:S01]  /*86a0*/  @!P6 LDG.E.U8 R17, desc[UR20][R12.64] ;  /* 0x000000140c11e981 */ /* 0x000122000c1e1100 */
[----:B------:R-:W-:-:S03]  /*86b0*/  PRMT R26, RZ, 0x7610, R26 ;  /* 0x00007610ff1a7816 */ /* 0x000fc6000000001a */
[----:B---3--:R1:W-:Y:S02]  /*86c0*/  STL [R1+0x544], R28 ;  /* 0x0005441c01007387 */ /* 0x0083e40000100800 */
[----:B-1----:R-:W-:-:S05]  /*86d0*/  IADD3 R28, P0, PT, R47, R0, RZ ;  /* 0x000000002f1c7210 */ /* 0x002fca0007f1e0ff */
[----:B------:R-:W-:Y:S02]  /*86e0*/  IMAD.X R89, R42, 0x1, R3, P0 ;  /* 0x000000012a597824 */ /* 0x000fe400000e0603 */
[----:B0-----:R-:W-:Y:S02]  /*86f0*/  @!P5 IMAD.MOV.U32 R12, RZ, RZ, R28 ;  /* 0x000000ffff0cd224 */ /* 0x001fe400078e001c */
[----:B------:R-:W-:-:S05]  /*8700*/  @!P5 IMAD.MOV.U32 R13, RZ, RZ, R89 ;  /* 0x000000ffff0dd224 */ /* 0x000fca00078e0059 */
[----:B------:R0:W3:Y:S01]  /*8710*/  @!P5 LDG.E.U8 R26, desc[UR20][R12.64] ;  /* 0x000000140c1ad981 */ /* 0x0000e2000c1e1100 */
[----:B------:R-:W-:-:S03]  /*8720*/  PRMT R16, RZ, 0x7610, R16 ;  /* 0x00007610ff107816 */ /* 0x000fc60000000010 */
[----:B----4-:R1:W-:Y:S02]  /*8730*/  STL [R1+0x540], R17 ;  /* 0x0005401101007387 */ /* 0x0103e40000100800 */
[----:B-1----:R-:W-:Y:S02]  /*8740*/  IADD3 R17, P6, PT, R47, R2, RZ ;  /* 0x000000022f117210 */ /* 0x002fe40007fde0ff */
[----:B------:R-:W-:Y:S03]  /*8750*/  STL [R1+0x12a8], R28 ;  /* 0x0012a81c01007387 */ /* 0x000fe60000100800 */
[----:B------:R-:W-:Y:S01]  /*8760*/  IMAD.X R24, R42, 0x1, R4, P6 ;  /* 0x000000012a187824 */ /* 0x000fe200030e0604 */
[----:B------:R1:W-:Y:S01]  /*8770*/  STL [R1+0x12a0], R17 ;  /* 0x0012a01101007387 */ /* 0x0003e20000100800 */
[----:B0-----:R-:W-:Y:S02]  /*8780*/  @!P5 IMAD.MOV.U32 R12, RZ, RZ, R17 ;  /* 0x000000ffff0cd224 */ /* 0x001fe400078e0011 */
[----:B------:R-:W-:Y:S01]  /*8790*/  @!P5 IMAD.MOV.U32 R13, RZ, RZ, R24 ;  /* 0x000000ffff0dd224 */ /* 0x000fe200078e0018 */
[----:B------:R-:W-:Y:S01]  /*87a0*/  STL [R1+0x1298], R89 ;  /* 0x0012985901007387 */ /* 0x000fe20000100800 */
[----:B-1----:R-:W-:-:S03]  /*87b0*/  IMAD R17, R6, 0x9, RZ ;  /* 0x0000000906117824 */ /* 0x002fc600078e02ff */
[----:B------:R-:W-:Y:S01]  /*87c0*/  STL [R1+0x129c], R24 ;  /* 0x00129c1801007387 */ /* 0x000fe20000100800 */
[----:B------:R-:W-:-:S03]  /*87d0*/  IMAD R42, R6, 0x48, RZ ;  /* 0x00000048062a7824 */ /* 0x000fc600078e02ff */
[----:B------:R0:W4:Y:S01]  /*87e0*/  @!P5 LDG.E.U8 R16, desc[UR20][R12.64] ;  /* 0x000000140c10d981 */ /* 0x000122000c1e1100 */
[----:B------:R-:W-:Y:S02]  /*87f0*/  SHF.R.S32.HI R17, RZ, 0x1f, R17 ;  /* 0x0000001fff117819 */ /* 0x000fe40000011411 */
[----:B------:R-:W-:Y:S01]  /*8800*/  PRMT R44, RZ, 0x7610, R44 ;  /* 0x00007610ff2c7816 */ /* 0x000fe2000000002c */
[----:B---3--:R1:W-:Y:S02]  /*8810*/  STL [R1+0x53c], R26 ;  /* 0x00053c1a01007387 */ /* 0x0083e40000100800 */
[----:B-1----:R-:W-:Y:S02]  /*8820*/  IADD3 R26, P6, PT, R11, R2, RZ ;  /* 0x000000020b1a7210 */ /* 0x002fe40007fde0ff */
[----:B------:R-:W-:-:S03]  /*8830*/  SHF.R.S32.HI R11, RZ, 0x1f, R42 ;  /* 0x0000001fff0b7819 */ /* 0x000fc6000001142a */
[----:B------:R-:W-:Y:S01]  /*8840*/  IMAD.X R28, R17, 0x1, R4, P6 ;  /* 0x00000001111c7824 */ /* 0x000fe200030e0604 */
[----:B0-----:R-:W-:-:S05]  /*8850*/  IADD3 R12, P6, PT, R42, R0, RZ ;  /* 0x000000002a0c7210 */ /* 0x001fca0007fde0ff */
[----:B------:R-:W-:-:S05]  /*8860*/  IMAD.X R13, R11, 0x1, R3, P6 ;  /* 0x000000010b0d7824 */ /* 0x000fca00030e0603 */
[----:B------:R0:W3:Y:S04]  /*8870*/  @!P3 LDG.E.U8 R44, desc[UR20][R12.64] ;  /* 0x000000140c2cb981 */ /* 0x0000e8000c1e1100 */
[----:B------:R-:W-:Y:S04]  /*8880*/  STL [R1+0xb70], R26 ;  /* 0x000b701a01007387 */ /* 0x000fe80000100800 */
[----:B------:R-:W-:Y:S04]  /*8890*/  STL [R1+0xb6c], R28 ;  /* 0x000b6c1c01007387 */ /* 0x000fe80000100800 */
[----:B------:R-:W-:Y:S01]  /*88a0*/  STL [R1+0x128c], R12 ;  /* 0x00128c0c01007387 */ /* 0x000fe20000100800 */
[----:B------:R-:W-:-:S03]  /*88b0*/  IADD3 R17, P5, PT, R8, R2, RZ ;  /* 0x0000000208117210 */ /* 0x000fc60007fbe0ff */
[----:B----4-:R1:W-:Y:S02]  /*88c0*/  STL [R1+0x538], R16 ;  /* 0x0005381001007387 */ /* 0x0103e40000100800 */
[----:B-1----:R-:W-:-:S05]  /*88d0*/  IMAD R16, R6, 0x11, RZ ;  /* 0x0000001106107824 */ /* 0x002fca00078e02ff */
[----:B------:R-:W-:Y:S01]  /*88e0*/  SHF.R.S32.HI R16, RZ, 0x1f, R16 ;  /* 0x0000001fff107819 */ /* 0x000fe20000011410 */
[----:B------:R-:W-:Y:S04]  /*88f0*/  STL [R1+0xbf0], R17 ;  /* 0x000bf01101007387 */ /* 0x000fe80000100800 */
[----:B------:R-:W-:Y:S01]  /*8900*/  IMAD.X R24, R16, 0x1, R4, P5 ;  /* 0x0000000110187824 */ /* 0x000fe200028e0604 */
[----:B------:R-:W-:Y:S01]  /*8910*/  IADD3 R16, P5, PT, R42, R2, RZ ;  /* 0x000000022a107210 */ /* 0x000fe20007fbe0ff */
[----:B------:R-:W-:Y:S04]  /*8920*/  STL [R1+0x1288], R13 ;  /* 0x0012880d01007387 */ /* 0x000fe80000100800 */
[----:B------:R-:W-:Y:S04]  /*8930*/  STL [R1+0xbec], R24 ;  /* 0x000bec1801007387 */ /* 0x000fe80000100800 */
[----:B------:R-:W-:Y:S01]  /*8940*/  STL [R1+0x1290], R16 ;  /* 0x0012901001007387 */ /* 0x000fe20000100800 */
[----:B------:R-:W-:Y:S01]  /*8950*/  VIADD R8, R21, 0xffffff97 ;  /* 0xffffff9715087836 */ /* 0x000fe20000000000 */
[----:B------:R-:W-:Y:S01]  /*8960*/  PRMT R5, RZ, 0x7610, R5 ;  /* 0x00007610ff057816 */ /* 0x000fe20000000005 */
[----:B------:R-:W-:-:S02]  /*8970*/  IMAD R42, R6, 0x50, RZ ;  /* 0x00000050062a7824 */ /* 0x000fc400078e02ff */
[----:B0-----:R-:W-:Y:S01]  /*8980*/  @!P3 IMAD.MOV.U32 R12, RZ, RZ, R16 ;  /* 0x000000ffff0cb224 */ /* 0x001fe200078e0010 */
[----:B------:R-:W-:Y:S02]  /*8990*/  ISETP.GE.U32.AND P6, PT, R8, 0x7fffff18, PT ;  /* 0x7fffff180800780c */ /* 0x000fe40003fc6070 */
[----:B------:R-:W-:Y:S02]  /*89a0*/  SHF.R.S32.HI R8, RZ, 0x1f, R42 ;  /* 0x0000001fff087819 */ /* 0x000fe4000001142a */
[----:B------:R-:W-:Y:S02]  /*89b0*/  PRMT R47, RZ, 0x7610, R47 ;  /* 0x00007610ff2f7816 */ /* 0x000fe4000000002f */
[----:B------:R-:W-:Y:S01]  /*89c0*/  PRMT R7, RZ, 0x7610, R7 ;  /* 0x00007610ff077816 */ /* 0x000fe20000000007 */
[----:B---3--:R0:W-:Y:S02]  /*89d0*/  STL [R1+0x534], R44 ;  /* 0x0005342c01007387 */ /* 0x0081e40000100800 */
[----:B0-----:R-:W-:-:S04]  /*89e0*/  IMAD.X R44, R11, 0x1, R4, P5 ;  /* 0x000000010b2c7824 */ /* 0x001fc800028e0604 */
[----:B------:R-:W-:Y:S01]  /*89f0*/  @!P3 IMAD.MOV.U32 R13, RZ, RZ, R44 ;  /* 0x000000ffff0db224 */ /* 0x000fe200078e002c */
[----:B------:R-:W-:-:S04]  /*8a00*/  IADD3 R89, P5, PT, R42, R0, RZ ;  /* 0x000000002a597210 */ /* 0x000fc80007fbe0ff */
[----:B------:R0:W3:Y:S01]  /*8a10*/  @!P3 LDG.E.U8 R5, desc[UR20][R12.64] ;  /* 0x000000140c05b981 */ /* 0x0000e2000c1e1100 */
[----:B------:R-:W-:-:S03]  /*8a20*/  IADD3 R16, P3, PT, R42, R2, RZ ;  /* 0x000000022a107210 */ /* 0x000fc60007f7e0ff */
[----:B------:R1:W-:Y:S01]  /*8a30*/  STL [R1+0x1274], R44 ;  /* 0x0012742c01007387 */ /* 0x0003e20000100800 */
[C---:B0-----:R-:W-:Y:S02]  /*8a40*/  IMAD.X R13, R8.reuse, 0x1, R3, P5 ;  /* 0x00000001080d7824 */ /* 0x041fe400028e0603 */
[----:B------:R-:W-:Y:S01]  /*8a50*/  @!P2 IMAD.MOV.U32 R12, RZ, RZ, R89 ;  /* 0x000000ffff0ca224 */ /* 0x000fe200078e0059 */
[----:B------:R-:W-:Y:S01]  /*8a60*/  STL [R1+0x1278], R89 ;  /* 0x0012785901007387 */ /* 0x000fe20000100800 */
[----:B-1----:R-:W-:-:S03]  /*8a70*/  IMAD.X R44, R8, 0x1, R4, P3 ;  /* 0x00000001082c7824 */ /* 0x002fc600018e0604 */
[----:B------:R-:W-:Y:S04]  /*8a80*/  STL [R1+0x1270], R16 ;  /* 0x0012701001007387 */ /* 0x000fe80000100800 */
[----:B------:R0:W-:Y:S04]  /*8a90*/  STL [R1+0x1268], R13 ;  /* 0x0012680d01007387 */ /* 0x0001e80000100800 */
[----:B------:R1:W4:Y:S02]  /*8aa0*/  @!P2 LDG.E.U8 R47, desc[UR20][R12.64] ;  /* 0x000000140c2fa981 */ /* 0x000324000c1e1100 */
[----:B-1----:R-:W-:-:S02]  /*8ab0*/  @!P2 IMAD.MOV.U32 R12, RZ, RZ, R16 ;  /* 0x000000ffff0ca224 */ /* 0x002fc400078e0010 */
[----:B0-----:R-:W-:-:S05]  /*8ac0*/  @!P2 IMAD.MOV.U32 R13, RZ, RZ, R44 ;  /* 0x000000ffff0da224 */ /* 0x001fca00078e002c */
[----:B------:R0:W2:Y:S01]  /*8ad0*/  @!P2 LDG.E.U8 R7, desc[UR20][R12.64] ;  /* 0x000000140c07a981 */ /* 0x0000a2000c1e1100 */
[----:B------:R-:W-:Y:S02]  /*8ae0*/  VIADD R11, R21, 0xffffff8f ;  /* 0xffffff8f150b7836 */ /* 0x000fe40000000000 */
[----:B------:R-:W-:-:S03]  /*8af0*/  IMAD R16, R6, 0x21, RZ ;  /* 0x0000002106107824 */ /* 0x000fc600078e02ff */
[----:B------:R-:W-:Y:S01]  /*8b00*/  ISETP.GE.U32.AND P5, PT, R11, 0x7fffff10, PT ;  /* 0x7fffff100b00780c */ /* 0x000fe20003fa6070 */
[----:B------:R-:W-:Y:S02]  /*8b10*/  IMAD R11, R6, 0x58, RZ ;  /* 0x00000058060b7824 */ /* 0x000fe400078e02ff */
[----:B0-----:R-:W-:-:S03]  /*8b20*/  VIADD R12, R21, 0xffffff87 ;  /* 0xffffff87150c7836 */ /* 0x001fc60000000000 */
[----:B------:R-:W-:Y:S02]  /*8b30*/  SHF.R.S32.HI R8, RZ, 0x1f, R11 ;  /* 0x0000001fff087819 */ /* 0x000fe4000001140b */
[----:B------:R-:W-:Y:S02]  /*8b40*/  PRMT R15, RZ, 0x7610, R15 ;  /* 0x00007610ff0f7816 */ /* 0x000fe4000000000f */
[----:B------:R-:W-:Y:S01]  /*8b50*/  PRMT R10, RZ, 0x7610, R10 ;  /* 0x00007610ff0a7816 */ /* 0x000fe2000000000a */
[----:B---3--:R0:W-:Y:S04]  /*8b60*/  STL [R1+0x530], R5 ;  /* 0x0005300501007387 */ /* 0x0081e80000100800 */
[----:B------:R1:W-:Y:S01]  /*8b70*/  STL [R1+0x126c], R44 ;  /* 0x00126c2c01007387 */ /* 0x0003e20000100800 */
[----:B0-----:R-:W-:-:S05]  /*8b80*/  IMAD R5, R6, 0x19, RZ ;  /* 0x0000001906057824 */ /* 0x001fca00078e02ff */
[-C--:B------:R-:W-:Y:S02]  /*8b90*/  IADD3 R5, P3, PT, R5, R2.reuse, RZ ;  /* 0x0000000205057210 */ /* 0x080fe40007f7e0ff */
[----:B-1----:R-:W-:Y:S01]  /*8ba0*/  IADD3 R44, P2, PT, R16, R2, RZ ;  /* 0x00000002102c7210 */ /* 0x002fe20007f5e0ff */
[----:B--2---:R0:W-:Y:S02]  /*8bb0*/  STL [R1+0x528], R7 ;  /* 0x0005280701007387 */ /* 0x0041e40000100800 */
[----:B0-----:R-:W-:-:S05]  /*8bc0*/  IMAD R7, R6, 0x19, RZ ;  /* 0x0000001906077824 */ /* 0x001fca00078e02ff */
[----:B------:R-:W-:Y:S01]  /*8bd0*/  SHF.R.S32.HI R7, RZ, 0x1f, R7 ;  /* 0x0000001fff077819 */ /* 0x000fe20000011407 */
[----:B------:R-:W-:Y:S04]  /*8be0*/  STL [R1+0xc70], R5 ;  /* 0x000c700501007387 */ /* 0x000fe80000100800 */
[----:B------:R-:W-:Y:S01]  /*8bf0*/  IMAD.X R7, R7, 0x1, R4, P3 ;  /* 0x0000000107077824 */ /* 0x000fe200018e0604 */
[----:B------:R-:W-:-:S04]  /*8c00*/  IADD3 R13, P3, PT, R11, R0, RZ ;  /* 0x000000000b0d7210 */ /* 0x000fc80007f7e0ff */
[----:B------:R-:W-:Y:S01]  /*8c10*/  STL [R1+0xc6c], R7 ;  /* 0x000c6c0701007387 */ /* 0x000fe20000100800 */
[----:B------:R-:W-:-:S03]  /*8c20*/  IMAD.X R42, R8, 0x1, R3, P3 ;  /* 0x00000001082a7824 */ /* 0x000fc600018e0603 */
[----:B------:R-:W-:Y:S01]  /*8c30*/  STL [R1+0x125c], R13 ;  /* 0x00125c0d01007387 */ /* 0x000fe20000100800 */
[----:B------:R-:W-:-:S03]  /*8c40*/  IADD3 R16, P3, PT, R11, R2, RZ ;  /* 0x000000020b107210 */ /* 0x000fc60007f7e0ff */
[----:B------:R-:W-:Y:S04]  /*8c50*/  STL [R1+0x1254], R44 ;  /* 0x0012542c01007387 */ /* 0x000fe80000100800 */
[----:B----4-:R0:W-:Y:S01]  /*8c60*/  STL [R1+0x52c], R47 ;  /* 0x00052c2f01007387 */ /* 0x0101e20000100800 */
[--C-:B------:R-:W-:Y:S02]  /*8c70*/  IMAD.X R89, R8, 0x1, R4.reuse, P3 ;  /* 0x0000000108597824 */ /* 0x100fe400018e0604 */
[----:B0-----:R-:W-:Y:S01]  /*8c80*/  IMAD.X R47, R87, 0x1, R4, P2 ;  /* 0x00000001572f7824 */ /* 0x001fe200010e0604 */
[----:B------:R-:W-:Y:S01]  /*8c90*/  ISETP.GE.U32.AND P2, PT, R12, 0x7fffff08, PT ;  /* 0x7fffff080c00780c */ /* 0x000fe20003f46070 */
[----:B------:R-:W-:Y:S02]  /*8ca0*/  @!P1 IMAD.MOV.U32 R12, RZ, RZ, R13 ;  /* 0x000000ffff0c9224 */ /* 0x000fe400078e000d */
[----:B------:R-:W-:-:S05]  /*8cb0*/  @!P1 IMAD.MOV.U32 R13, RZ, RZ, R42 ;  /* 0x000000ffff0d9224 */ /* 0x000fca00078e002a */
[----:B------:R0:W2:Y:S02]  /*8cc0*/  @!P1 LDG.E.U8 R15, desc[UR20][R12.64] ;  /* 0x000000140c0f9981 */ /* 0x0000a4000c1e1100 */
[----:B0-----:R-:W-:Y:S02]  /*8cd0*/  @!P1 IMAD.MOV.U32 R12, RZ, RZ, R16 ;  /* 0x000000ffff0c9224 */ /* 0x001fe400078e0010 */
[----:B------:R-:W-:-:S05]  /*8ce0*/  @!P1 IMAD.MOV.U32 R13, RZ, RZ, R89 ;  /* 0x000000ffff0d9224 */ /* 0x000fca00078e0059 */
[----:B------:R-:W3:Y:S01]  /*8cf0*/  @!P1 LDG.E.U8 R10, desc[UR20][R12.64] ;  /* 0x000000140c0a9981 */ /* 0x000ee2000c1e1100 */
[----:B------:R-:W-:Y:S02]  /*8d00*/  VIADD R84, R21, 0xffffff9f ;  /* 0xffffff9f15547836 */ /* 0x000fe40000000000 */
[----:B------:R-:W-:Y:S01]  /*8d10*/  IMAD R11, R6, 0x60, RZ ;  /* 0x00000060060b7824 */ /* 0x000fe200078e02ff */
[----:B------:R-:W-:Y:S02]  /*8d20*/  STL [R1+0x1258], R42 ;  /* 0x0012582a01007387 */ /* 0x000fe40000100800 */
[----:B------:R-:W-:Y:S02]  /*8d30*/  ISETP.GE.U32.AND P0, PT, R84, 0x7fffff20, PT ;  /* 0x7fffff205400780c */ /* 0x000fe40003f06070 */
[----:B------:R-:W-:Y:S01]  /*8d40*/  STL [R1+0x1250], R47 ;  /* 0x0012502f01007387 */ /* 0x000fe20000100800 */
[----:B------:R-:W-:-:S03]  /*8d50*/  SHF.R.S32.HI R8, RZ, 0x1f, R11 ;  /* 0x0000001fff087819 */ /* 0x000fc6000001140b */
[----:B------:R-:W-:Y:S04]  /*8d60*/  STL [R1+0x1260], R16 ;  /* 0x0012601001007387 */ /* 0x000fe80000100800 */
[----:B------:R-:W-:Y:S01]  /*8d70*/  STL [R1+0x1244], R89 ;  /* 0x0012445901007387 */ /* 0x000fe20000100800 */
[----:B------:R-:W-:Y:S02]  /*8d80*/  PRMT R87, RZ, 0x7610, R87 ;  /* 0x00007610ff577816 */ /* 0x000fe40000000057 */
[----:B------:R-:W-:Y:S01]  /*8d90*/  PRMT R9, RZ, 0x7610, R9 ;  /* 0x00007610ff097816 */ /* 0x000fe20000000009 */
[----:B--2---:R0:W-:Y:S02]  /*8da0*/  STL [R1+0x520], R15 ;  /* 0x0005200f01007387 */ /* 0x0041e40000100800 */
[----:B0-----:R-:W-:-:S05]  /*8db0*/  IADD3 R15, P3, PT, R11, R0, RZ ;  /* 0x000000000b0f7210 */ /* 0x001fca0007f7e0ff */
[----:B------:R-:W-:Y:S01]  /*8dc0*/  IMAD.X R89, R8, 0x1, R3, P3 ;  /* 0x0000000108597824 */ /* 0x000fe200018e0603 */
[----:B---3--:R0:W-:Y:S01]  /*8dd0*/  STL [R1+0x518], R10 ;  /* 0x0005180a01007387 */ /* 0x0081e20000100800 */
[----:B------:R-:W-:Y:S02]  /*8de0*/  @!P0 IMAD.MOV.U32 R12, RZ, RZ, R15 ;  /* 0x000000ffff0c8224 */ /* 0x000fe400078e000f */
[----:B------:R-:W-:-:S05]  /*8df0*/  @!P0 IMAD.MOV.U32 R13, RZ, RZ, R89 ;  /* 0x000000ffff0d8224 */ /* 0x000fca00078e0059 */
[----:B------:R1:W2:Y:S01]  /*8e00*/  @!P0 LDG.E.U8 R87, desc[UR20][R12.64] ;  /* 0x000000140c578981 */ /* 0x0002a2000c1e1100 */
[----:B0-----:R-:W-:-:S05]  /*8e10*/  IADD3 R10, P1, PT, R11, R2, RZ ;  /* 0x000000020b0a7210 */ /* 0x001fca0007f3e0ff */
[----:B------:R-:W-:Y:S02]  /*8e20*/  IMAD.X R16, R8, 0x1, R4, P1 ;  /* 0x0000000108107824 */ /* 0x000fe400008e0604 */
[----:B-1----:R-:W-:Y:S02]  /*8e30*/  @!P0 IMAD.MOV.U32 R12, RZ, RZ, R10 ;  /* 0x000000ffff0c8224 */ /* 0x002fe400078e000a */
[----:B------:R-:W-:-:S05]  /*8e40*/  @!P0 IMAD.MOV.U32 R13, RZ, RZ, R16 ;  /* 0x000000ffff0d8224 */ /* 0x000fca00078e0010 */
[----:B------:R0:W3:Y:S04]  /*8e50*/  @!P0 LDG.E.U8 R9, desc[UR20][R12.64] ;  /* 0x000000140c098981 */ /* 0x0000e8000c1e1100 */
[----:B------:R1:W-:Y:S01]  /*8e60*/  STL [R1+0x1248], R15 ;  /* 0x0012480f01007387 */ /* 0x0003e20000100800 */
[C---:B------:R-:W-:Y:S02]  /*8e70*/  IMAD R11, R6.reuse, 0x68, RZ ;  /* 0x00000068060b7824 */ /* 0x040fe400078e02ff */
[----:B-1----:R-:W-:Y:S01]  /*8e80*/  IMAD R15, R6, 0x29, RZ ;  /* 0x00000029060f7824 */ /* 0x002fe200078e02ff */
[----:B------:R-:W-:Y:S04]  /*8e90*/  STL [R1+0x1240], R10 ;  /* 0x0012400a01007387 */ /* 0x000fe80000100800 */
[----:B------:R-:W-:Y:S01]  /*8ea0*/  IADD3 R15, P1, PT, R15, R2, RZ ;  /* 0x000000020f0f7210 */ /* 0x000fe20007f3e0ff */
[----:B------:R-:W-:Y:S01]  /*8eb0*/  STL [R1+0x1238], R89 ;  /* 0x0012385901007387 */ /* 0x000fe20000100800 */
[----:B------:R-:W-:-:S03]  /*8ec0*/  SHF.R.S32.HI R8, RZ, 0x1f, R11 ;  /* 0x0000001fff087819 */ /* 0x000fc6000001140b */
[----:B------:R1:W-:Y:S04]  /*8ed0*/  STL [R1+0x123c], R16 ;  /* 0x00123c1001007387 */ /* 0x0003e80000100800 */
[----:B------:R-:W-:Y:S01]  /*8ee0*/  STL [R1+0x1234], R15 ;  /* 0x0012340f01007387 */ /* 0x000fe20000100800 */
[----:B-1----:R-:W-:Y:S01]  /*8ef0*/  IMAD.X R16, R78, 0x1, R4, P1 ;  /* 0x000000014e107824 */ /* 0x002fe200008e0604 */
[----:B------:R-:W-:Y:S01]  /*8f00*/  IADD3 R89, P1, PT, R11, R0, RZ ;  /* 0x000000000b597210 */ /* 0x000fe20007f3e0ff */
[----:B0-----:R-:W-:-:S04]  /*8f10*/  VIADD R12, R21, 0xfffffff6 ;  /* 0xfffffff6150c7836 */ /* 0x001fc80000000000 */
[----:B------:R-:W-:Y:S01]  /*8f20*/  IMAD.X R13, R8, 0x1, R3, P1 ;  /* 0x00000001080d7824 */ /* 0x000fe200008e0603 */
[----:B------:R-:W-:Y:S02]  /*8f30*/  PRMT R84, RZ, 0x7610, R84 ;  /* 0x00007610ff547816 */ /* 0x000fe40000000054 */
[----:B------:R-:W-:Y:S01]  /*8f40*/  ISETP.GE.U32.AND P1, PT, R12, 0x7fffff77, PT ;  /* 0x7fffff770c00780c */ /* 0x000fe20003f26070 */
[----:B------:R-:W-:Y:S01]  /*8f50*/  @!P6 IMAD.MOV.U32 R12, RZ, RZ, R89 ;  /* 0x000000ffff0ce224 */ /* 0x000fe200078e0059 */
[----:B------:R-:W-:-:S04]  /*8f60*/  PRMT R78, RZ, 0x7610, R78 ;  /* 0x00007610ff4e7816 */ /* 0x000fc8000000004e */
[----:B------:R0:W4:Y:S04]  /*8f70*/  @!P6 LDG.E.U8 R84, desc[UR20][R12.64] ;  /* 0x000000140c54e981 */ /* 0x000128000c1e1100 */
[----:B---3--:R1:W-:Y:S04]  /*8f80*/  STL [R1+0x50c], R9 ;  /* 0x00050c0901007387 */ /* 0x0083e80000100800 */
[----:B------:R-:W-:Y:S01]  /*8f90*/  STL [R1+0x121c], R16 ;  /* 0x00121c1001007387 */ /* 0x000fe20000100800 */
[----:B-1----:R-:W-:-:S03]  /*8fa0*/  IADD3 R9, P0, PT, R72, R2, RZ ;  /* 0x0000000248097210 */ /* 0x002fc60007f1e0ff */
[----:B------:R-:W-:Y:S04]  /*8fb0*/  STL [R1+0x122c], R89 ;  /* 0x00122c5901007387 */ /* 0x000fe80000100800 */
[----:B------:R-:W-:Y:S01]  /*8fc0*/  STL [R1+0x1224], R9 ;  /* 0x0012240901007387 */ /* 0x000fe20000100800 */
[----:B------:R-:W-:-:S03]  /*8fd0*/  IMAD.X R10, R14, 0x1, R4, P0 ;  /* 0x000000010e0a7824 */ /* 0x000fc600000e0604 */
[----:B------:R-:W-:Y:S04]  /*8fe0*/  STL [R1+0x1228], R13 ;  /* 0x0012280d01007387 */ /* 0x000fe80000100800 */
[----:B--2---:R1:W-:Y:S02]  /*8ff0*/  STL [R1+0x510], R87 ;  /* 0x0005105701007387 */ /* 0x0043e40000100800 */
[----:B-1----:R-:W-:-:S05]  /*9000*/  IADD3 R87, P0, PT, R11, R2, RZ ;  /* 0x000000020b577210 */ /* 0x002fca0007f1e0ff */
[----:B------:R-:W-:Y:S02]  /*9010*/  IMAD.X R89, R8, 0x1, R4, P0 ;  /* 0x0000000108597824 */ /* 0x000fe400000e0604 */
[----:B0-----:R-:W-:Y:S02]  /*9020*/  @!P6 IMAD.MOV.U32 R12, RZ, RZ, R87 ;  /* 0x000000ffff0ce224 */ /* 0x001fe400078e0057 */
[----:B------:R-:W-:-:S05]  /*9030*/  @!P6 IMAD.MOV.U32 R13, RZ, RZ, R89 ;  /* 0x000000ffff0de224 */ /* 0x000fca00078e0059 */
[----:B------:R0:W2:Y:S01]  /*9040*/  @!P6 LDG.E.U8 R78, desc[UR20][R12.64] ;  /* 0x000000140c4ee981 */ /* 0x0000a2000c1e1100 */
[----:B------:R-:W-:-:S03]  /*9050*/  IMAD R11, R6, 0x70, RZ ;  /* 0x00000070060b7824 */ /* 0x000fc600078e02ff */
[----:B------:R-:W-:Y:S04]  /*9060*/  STL [R1+0x1220], R10 ;  /* 0x0012200a01007387 */ /* 0x000fe80000100800 */
[----:B------:R-:W-:Y:S04]  /*9070*/  STL [R1+0x1230], R87 ;  /* 0x0012305701007387 */ /* 0x000fe80000100800 */
[----:B------:R-:W-:Y:S04]  /*9080*/  STL [R1+0x1214], R89 ;  /* 0x0012145901007387 */ /* 0x000fe80000100800 */
[----:B----4-:R1:W-:Y:S01]  /*9090*/  STL [R1+0x508], R84 ;  /* 0x0005085401007387 */ /* 0x0103e20000100800 */
[----:B------:R-:W-:-:S02]  /*90a0*/  SHF.R.S32.HI R8, RZ, 0x1f, R11 ;  /* 0x0000001fff087819 */ /* 0x000fc4000001140b */
[----:B-1----:R-:W-:-:S05]  /*90b0*/  IADD3 R84, P0, PT, R11, R0, RZ ;  /* 0x000000000b547210 */ /* 0x002fca0007f1e0ff */
[----:B------:R-:W-:Y:S01]  /*90c0*/  STL [R1+0x1218], R84 ;  /* 0x0012185401007387 */ /* 0x000fe20000100800 */
[----:B0-----:R-:W-:Y:S01]  /*90d0*/  IMAD.X R12, R8, 0x1, R3, P0 ;  /* 0x00000001080c7824 */ /* 0x001fe200000e0603 */
[----:B------:R-:W-:Y:S01]  /*90e0*/  PRMT R34, RZ, 0x7610, R34 ;  /* 0x00007610ff227816 */ /* 0x000fe20000000022 */
[----:B------:R-:W-:Y:S02]  /*90f0*/  IMAD.MOV.U32 R87, RZ, RZ, R33 ;  /* 0x000000ffff577224 */ /* 0x000fe400078e0021 */
[----:B------:R-:W-:Y:S01]  /*9100*/  @!P5 IMAD.MOV.U32 R13, RZ, RZ, R12 ;  /* 0x000000ffff0dd224 */ /* 0x000fe200078e000c */
[----:B------:R-:W-:Y:S01]  /*9110*/  PRMT R30, RZ, 0x7610, R30 ;  /* 0x00007610ff1e7816 */ /* 0x000fe2000000001e */
[----:B--2---:R0:W-:Y:S02]  /*9120*/  STL [R1+0x504], R78 ;  /* 0x0005044e01007387 */ /* 0x0041e40000100800 */
[----:B0-----:R-:W-:Y:S01]  /*9130*/  IMAD.MOV.U32 R78, RZ, RZ, R31 ;  /* 0x000000ffff4e7224 */ /* 0x001fe200078e001f */
[----:B------:R-:W-:-:S05]  /*9140*/  IADD3 R31, P6, PT, R11, R2, RZ ;  /* 0x000000020b1f7210 */ /* 0x000fca0007fde0ff */
[----:B------:R-:W-:Y:S01]  /*9150*/  STL [R1+0x1210], R31 ;  /* 0x0012101f01007387 */ /* 0x000fe20000100800 */
[----:B------:R-:W-:-:S03]  /*9160*/  IMAD.X R33, R8, 0x1, R4, P6 ;  /* 0x0000000108217824 */ /* 0x000fc600030e0604 */
[----:B------:R0:W-:Y:S02]  /*9170*/  STL [R1+0x1208], R12 ;  /* 0x0012080c01007387 */ /* 0x0001e40000100800 */
[----:B0-----:R-:W-:-:S05]  /*9180*/  @!P5 IMAD.MOV.U32 R12, RZ, RZ, R84 ;  /* 0x000000ffff0cd224 */ /* 0x001fca00078e0054 */
[----:B------:R0:W2:Y:S02]  /*9190*/  @!P5 LDG.E.U8 R34, desc[UR20][R12.64] ;  /* 0x000000140c22d981 */ /* 0x0000a4000c1e1100 */
[----:B0-----:R-:W-:Y:S02]  /*91a0*/  @!P5 IMAD.MOV.U32 R12, RZ, RZ, R31 ;  /* 0x000000ffff0cd224 */ /* 0x001fe400078e001f */
[----:B------:R-:W-:-:S05]  /*91b0*/  @!P5 IMAD.MOV.U32 R13, RZ, RZ, R33 ;  /* 0x000000ffff0dd224 */ /* 0x000fca00078e0021 */
[----:B------:R0:W3:Y:S01]  /*91c0*/  @!P5 LDG.E.U8 R30, desc[UR20][R12.64] ;  /* 0x000000140c1ed981 */ /* 0x0000e2000c1e1100 */
[----:B------:R-:W-:Y:S01]  /*91d0*/  IADD3 R84, P6, PT, R2, R6, RZ ;  /* 0x0000000602547210 */ /* 0x000fe20007fde0ff */
[----:B------:R-:W-:Y:S02]  /*91e0*/  IMAD R11, R6, 0x78, RZ ;  /* 0x00000078060b7824 */ /* 0x000fe400078e02ff */
[----:B------:R1:W-:Y:S02]  /*91f0*/  STL [R1+0x120c], R33 ;  /* 0x00120c2101007387 */ /* 0x0003e40000100800 */
[----:B------:R-:W-:Y:S02]  /*9200*/  IMAD.X R89, R75, 0x1, R4, P6 ;  /* 0x000000014b597824 */ /* 0x000fe400030e0604 */
[----:B------:R-:W-:Y:S01]  /*9210*/  STL [R1+0x2e8], R84 ;  /* 0x0002e85401007387 */ /* 0x000fe20000100800 */
[----:B------:R-:W-:Y:S02]  /*9220*/  SHF.R.S32.HI R8, RZ, 0x1f, R11 ;  /* 0x0000001fff087819 */ /* 0x000fe4000001140b */
[----:B-1----:R-:W-:Y:S01]  /*9230*/  IADD3 R33, P6, PT, R11, R0, RZ ;  /* 0x000000000b217210 */ /* 0x002fe20007fde0ff */
[----:B------:R-:W-:Y:S01]  /*9240*/  STL [R1+0x2e4], R89 ;  /* 0x0002e45901007387 */ /* 0x000fe20000100800 */
[----:B0-----:R-:W-:-:S03]  /*9250*/  VIADD R12, R21, 0xffffffe6 ;  /* 0xffffffe6150c7836 */ /* 0x001fc60000000000 */
[----:B------:R-:W-:Y:S01]  /*9260*/  STL [R1+0x11f8], R33 ;  /* 0x0011f82101007387 */ /* 0x000fe20000100800 */
[----:B------:R-:W-:Y:S01]  /*9270*/  VIADD R13, R21, 0xffffffde ;  /* 0xffffffde150d7836 */ /* 0x000fe20000000000 */
[----:B------:R-:W-:Y:S02]  /*9280*/  PRMT R32, RZ, 0x7610, R32 ;  /* 0x00007610ff207816 */ /* 0x000fe40000000020 */
[----:B------:R-:W-:Y:S01]  /*9290*/  PRMT R20, RZ, 0x7610, R20 ;  /* 0x00007610ff147816 */ /* 0x000fe20000000014 */
[----:B---3--:R0:W-:Y:S04]  /*92a0*/  STL [R1+0x4fc], R30 ;  /* 0x0004fc1e01007387 */ /* 0x0081e80000100800 */
[----:B--2---:R1:W-:Y:S01]  /*92b0*/  STL [R1+0x500], R34 ;  /* 0x0005002201007387 */ /* 0x0043e20000100800 */
[----:B0-----:R-:W-:Y:S01]  /*92c0*/  IADD3 R30, P5, PT, R11, R2, RZ ;  /* 0x000000020b1e7210 */ /* 0x001fe20007fbe0ff */
[----:B-1----:R-:W-:Y:S01]  /*92d0*/  IMAD.X R34, R8, 0x1, R3, P6 ;  /* 0x0000000108227824 */ /* 0x002fe200030e0603 */
[----:B------:R-:W-:-:S03]  /*92e0*/  ISETP.GE.U32.AND P6, PT, R12, 0x7fffff67, PT ;  /* 0x7fffff670c00780c */ /* 0x000fc60003fc6070 */
[----:B------:R-:W-:Y:S01]  /*92f0*/  IMAD.X R31, R8, 0x1, R4, P5 ;  /* 0x00000001081f7824 */ /* 0x000fe200028e0604 */
[----:B------:R-:W-:Y:S01]  /*9300*/  ISETP.GE.U32.AND P5, PT, R13, 0x7fffff5f, PT ;  /* 0x7fffff5f0d00780c */ /* 0x000fe20003fa6070 */
[----:B------:R-:W-:Y:S02]  /*9310*/  @!P2 IMAD.MOV.U32 R12, RZ, RZ, R33 ;  /* 0x000000ffff0ca224 */ /* 0x000fe400078e0021 */
[----:B------:R-:W-:-:S05]  /*9320*/  @!P2 IMAD.MOV.U32 R13, RZ, RZ, R34 ;  /* 0x000000ffff0da224 */ /* 0x000fca00078e0022 */
[----:B------:R0:W2:Y:S02]  /*9330*/  @!P2 LDG.E.U8 R32, desc[UR20][R12.64] ;  /* 0x000000140c20a981 */ /* 0x0000a4000c1e1100 */
[----:B0-----:R-:W-:Y:S02]  /*9340*/  @!P2 IMAD.MOV.U32 R12, RZ, RZ, R30 ;  /* 0x000000ffff0ca224 */ /* 0x001fe400078e001e */
[----:B------:R-:W-:-:S05]  /*9350*/  @!P2 IMAD.MOV.U32 R13, RZ, RZ, R31 ;  /* 0x000000ffff0da224 */ /* 0x000fca00078e001f */
[----:B------:R-:W3:Y:S04]  /*9360*/  @!P2 LDG.E.U8 R20, desc[UR20][R12.64] ;  /* 0x000000140c14a981 */ /* 0x000ee8000c1e1100 */
[----:B------:R-:W-:Y:S04]  /*9370*/  STL [R1+0x1200], R30 ;  /* 0x0012001e01007387 */ /* 0x000fe80000100800 */
[----:B------:R0:W-:Y:S04]  /*9380*/  STL [R1+0x11f4], R34 ;  /* 0x0011f42201007387 */ /* 0x0001e80000100800 */
[----:B0-----:R-:W4:Y:S04]  /*9390*/  LDL.LU R34, [R1+0x1cbc] ;  /* 0x001cbc0001227983 */ /* 0x001f280000300800 */
[----:B------:R-:W4:Y:S04]  /*93a0*/  LDL.LU R33, [R1+0x1cb8] ;  /* 0x001cb80001217983 */ /* 0x000f280000300800 */
[----:B------:R-:W-:Y:S04]  /*93b0*/  STL [R1+0x11fc], R31 ;  /* 0x0011fc1f01007387 */ /* 0x000fe80000100800 */
[----:B--2---:R0:W-:Y:S04]  /*93c0*/  STL [R1+0x4f8], R32 ;  /* 0x0004f82001007387 */ /* 0x0041e80000100800 */
[----:B0-----:R-:W2:Y:S04]  /*93d0*/  LDL.LU R32, [R1+0x1cb4] ;  /* 0x001cb40001207983 */ /* 0x001ea80000300800 */
[----:B------:R-:W2:Y:S04]  /*93e0*/  LDL.LU R31, [R1+0x1cb0] ;  /* 0x001cb000011f7983 */ /* 0x000ea80000300800 */
[----:B------:R-:W2:Y:S04]  /*93f0*/  LDL.LU R30, [R1+0x1cac] ;  /* 0x001cac00011e7983 */ /* 0x000ea80000300800 */
[----:B---3--:R0:W-:Y:S04]  /*9400*/  STL [R1+0x4f4], R20 ;  /* 0x0004f41401007387 */ /* 0x0081e80000100800 */
[----:B0-----:R-:W3:Y:S01]  /*9410*/  LDL.LU R20, [R1+0x1ca8] ;  /* 0x001ca80001147983 */ /* 0x001ee20000300800 */
[----:B------:R-:W-:-:S05]  /*9420*/  VIADD R42, R21, 0xfffffffe ;  /* 0xfffffffe152a7836 */ /* 0x000fca0000000000 */
[----:B------:R-:W-:Y:S01]  /*9430*/  ISETP.GE.U32.AND P3, PT, R42, 0x7fffff7f, PT ;  /* 0x7fffff7f2a00780c */ /* 0x000fe20003f66070 */
[----:B------:R-:W-:Y:S02]  /*9440*/  IMAD.MOV.U32 R12, RZ, RZ, R78 ;  /* 0x000000ffff0c7224 */ /* 0x000fe400078e004e */
[----:B------:R-:W-:Y:S01]  /*9450*/  IMAD.MOV.U32 R13, RZ, RZ, R87 ;  /* 0x000000ffff0d7224 */ /* 0x000fe200078e0057 */
[----:B------:R-:W-:Y:S01]  /*9460*/  PRMT R27, RZ, 0x7610, R27 ;  /* 0x00007610ff1b7816 */ /* 0x000fe2000000001b */
[----:B------:R-:W2:Y:S04]  /*9470*/  LDL R78, [R1+0xc64] ;  /* 0x000c6400014e7983 */ /* 0x000ea80000100800 */
[----:B------:R-:W2:Y:S04]  /*9480*/  LDL R87, [R1+0xc68] ;  /* 0x000c680001577983 */ /* 0x000ea80000100800 */
[----:B------:R-:W-:-:S04]  /*9490*/  @!P3 LOP3.LUT R13, R13, R12, RZ, 0x3c, !PT ;  /* 0x0000000c0d0db212 */ /* 0x000fc800078e3cff */
[----:B------:R-:W-:-:S04]  /*94a0*/  @!P3 LOP3.LUT R12, R13, R12, RZ, 0x3c, !PT ;  /* 0x0000000c0d0cb212 */ /* 0x000fc800078e3cff */
[----:B------:R-:W-:-:S05]  /*94b0*/  @!P3 LOP3.LUT R13, R13, R12, RZ, 0x3c, !PT ;  /* 0x0000000c0d0db212 */ /* 0x000fca00078e3cff */
[----:B------:R0:W2:Y:S02]  /*94c0*/  @!P3 LDG.E.U8 R27, desc[UR20][R12.64] ;  /* 0x000000140c1bb981 */ /* 0x0000a4000c1e1100 */
[----:B0-----:R-:W-:Y:S02]  /*94d0*/  IMAD.MOV.U32 R12, RZ, RZ, R89 ;  /* 0x000000ffff0c7224 */ /* 0x001fe400078e0059 */
[----:B------:R-:W-:-:S05]  /*94e0*/  IMAD.MOV.U32 R13, RZ, RZ, R84 ;  /* 0x000000ffff0d7224 */ /* 0x000fca00078e0054 */
[----:B------:R-:W-:-:S04]  /*94f0*/  @!P3 LOP3.LUT R13, R13, R12, RZ, 0x3c, !PT ;  /* 0x0000000c0d0db212 */ /* 0x000fc800078e3cff */
[----:B------:R-:W-:-:S04]  /*9500*/  @!P3 LOP3.LUT R12, R13, R12, RZ, 0x3c, !PT ;  /* 0x0000000c0d0cb212 */ /* 0x000fc800078e3cff */
[----:B------:R-:W-:Y:S02]  /*9510*/  @!P3 LOP3.LUT R13, R13, R12, RZ, 0x3c, !PT ;  /* 0x0000000c0d0db212 */ /* 0x000fe400078e3cff */
[----:B---3--:R-:W-:-:S06]  /*9520*/  PRMT R20, RZ, 0x7610, R20 ;  /* 0x00007610ff147816 */ /* 0x008fcc0000000014 */
[----:B------:R-:W3:Y:S04]  /*9530*/  @!P3 LDG.E.U8 R20, desc[UR20][R12.64] ;  /* 0x000000140c14b981 */ /* 0x000ee8000c1e1100 */
[----:B--2---:R0:W-:Y:S04]  /*9540*/  STL [R1+0x4f0], R27 ;  /* 0x0004f01b01007387 */ /* 0x0041e80000100800 */
[----:B0-----:R-:W2:Y:S04]  /*9550*/  LDL.LU R27, [R1+0x1ca4] ;  /* 0x001ca400011b7983 */ /* 0x001ea80000300800 */
[----:B------:R-:W2:Y:S04]  /*9560*/  LDL R84, [R1+0x1204] ;  /* 0x0012040001547983 */ /* 0x000ea80000100800 */
[----:B------:R-:W2:Y:S04]  /*9570*/  LDL R89, [R1+0x124c] ;  /* 0x00124c0001597983 */ /* 0x000ea80000100800 */
[----:B---3--:R0:W-:Y:S04]  /*9580*/  STL [R1+0x4ec], R20 ;  /* 0x0004ec1401007387 */ /* 0x0081e80000100800 */
[----:B0-----:R-:W3:Y:S04]  /*9590*/  LDL.LU R20, [R1+0x1ca0] ;  /* 0x001ca00001147983 */ /* 0x001ee80000300800 */
[----:B------:R-:W2:Y:S04]  /*95a0*/  LDL R12, [R1+0xb64] ;  /* 0x000b6400010c7983 */ /* 0x000ea80000100800 */
[----:B------:R-:W2:Y:S01]  /*95b0*/  LDL R13, [R1+0xb68] ;  /* 0x000b6800010d7983 */ /* 0x000ea20000100800 */
[----:B------:R-:W-:-:S02]  /*95c0*/  PRMT R32, RZ, 0x7610, R32 ;  /* 0x00007610ff207816 */ /* 0x000fc40000000020 */
[----:B--2---:R-:W-:-:S04]  /*95d0*/  @!P1 LOP3.LUT R13, R13, R12, RZ, 0x3c, !PT ;  /* 0x0000000c0d0d9212 */ /* 0x004fc800078e3cff */
[----:B------:R-:W-:-:S04]  /*95e0*/  @!P1 LOP3.LUT R12, R13, R12, RZ, 0x3c, !PT ;  /* 0x0000000c0d0c9212 */ /* 0x000fc800078e3cff */
[----:B------:R-:W-:Y:S02]  /*95f0*/  @!P1 LOP3.LUT R13, R13, R12, RZ, 0x3c, !PT ;  /* 0x0000000c0d0d9212 */ /* 0x000fe400078e3cff */
[----:B---3--:R-:W-:-:S03]  /*9600*/  PRMT R20, RZ, 0x7610, R20 ;  /* 0x00007610ff147816 */ /* 0x008fc60000000014 */
[----:B------:R0:W2:Y:S02]  /*9610*/  @!P1 LDG.E.U8 R32, desc[UR20][R12.64] ;  /* 0x000000140c209981 */ /* 0x0000a4000c1e1100 */
[----:B0-----:R-:W-:Y:S02]  /*9620*/  @!P1 IMAD.MOV.U32 R12, RZ, RZ, R26 ;  /* 0x000000ffff0c9224 */ /* 0x001fe400078e001a */
[----:B------:R-:W-:-:S05]  /*9630*/  @!P1 IMAD.MOV.U32 R13, RZ, RZ, R28 ;  /* 0x000000ffff0d9224 */ /* 0x000fca00078e001c */
[----:B------:R-:W3:Y:S04]  /*9640*/  @!P1 LDG.E.U8 R20, desc[UR20][R12.64] ;  /* 0x000000140c149981 */ /* 0x000ee8000c1e1100 */
[----:B--2---:R0:W-:Y:S04]  /*9650*/  STL [R1+0x4e8], R32 ;  /* 0x0004e82001007387 */ /* 0x0041e80000100800 */
[----:B0-----:R-:W2:Y:S04]  /*9660*/  LDL R32, [R1+0x12ac] ;  /* 0x0012ac0001207983 */ /* 0x001ea80000100800 */
[----:B------:R-:W2:Y:S04]  /*9670*/  LDL.LU R28, [R1+0x1c9c] ;  /* 0x001c9c00011c7983 */ /* 0x000ea80000300800 */
[----:B------:R-:W2:Y:S04]  /*9680*/  LDL.LU R26, [R1+0x1c98] ;  /* 0x001c9800011a7983 */ /* 0x000ea80000300800 */
[----:B---3--:R0:W-:Y:S04]  /*9690*/  STL [R1+0x4dc], R20 ;  /* 0x0004dc1401007387 */ /* 0x0081e80000100800 */
[----:B0-----:R-:W3:Y:S04]  /*96a0*/  LDL.LU R20, [R1+0x1c94] ;  /* 0x001c940001147983 */ /* 0x001ee80000300800 */
[----:B------:R-:W2:Y:S04]  /*96b0*/  LDL R12, [R1+0xbe4] ;  /* 0x000be400010c7983 */ /* 0x000ea80000100800 */
[----:B------:R-:W2:Y:S01]  /*96c0*/  LDL R13, [R1+0xbe8] ;  /* 0x000be800010d7983 */ /* 0x000ea20000100800 */
[----:B------:R-:W-:-:S05]  /*96d0*/  VIADD R14, R21, 0xffffffee ;  /* 0xffffffee150e7836 */ /* 0x000fca0000000000 */
[----:B------:R-:W-:Y:S02]  /*96e0*/  ISETP.GE.U32.AND P0, PT, R14, 0x7fffff6f, PT ;  /* 0x7fffff6f0e00780c */ /* 0x000fe40003f06070 */
[----:B------:R-:W-:Y:S02]  /*96f0*/  PRMT R27, RZ, 0x7610, R27 ;  /* 0x00007610ff1b7816 */ /* 0x000fe4000000001b */
[----:B------:R-:W-:Y:S01]  /*9700*/  PRMT R75, RZ, 0x7610, R75 ;  /* 0x00007610ff4b7816 */ /* 0x000fe2000000004b */
[C---:B------:R-:W-:Y:S01]  /*9710*/  VIADD R8, R21.reuse, 0xffffffd6 ;  /* 0xffffffd615087836 */ /* 0x040fe20000000000 */
[----:B------:R-:W-:Y:S02]  /*9720*/  PRMT R72, RZ, 0x7610, R72 ;  /* 0x00007610ff487816 */ /* 0x000fe40000000048 */
[----:B------:R-:W-:Y:S02]  /*9730*/  PRMT R59, RZ, 0x7610, R59 ;  /* 0x00007610ff3b7816 */ /* 0x000fe4000000003b */
        /* <DEDUP_REMOVED lines=8> */
[----:B------:R0:W2:Y:S01]  /*97c0*/  @!P0 LDG.E.U8 R27, desc[UR20][R12.64] ;  /* 0x000000140c1b8981 */ /* 0x0000a2000c1e1100 */
[----:B---3--:R-:W-:Y:S01]  /*97d0*/  PRMT R20, RZ, 0x7610, R20 ;  /* 0x00007610ff147816 */ /* 0x008fe20000000014 */
[----:B0-----:R-:W-:Y:S02]  /*97e0*/  @!P0 IMAD.MOV.U32 R12, RZ, RZ, R17 ;  /* 0x000000ffff0c8224 */ /* 0x001fe400078e0011 */
[----:B------:R-:W-:-:S05]  /*97f0*/  @!P0 IMAD.MOV.U32 R13, RZ, RZ, R24 ;  /* 0x000000ffff0d8224 */ /* 0x000fca00078e0018 */
[----:B------:R0:W3:Y:S02]  /*9800*/  @!P0 LDG.E.U8 R20, desc[UR20][R12.64] ;  /* 0x000000140c148981 */ /* 0x0000e4000c1e1100 */
[----:B0-----:R-:W-:Y:S02]  /*9810*/  @!P6 IMAD.MOV.U32 R12, RZ, RZ, R87 ;  /* 0x000000ffff0ce224 */ /* 0x001fe400078e0057 */
[----:B------:R-:W-:-:S05]  /*9820*/  @!P6 IMAD.MOV.U32 R13, RZ, RZ, R78 ;  /* 0x000000ffff0de224 */ /* 0x000fca00078e004e */
[----:B------:R0:W4:Y:S02]  /*9830*/  @!P6 LDG.E.U8 R75, desc[UR20][R12.64] ;  /* 0x000000140c4be981 */ /* 0x000124000c1e1100 */
[----:B0-----:R-:W-:Y:S02]  /*9840*/  @!P6 IMAD.MOV.U32 R12, RZ, RZ, R5 ;  /* 0x000000ffff0ce224 */ /* 0x001fe400078e0005 */
[----:B------:R-:W-:-:S05]  /*9850*/  @!P6 IMAD.MOV.U32 R13, RZ, RZ, R7 ;  /* 0x000000ffff0de224 */ /* 0x000fca00078e0007 */
[----:B------:R0:W4:Y:S02]  /*9860*/  @!P6 LDG.E.U8 R72, desc[UR20][R12.64] ;  /* 0x000000140c48e981 */ /* 0x000124000c1e1100 */
[----:B0-----:R-:W-:Y:S02]  /*9870*/  @!P5 IMAD.MOV.U32 R12, RZ, RZ, R89 ;  /* 0x000000ffff0cd224 */ /* 0x001fe400078e0059 */
[----:B------:R-:W-:-:S05]  /*9880*/  @!P5 IMAD.MOV.U32 R13, RZ, RZ, R84 ;  /* 0x000000ffff0dd224 */ /* 0x000fca00078e0054 */
[----:B------:R0:W4:Y:S01]  /*9890*/  @!P5 LDG.E.U8 R59, desc[UR20][R12.64] ;  /* 0x000000140c3bd981 */ /* 0x000122000c1e1100 */
[----:B------:R-:W-:Y:S01]  /*98a0*/  ISETP.GE.U32.AND P1, PT, R8, 0x7fffff47, PT ;  /* 0x7fffff470800780c */ /* 0x000fe20003f26070 */
[----:B------:R-:W-:Y:S01]  /*98b0*/  VIADD R8, R21, 0xffffffbe ;  /* 0xffffffbe15087836 */ /* 0x000fe20000000000 */
[----:B------:R-:W-:Y:S01]  /*98c0*/  PRMT R30, RZ, 0x7610, R30 ;  /* 0x00007610ff1e7816 */ /* 0x000fe2000000001e */
        /* <DEDUP_REMOVED lines=15> */
[----:B------:R-:W-:Y:S02]  /*99c0*/  ISETP.GE.U32.AND P5, PT, R8, 0x7fffff2f, PT ;  /* 0x7fffff2f0800780c */ /* 0x000fe40003fa6070 */
[----:B------:R-:W-:Y:S01]  /*99d0*/  PRMT R8, RZ, 0x7610, R8 ;  /* 0x00007610ff087816 */ /* 0x000fe20000000008 */
[----:B0-----:R-:W-:Y:S02]  /*99e0*/  @!P2 IMAD.MOV.U32 R12, RZ, RZ, R15 ;  /* 0x000000ffff0ca224 */ /* 0x001fe400078e000f */
[----:B------:R-:W-:-:S05]  /*99f0*/  @!P2 IMAD.MOV.U32 R13, RZ, RZ, R16 ;  /* 0x000000ffff0da224 */ /* 0x000fca00078e0010 */
[----:B------:R0:W4:Y:S02]  /*9a00*/  @!P2 LDG.E.U8 R11, desc[UR20][R12.64] ;  /* 0x000000140c0ba981 */ /* 0x000124000c1e1100 */
[----:B0-----:R-:W-:Y:S02]  /*9a10*/  @!P3 IMAD.MOV.U32 R12, RZ, RZ, R9 ;  /* 0x000000ffff0cb224 */ /* 0x001fe400078e0009 */
[----:B------:R-:W-:-:S05]  /*9a20*/  @!P3 IMAD.MOV.U32 R13, RZ, RZ, R10 ;  /* 0x000000ffff0db224 */ /* 0x000fca00078e000a */
[----:B------:R0:W4:Y:S04]  /*9a30*/  @!P3 LDG.E.U8 R8, desc[UR20][R12.64] ;  /* 0x000000140c08b981 */ /* 0x000128000c1e1100 */
[----:B--2---:R1:W-:Y:S04]  /*9a40*/  STL [R1+0x4d0], R27 ;  /* 0x0004d01b01007387 */ /* 0x0043e80000100800 */
[----:B-1----:R-:W2:Y:S04]  /*9a50*/  LDL.LU R27, [R1+0x1c90] ;  /* 0x001c9000011b7983 */ /* 0x002ea80000300800 */
[----:B------:R-:W2:Y:S04]  /*9a60*/  LDL.LU R24, [R1+0x1c8c] ;  /* 0x001c8c0001187983 */ /* 0x000ea80000300800 */
[----:B------:R-:W2:Y:S04]  /*9a70*/  LDL.LU R17, [R1+0x1c88] ;  /* 0x001c880001117983 */ /* 0x000ea80000300800 */
[----:B---3--:R1:W-:Y:S04]  /*9a80*/  STL [R1+0x4cc], R20 ;  /* 0x0004cc1401007387 */ /* 0x0083e80000100800 */
[----:B-1----:R-:W3:Y:S04]  /*9a90*/  LDL.LU R20, [R1+0x1c84] ;  /* 0x001c840001147983 */ /* 0x002ee80000300800 */
[----:B------:R-:W3:Y:S01]  /*9aa0*/  LDL.LU R7, [R1+0x1c80] ;  /* 0x001c800001077983 */ /* 0x000ee20000300800 */
[----:B------:R-:W-:-:S03]  /*9ab0*/  IMAD R78, R6, 0xa, RZ ;  /* 0x0000000a064e7824 */ /* 0x000fc600078e02ff */
[----:B------:R-:W3:Y:S02]  /*9ac0*/  LDL.LU R5, [R1+0x1c7c] ;  /* 0x001c7c0001057983 */ /* 0x000ee40000300800 */
[----:B------:R-:W-:Y:S01]  /*9ad0*/  IADD3 R16, P2, PT, R78, R0, RZ ;  /* 0x000000004e107210 */ /* 0x000fe20007f5e0ff */
[C---:B------:R-:W-:Y:S02]  /*9ae0*/  IMAD R84, R6.reuse, 0x12, RZ ;  /* 0x0000001206547824 */ /* 0x040fe400078e02ff */
[----:B0-----:R-:W-:Y:S01]  /*9af0*/  VIADD R12, R21, 0xffffffa6 ;  /* 0xffffffa6150c7836 */ /* 0x001fe20000000000 */
[----:B----4-:R0:W-:Y:S02]  /*9b00*/  STL [R1+0x4bc], R42 ;  /* 0x0004bc2a01007387 */ /* 0x0101e40000100800 */
[----:B0-----:R-:W-:-:S05]  /*9b10*/  IMAD R42, R6, 0x39, RZ ;  /* 0x00000039062a7824 */ /* 0x001fca00078e02ff */
[----:B------:R-:W-:Y:S01]  /*9b20*/  IADD3 R29, P3, PT, R42, R0, RZ ;  /* 0x000000002a1d7210 */ /* 0x000fe20007f7e0ff */
[----:B------:R0:W-:Y:S04]  /*9b30*/  STL [R1+0x4b0], R11 ;  /* 0x0004b00b01007387 */ /* 0x0001e80000100800 */
[----:B------:R-:W-:Y:S01]  /*9b40*/  STL [R1+0x4c8], R75 ;  /* 0x0004c84b01007387 */ /* 0x000fe20000100800 */
[----:B0-----:R-:W-:-:S05]  /*9b50*/  SHF.R.S32.HI R11, RZ, 0x1f, R78 ;  /* 0x0000001fff0b7819 */ /* 0x001fca000001144e */
[----:B------:R-:W-:Y:S01]  /*9b60*/  IMAD.X R25, R11, 0x1, R3, P2 ;  /* 0x000000010b197824 */ /* 0x000fe200010e0603 */
[----:B------:R0:W-:Y:S04]  /*9b70*/  STL [R1+0x4ac], R8 ;  /* 0x0004ac0801007387 */ /* 0x0001e80000100800 */
[----:B------:R-:W-:Y:S04]  /*9b80*/  STL [R1+0xb78], R16 ;  /* 0x000b781001007387 */ /* 0x000fe80000100800 */
[----:B------:R-:W-:Y:S01]  /*9b90*/  STL [R1+0x4c4], R72 ;  /* 0x0004c44801007387 */ /* 0x000fe20000100800 */
[----:B0-----:R-:W-:-:S03]  /*9ba0*/  SHF.R.S32.HI R8, RZ, 0x1f, R42 ;  /* 0x0000001fff087819 */ /* 0x001fc6000001142a */
[----:B------:R0:W-:Y:S04]  /*9bb0*/  STL [R1+0x4b4], R14 ;  /* 0x0004b40e01007387 */ /* 0x0001e80000100800 */
[----:B------:R-:W-:Y:S04]  /*9bc0*/  STL [R1+0x4c0], R59 ;  /* 0x0004c03b01007387 */ /* 0x000fe80000100800 */
[----:B------:R-:W-:Y:S04]  /*9bd0*/  STL [R1+0xb74], R25 ;  /* 0x000b741901007387 */ /* 0x000fe80000100800 */
[----:B------:R-:W-:Y:S01]  /*9be0*/  STL [R1+0xe00], R29 ;  /* 0x000e001d01007387 */ /* 0x000fe20000100800 */
[----:B0-----:R-:W-:-:S03]  /*9bf0*/  SHF.R.S32.HI R14, RZ, 0x1f, R84 ;  /* 0x0000001fff0e7819 */ /* 0x001fc60000011454 */
[----:B------:R0:W-:Y:S01]  /*9c00*/  STL [R1+0x4b8], R30 ;  /* 0x0004b81e01007387 */ /* 0x0001e20000100800 */
[----:B------:R-:W-:Y:S01]  /*9c10*/  IADD3 R10, P2, PT, R84, R0, RZ ;  /* 0x00000000540a7210 */ /* 0x000fe20007f5e0ff */
[----:B0-----:R-:W-:Y:S01]  /*9c20*/  IMAD.X R30, R8, 0x1, R3, P3 ;  /* 0x00000001081e7824 */ /* 0x001fe200018e0603 */
[----:B------:R-:W-:Y:S01]  /*9c30*/  ISETP.GE.U32.AND P3, PT, R12, 0x7fffff27, PT ;  /* 0x7fffff270c00780c */ /* 0x000fe20003f66070 */
[----:B------:R-:W-:Y:S02]  /*9c40*/  @!P1 IMAD.MOV.U32 R12, RZ, RZ, R29 ;  /* 0x000000ffff0c9224 */ /* 0x000fe400078e001d */
[----:B------:R-:W-:Y:S02]  /*9c50*/  @!P1 IMAD.MOV.U32 R13, RZ, RZ, R30 ;  /* 0x000000ffff0d9224 */ /* 0x000fe400078e001e */
[----:B------:R-:W-:Y:S01]  /*9c60*/  IMAD.X R9, R14, 0x1, R3, P2 ;  /* 0x000000010e097824 */ /* 0x000fe200010e0603 */
[----:B------:R-:W-:-:S05]  /*9c70*/  IADD3 R15, P2, PT, R42, R2, RZ ;  /* 0x000000022a0f7210 */ /* 0x000fca0007f5e0ff */
[----:B------:R-:W-:Y:S01]  /*9c80*/  IMAD.X R8, R8, 0x1, R4, P2 ;  /* 0x0000000108087824 */ /* 0x000fe200010e0604 */
[----:B--2---:R-:W-:-:S06]  /*9c90*/  PRMT R24, RZ, 0x7610, R24 ;  /* 0x00007610ff187816 */ /* 0x004fcc0000000018 */
[----:B------:R0:W2:Y:S02]  /*9ca0*/  @!P1 LDG.E.U8 R24, desc[UR20][R12.64] ;  /* 0x000000140c189981 */ /* 0x0000a4000c1e1100 */
[----:B0-----:R-:W-:Y:S02]  /*9cb0*/  @!P1 IMAD.MOV.U32 R12, RZ, RZ, R15 ;  /* 0x000000ffff0c9224 */ /* 0x001fe400078e000f */
[----:B------:R-:W-:Y:S01]  /*9cc0*/  @!P1 IMAD.MOV.U32 R13, RZ, RZ, R8 ;  /* 0x000000ffff0d9224 */ /* 0x000fe200078e0008 */
[----:B---3--:R-:W-:-:S06]  /*9cd0*/  PRMT R7, RZ, 0x7610, R7 ;  /* 0x00007610ff077816 */ /* 0x008fcc0000000007 */
[----:B------:R0:W3:Y:S01]  /*9ce0*/  @!P1 LDG.E.U8 R7, desc[UR20][R12.64] ;  /* 0x000000140c079981 */ /* 0x0000e2000c1e1100 */
[C---:B------:R-:W-:Y:S02]  /*9cf0*/  IMAD R87, R6.reuse, 0x1a, RZ ;  /* 0x0000001a06577824 */ /* 0x040fe400078e02ff */
[----:B------:R-:W-:Y:S01]  /*9d00*/  IMAD R72, R6, 0x41, RZ ;  /* 0x0000004106487824 */ /* 0x000fe200078e02ff */
[----:B------:R-:W-:Y:S02]  /*9d10*/  STL [R1+0xbf8], R10 ;  /* 0x000bf80a01007387 */ /* 0x000fe40000100800 */
[----:B------:R-:W-:Y:S02]  /*9d20*/  SHF.R.S32.HI R42, RZ, 0x1f, R87 ;  /* 0x0000001fff2a7819 */ /* 0x000fe40000011457 */
[----:B------:R-:W-:Y:S01]  /*9d30*/  IADD3 R59, P2, PT, R87, R0, RZ ;  /* 0x00000000573b7210 */ /* 0x000fe20007f5e0ff */
[----:B------:R-:W-:Y:S04]  /*9d40*/  STL [R1+0xdfc], R30 ;  /* 0x000dfc1e01007387 */ /* 0x000fe80000100800 */
[----:B------:R-:W-:Y:S01]  /*9d50*/  STL [R1+0xbf4], R9 ;  /* 0x000bf40901007387 */ /* 0x000fe20000100800 */
[----:B------:R-:W-:-:S03]  /*9d60*/  IMAD.X R89, R42, 0x1, R3, P2 ;  /* 0x000000012a597824 */ /* 0x000fc600010e0603 */
[----:B------:R-:W-:Y:S01]  /*9d70*/  STL [R1+0xe08], R15 ;  /* 0x000e080f01007387 */ /* 0x000fe20000100800 */
[----:B0-----:R-:W-:Y:S01]  /*9d80*/  IADD3 R13, P2, PT, R72, R0, RZ ;  /* 0x00000000480d7210 */ /* 0x001fe20007f5e0ff */
[----:B------:R-:W-:Y:S01]  /*9d90*/  VIADD R12, R21, 0xffffff9e ;  /* 0xffffff9e150c7836 */ /* 0x000fe20000000000 */
[----:B------:R-:W-:Y:S02]  /*9da0*/  PRMT R28, RZ, 0x7610, R28 ;  /* 0x00007610ff1c7816 */ /* 0x000fe4000000001c */
[----:B------:R-:W-:Y:S01]  /*9db0*/  PRMT R5, RZ, 0x7610, R5 ;  /* 0x00007610ff057816 */ /* 0x000fe20000000005 */
[----:B--2---:R0:W-:Y:S04]  /*9dc0*/  STL [R1+0x4a8], R24 ;  /* 0x0004a81801007387 */ /* 0x0041e80000100800 */
[----:B------:R1:W-:Y:S01]  /*9dd0*/  STL [R1+0xe04], R8 ;  /* 0x000e040801007387 */ /* 0x0003e20000100800 */
[----:B0-----:R-:W-:Y:S01]  /*9de0*/  IMAD R24, R6, 0x22, RZ ;  /* 0x0000002206187824 */ /* 0x001fe200078e02ff */
[----:B-1----:R-:W-:-:S04]  /*9df0*/  SHF.R.S32.HI R8, RZ, 0x1f, R72 ;  /* 0x0000001fff087819 */ /* 0x002fc80000011448 */
[----:B------:R-:W-:Y:S01]  /*9e00*/  IADD3 R39, P1, PT, R24, R0, RZ ;  /* 0x0000000018277210 */ /* 0x000fe20007f3e0ff */
[----:B------:R-:W-:Y:S01]  /*9e10*/  STL [R1+0xc78], R59 ;  /* 0x000c783b01007387 */ /* 0x000fe20000100800 */
[--C-:B------:R-:W-:Y:S01]  /*9e20*/  IMAD.X R29, R8, 0x1, R3.reuse, P2 ;  /* 0x00000001081d7824 */ /* 0x100fe200010e0603 */
[----:B------:R-:W-:Y:S02]  /*9e30*/  SHF.R.S32.HI R47, RZ, 0x1f, R24 ;  /* 0x0000001fff2f7819 */ /* 0x000fe40000011418 */
[----:B------:R-:W-:Y:S04]  /*9e40*/  STL [R1+0xc74], R89 ;  /* 0x000c745901007387 */ /* 0x000fe80000100800 */
[----:B------:R0:W-:Y:S01]  /*9e50*/  STL [R1+0xe70], R13 ;  /* 0x000e700d01007387 */ /* 0x0001e20000100800 */
[----:B------:R-:W-:-:S03]  /*9e60*/  IMAD.X R44, R47, 0x1, R3, P1 ;  /* 0x000000012f2c7824 */ /* 0x000fc600008e0603 */
[----:B------:R-:W-:Y:S01]  /*9e70*/  STL [R1+0xce0], R39 ;  /* 0x000ce02701007387 */ /* 0x000fe20000100800 */
[----:B------:R-:W-:-:S03]  /*9e80*/  ISETP.GE.U32.AND P1, PT, R12, 0x7fffff1f, PT ;  /* 0x7fffff1f0c00780c */ /* 0x000fc60003f26070 */
[----:B------:R-:W-:Y:S01]  /*9e90*/  STL [R1+0xe6c], R29 ;  /* 0x000e6c1d01007387 */ /* 0x000fe20000100800 */
[----:B------:R-:W-:-:S03]  /*9ea0*/  @!P0 IMAD.MOV.U32 R12, RZ, RZ, R13 ;  /* 0x000000ffff0c8224 */ /* 0x000fc600078e000d */
[----:B---3--:R1:W-:Y:S01]  /*9eb0*/  STL [R1+0x4a0], R7 ;  /* 0x0004a00701007387 */ /* 0x0083e20000100800 */
[----:B0-----:R-:W-:-:S05]  /*9ec0*/  @!P0 IMAD.MOV.U32 R13, RZ, RZ, R29 ;  /* 0x000000ffff0d8224 */ /* 0x001fca00078e001d */
[----:B------:R0:W2:Y:S01]  /*9ed0*/  @!P0 LDG.E.U8 R28, desc[UR20][R12.64] ;  /* 0x000000140c1c8981 */ /* 0x0000a2000c1e1100 */
[----:B-1----:R-:W-:-:S05]  /*9ee0*/  IADD3 R7, P2, PT, R72, R2, RZ ;  /* 0x0000000248077210 */ /* 0x002fca0007f5e0ff */
[----:B------:R-:W-:Y:S02]  /*9ef0*/  IMAD.X R8, R8, 0x1, R4, P2 ;  /* 0x0000000108087824 */ /* 0x000fe400010e0604 */
[----:B0-----:R-:W-:Y:S02]  /*9f00*/  @!P0 IMAD.MOV.U32 R12, RZ, RZ, R7 ;  /* 0x000000ffff0c8224 */ /* 0x001fe400078e0007 */
[----:B------:R-:W-:-:S05]  /*9f10*/  @!P0 IMAD.MOV.U32 R13, RZ, RZ, R8 ;  /* 0x000000ffff0d8224 */ /* 0x000fca00078e0008 */
[----:B------:R0:W3:Y:S01]  /*9f20*/  @!P0 LDG.E.U8 R5, desc[UR20][R12.64] ;  /* 0x000000140c058981 */ /* 0x0000e2000c1e1100 */
[C---:B------:R-:W-:Y:S02]  /*9f30*/  IMAD R15, R6.reuse, 0x2a, RZ ;  /* 0x0000002a060f7824 */ /* 0x040fe400078e02ff */
[----:B------:R-:W-:Y:S01]  /*9f40*/  IMAD R75, R6, 0x49, RZ ;  /* 0x00000049064b7824 */ /* 0x000fe200078e02ff */
[----:B------:R-:W-:Y:S02]  /*9f50*/  STL [R1+0xcdc], R44 ;  /* 0x000cdc2c01007387 */ /* 0x000fe40000100800 */
[----:B------:R-:W-:Y:S02]  /*9f60*/  SHF.R.S32.HI R72, RZ, 0x1f, R15 ;  /* 0x0000001fff487819 */ /* 0x000fe4000001140f */
[-C--:B------:R-:W-:Y:S01]  /*9f70*/  IADD3 R30, P2, PT, R15, R0.reuse, RZ ;  /* 0x000000000f1e7210 */ /* 0x080fe20007f5e0ff */
[----:B------:R-:W-:Y:S04]  /*9f80*/  STL [R1+0xe78], R7 ;  /* 0x000e780701007387 */ /* 0x000fe80000100800 */
[----:B------:R1:W-:Y:S01]  /*9f90*/  STL [R1+0xe74], R8 ;  /* 0x000e740801007387 */ /* 0x0003e20000100800 */
[----:B------:R-:W-:Y:S01]  /*9fa0*/  IMAD.X R32, R72, 0x1, R3, P2 ;  /* 0x0000000148207824 */ /* 0x000fe200010e0603 */
[----:B0-----:R-:W-:Y:S01]  /*9fb0*/  IADD3 R13, P2, PT, R75, R0, RZ ;  /* 0x000000004b0d7210 */ /* 0x001fe20007f5e0ff */
[----:B------:R-:W-:Y:S01]  /*9fc0*/  VIADD R12, R21, 0xffffff96 ;  /* 0xffffff96150c7836 */ /* 0x000fe20000000000 */
[----:B-1----:R-:W-:-:S02]  /*9fd0*/  SHF.R.S32.HI R8, RZ, 0x1f, R75 ;  /* 0x0000001fff087819 */ /* 0x002fc4000001144b */
[----:B------:R-:W-:Y:S01]  /*9fe0*/  PRMT R20, RZ, 0x7610, R20 ;  /* 0x00007610ff147816 */ /* 0x000fe20000000014 */
[----:B---3--:R0:W-:Y:S04]  /*9ff0*/  STL [R1+0x494], R5 ;  /* 0x0004940501007387 */ /* 0x0081e80000100800 */
[----:B------:R-:W-:Y:S01]  /*a000*/  STL [R1+0xd40], R30 ;  /* 0x000d401e01007387 */ /* 0x000fe20000100800 */
[----:B0-----:R-:W-:-:S03]  /*a010*/  IMAD.SHL.U32 R5, R6, 0x2, RZ ;  /* 0x0000000206057824 */ /* 0x001fc600078e00ff */
[----:B--2---:R0:W-:Y:S04]  /*a020*/  STL [R1+0x498], R28 ;  /* 0x0004981c01007387 */ /* 0x0041e80000100800 */
[----:B------:R1:W-:Y:S01]  /*a030*/  STL [R1+0xee0], R13 ;  /* 0x000ee00d01007387 */ /* 0x0003e20000100800 */
[----:B0-----:R-:W-:Y:S01]  /*a040*/  IADD3 R28, P0, PT, R5, R2, RZ ;  /* 0x00000002051c7210 */ /* 0x001fe20007f1e0ff */
[----:B------:R-:W-:Y:S01]  /*a050*/  IMAD.X R5, R8, 0x1, R3, P2 ;  /* 0x0000000108057824 */ /* 0x000fe200010e0603 */
[----:B------:R-:W-:Y:S01]  /*a060*/  ISETP.GE.U32.AND P2, PT, R12, 0x7fffff17, PT ;  /* 0x7fffff170c00780c */ /* 0x000fe20003f46070 */
[----:B------:R-:W-:Y:S02]  /*a070*/  @!P6 IMAD.MOV.U32 R12, RZ, RZ, R13 ;  /* 0x000000ffff0ce224 */ /* 0x000fe400078e000d */
[----:B-1----:R-:W-:-:S05]  /*a080*/  @!P6 IMAD.MOV.U32 R13, RZ, RZ, R5 ;  /* 0x000000ffff0de224 */ /* 0x002fca00078e0005 */
[----:B------:R0:W2:Y:S01]  /*a090*/  @!P6 LDG.E.U8 R20, desc[UR20][R12.64] ;  /* 0x000000140c14e981 */ /* 0x0000a2000c1e1100 */
[----:B------:R-:W-:-:S05]  /*a0a0*/  IMAD.SHL.U32 R7, R6, 0x2, RZ ;  /* 0x0000000206077824 */ /* 0x000fca00078e00ff */
[----:B------:R-:W-:-:S05]  /*a0b0*/  SHF.R.S32.HI R7, RZ, 0x1f, R7 ;  /* 0x0000001fff077819 */ /* 0x000fca0000011407 */
[----:B------:R-:W-:Y:S01]  /*a0c0*/  IMAD.X R29, R7, 0x1, R4, P0 ;  /* 0x00000001071d7824 */ /* 0x000fe200000e0604 */
[----:B------:R-:W-:Y:S02]  /*a0d0*/  IADD3 R7, P0, PT, R75, R2, RZ ;  /* 0x000000024b077210 */ /* 0x000fe40007f1e0ff */
[----:B------:R-:W-:-:S03]  /*a0e0*/  PRMT R36, RZ, 0x7610, R36 ;  /* 0x00007610ff247816 */ /* 0x000fc60000000024 */
[----:B0-----:R-:W-:Y:S02]  /*a0f0*/  IMAD.X R13, R8, 0x1, R4, P0 ;  /* 0x00000001080d7824 */ /* 0x001fe400000e0604 */
[----:B------:R-:W-:Y:S01]  /*a100*/  @!P6 IMAD.MOV.U32 R12, RZ, RZ, R7 ;  /* 0x000000ffff0ce224 */ /* 0x000fe200078e0007 */
[----:B------:R-:W-:Y:S04]  /*a110*/  STL [R1+0xd3c], R32 ;  /* 0x000d3c2001007387 */ /* 0x000fe80000100800 */
[----:B------:R-:W-:Y:S04]  /*a120*/  STL [R1+0x2f8], R28 ;  /* 0x0002f81c01007387 */ /* 0x000fe80000100800 */
[----:B------:R0:W-:Y:S04]  /*a130*/  STL [R1+0xedc], R5 ;  /* 0x000edc0501007387 */ /* 0x0001e80000100800 */
[----:B------:R1:W3:Y:S04]  /*a140*/  @!P6 LDG.E.U8 R36, desc[UR20][R12.64] ;  /* 0x000000140c24e981 */ /* 0x0002e8000c1e1100 */
[----:B------:R-:W-:Y:S04]  /*a150*/  STL [R1+0x2f4], R29 ;  /* 0x0002f41d01007387 */ /* 0x000fe80000100800 */
[----:B0-----:R-:W4:Y:S04]  /*a160*/  LDL.LU R5, [R1+0x1c78] ;  /* 0x001c780001057983 */ /* 0x001f280000300800 */
[----:B------:R0:W-:Y:S04]  /*a170*/  STL [R1+0xee8], R7 ;  /* 0x000ee80701007387 */ /* 0x0001e80000100800 */
[----:B------:R-:W-:Y:S04]  /*a180*/  STL [R1+0xee4], R13 ;  /* 0x000ee40d01007387 */ /* 0x000fe80000100800 */
[----:B--2---:R2:W-:Y:S04]  /*a190*/  STL [R1+0x490], R20 ;  /* 0x0004901401007387 */ /* 0x0045e80000100800 */
[----:B0-----:R-:W4:Y:S01]  /*a1a0*/  LDL.LU R7, [R1+0x1c74] ;  /* 0x001c740001077983 */ /* 0x001f220000300800 */
[----:B------:R-:W-:-:S02]  /*a1b0*/  IMAD R75, R6, 0x51, RZ ;  /* 0x00000051064b7824 */ /* 0x000fc400078e02ff */
[----:B-1----:R-:W-:-:S03]  /*a1c0*/  VIADD R12, R21, 0xffffff8e ;  /* 0xffffff8e150c7836 */ /* 0x002fc60000000000 */
[----:B------:R-:W-:Y:S02]  /*a1d0*/  SHF.R.S32.HI R8, RZ, 0x1f, R75 ;  /* 0x0000001fff087819 */ /* 0x000fe4000001144b */
[----:B--2---:R-:W-:-:S05]  /*a1e0*/  IADD3 R20, P0, PT, R75, R0, RZ ;  /* 0x000000004b147210 */ /* 0x004fca0007f1e0ff */
[----:B------:R-:W-:Y:S01]  /*a1f0*/  IMAD.X R13, R8, 0x1, R3, P0 ;  /* 0x00000001080d7824 */ /* 0x000fe200000e0603 */
[----:B------:R-:W-:Y:S01]  /*a200*/  ISETP.GE.U32.AND P0, PT, R12, 0x7fffff0f, PT ;  /* 0x7fffff0f0c00780c */ /* 0x000fe20003f06070 */
[----:B------:R-:W-:Y:S01]  /*a210*/  @!P5 IMAD.MOV.U32 R12, RZ, RZ, R20 ;  /* 0x000000ffff0cd224 */ /* 0x000fe200078e0014 */
[----:B---3--:R0:W-:Y:S01]  /*a220*/  STL [R1+0x48c], R36 ;  /* 0x00048c2401007387 */ /* 0x0081e20000100800 */
[----:B----4-:R-:W-:Y:S02]  /*a230*/  PRMT R5, RZ, 0x7610, R5 ;  /* 0x00007610ff057816 */ /* 0x010fe40000000005 */
[----:B0-----:R-:W-:Y:S01]  /*a240*/  IADD3 R36, P6, PT, R75, R2, RZ ;  /* 0x000000024b247210 */ /* 0x001fe20007fde0ff */
[----:B------:R0:W-:Y:S04]  /*a250*/  STL [R1+0xf50], R20 ;  /* 0x000f501401007387 */ /* 0x0001e80000100800 */
[----:B------:R-:W-:Y:S01]  /*a260*/  IMAD.X R8, R8, 0x1, R4, P6 ;  /* 0x0000000108087824 */ /* 0x000fe200030e0604 */
[----:B------:R-:W-:Y:S04]  /*a270*/  STL [R1+0xf58], R36 ;  /* 0x000f582401007387 */ /* 0x000fe80000100800 */
[----:B------:R1:W2:Y:S04]  /*a280*/  @!P5 LDG.E.U8 R5, desc[UR20][R12.64] ;  /* 0x000000140c05d981 */ /* 0x0002a8000c1e1100 */
[----:B------:R3:W-:Y:S04]  /*a290*/  STL [R1+0xf4c], R13 ;  /* 0x000f4c0d01007387 */ /* 0x0007e80000100800 */
[----:B0-----:R-:W4:Y:S01]  /*a2a0*/  LDL.LU R20, [R1+0x1c70] ;  /* 0x001c700001147983 */ /* 0x001f220000300800 */
[----:B-1----:R-:W-:-:S02]  /*a2b0*/  @!P5 IMAD.MOV.U32 R12, RZ, RZ, R36 ;  /* 0x000000ffff0cd224 */ /* 0x002fc400078e0024 */
[----:B---3--:R-:W-:Y:S01]  /*a2c0*/  @!P5 IMAD.MOV.U32 R13, RZ, RZ, R8 ;  /* 0x000000ffff0dd224 */ /* 0x008fe200078e0008 */
[----:B------:R-:W-:-:S06]  /*a2d0*/  PRMT R7, RZ, 0x7610, R7 ;  /* 0x00007610ff077816 */ /* 0x000fcc0000000007 */
[----:B------:R-:W3:Y:S04]  /*a2e0*/  @!P5 LDG.E.U8 R7, desc[UR20][R12.64] ;  /* 0x000000140c07d981 */ /* 0x000ee8000c1e1100 */
[----:B------:R0:W-:Y:S01]  /*a2f0*/  STL [R1+0xf54], R8 ;  /* 0x000f540801007387 */ /* 0x0001e20000100800 */
[----:B------:R-:W-:Y:S01]  /*a300*/  IMAD R75, R6, 0x59, RZ ;  /* 0x00000059064b7824 */ /* 0x000fe200078e02ff */
[----:B------:R-:W-:-:S04]  /*a310*/  PRMT R50, RZ, 0x7610, R50 ;  /* 0x00007610ff327816 */ /* 0x000fc80000000032 */
[----:B0-----:R-:W-:Y:S02]  /*a320*/  SHF.R.S32.HI R8, RZ, 0x1f, R75 ;  /* 0x0000001fff087819 */ /* 0x001fe4000001144b */
[----:B------:R-:W-:Y:S01]  /*a330*/  PRMT R34, RZ, 0x7610, R34 ;  /* 0x00007610ff227816 */ /* 0x000fe20000000022 */
[----:B--2---:R0:W-:Y:S02]  /*a340*/  STL [R1+0x488], R5 ;  /* 0x0004880501007387 */ /* 0x0041e40000100800 */
[----:B0-----:R-:W-:-:S05]  /*a350*/  IADD3 R5, P6, PT, R78, R2, RZ ;  /* 0x000000024e057210 */ /* 0x001fca0007fde0ff */
[----:B------:R-:W-:Y:S01]  /*a360*/  STL [R1+0xb80], R5 ;  /* 0x000b800501007387 */ /* 0x000fe20000100800 */
[----:B------:R-:W-:-:S05]  /*a370*/  IADD3 R78, P5, PT, R84, R2, RZ ;  /* 0x00000002544e7210 */ /* 0x000fca0007fbe0ff */
[--C-:B------:R-:W-:Y:S01]  /*a380*/  IMAD.X R84, R14, 0x1, R4.reuse, P5 ;  /* 0x000000010e547824 */ /* 0x100fe200028e0604 */
[----:B------:R-:W-:Y:S01]  /*a390*/  IADD3 R36, P5, PT, R75, R2, RZ ;  /* 0x000000024b247210 */ /* 0x000fe20007fbe0ff */
[----:B---3--:R0:W-:Y:S02]  /*a3a0*/  STL [R1+0x484], R7 ;  /* 0x0004840701007387 */ /* 0x0081e40000100800 */
[----:B0-----:R-:W-:Y:S01]  /*a3b0*/  IMAD.X R7, R11, 0x1, R4, P6 ;  /* 0x000000010b077824 */ /* 0x001fe200030e0604 */
[----:B------:R-:W-:-:S05]  /*a3c0*/  IADD3 R12, P6, PT, R75, R0, RZ ;  /* 0x000000004b0c7210 */ /* 0x000fca0007fde0ff */
[----:B------:R-:W-:Y:S01]  /*a3d0*/  IMAD.X R13, R8, 0x1, R3, P6 ;  /* 0x00000001080d7824 */ /* 0x000fe200030e0603 */
[----:B------:R-:W-:Y:S04]  /*a3e0*/  STL [R1+0xb7c], R7 ;  /* 0x000b7c0701007387 */ /* 0x000fe80000100800 */
[----:B------:R0:W2:Y:S04]  /*a3f0*/  @!P3 LDG.E.U8 R50, desc[UR20][R12.64] ;  /* 0x000000140c32b981 */ /* 0x0000a8000c1e1100 */
[----:B------:R0:W-:Y:S04]  /*a400*/  STL [R1+0xfc0], R12 ;  /* 0x000fc00c01007387 */ /* 0x0001e80000100800 */
[----:B------:R-:W-:Y:S04]  /*a410*/  STL [R1+0xc00], R78 ;  /* 0x000c004e01007387 */ /* 0x000fe80000100800 */
[----:B------:R1:W-:Y:S01]  /*a420*/  STL [R1+0xfbc], R13 ;  /* 0x000fbc0d01007387 */ /* 0x0003e20000100800 */
[----:B0-----:R-:W-:-:S02]  /*a430*/  @!P3 IMAD.MOV.U32 R12, RZ, RZ, R36 ;  /* 0x000000ffff0cb224 */ /* 0x001fc400078e0024 */
[----:B-1----:R-:W-:-:S05]  /*a440*/  IMAD.X R13, R8, 0x1, R4, P5 ;  /* 0x00000001080d7824 */ /* 0x002fca00028e0604 */
[----:B------:R0:W3:Y:S01]  /*a450*/  @!P3 LDG.E.U8 R34, desc[UR20][R12.64] ;  /* 0x000000140c22b981 */ /* 0x0000e2000c1e1100 */
[----:B------:R-:W-:-:S03]  /*a460*/  VIADD R11, R21, 0xffffff86 ;  /* 0xffffff86150b7836 */ /* 0x000fc60000000000 */
[----:B------:R-:W-:Y:S02]  /*a470*/  STL [R1+0xbfc], R84 ;  /* 0x000bfc5401007387 */ /* 0x000fe40000100800 */
[----:B------:R-:W-:Y:S01]  /*a480*/  ISETP.GE.U32.AND P6, PT, R11, 0x7fffff07, PT ;  /* 0x7fffff070b00780c */ /* 0x000fe20003fc6070 */
[----:B------:R-:W-:Y:S01]  /*a490*/  IMAD R11, R6, 0x61, RZ ;  /* 0x00000061060b7824 */ /* 0x000fe200078e02ff */
[----:B------:R-:W-:Y:S04]  /*a4a0*/  STL [R1+0xfc8], R36 ;  /* 0x000fc82401007387 */ /* 0x000fe80000100800 */
[----:B------:R-:W-:Y:S01]  /*a4b0*/  STL [R1+0xfc4], R13 ;  /* 0x000fc40d01007387 */ /* 0x000fe20000100800 */
[----:B------:R-:W-:Y:S02]  /*a4c0*/  SHF.R.S32.HI R8, RZ, 0x1f, R11 ;  /* 0x0000001fff087819 */ /* 0x000fe4000001140b */
[----:B------:R-:W-:-:S02]  /*a4d0*/  PRMT R49, RZ, 0x7610, R49 ;  /* 0x00007610ff317816 */ /* 0x000fc40000000031 */
[----:B------:R-:W-:Y:S01]  /*a4e0*/  PRMT R26, RZ, 0x7610, R26 ;  /* 0x00007610ff1a7816 */ /* 0x000fe2000000001a */
[----:B--2---:R1:W-:Y:S02]  /*a4f0*/  STL [R1+0x480], R50 ;  /* 0x0004803201007387 */ /* 0x0043e40000100800 */
[----:B-1----:R-:W-:-:S05]  /*a500*/  IADD3 R50, P5, PT, R11, R0, RZ ;  /* 0x000000000b327210 */ /* 0x002fca0007fbe0ff */
[----:B0-----:R-:W-:Y:S02]  /*a510*/  IMAD.X R13, R8, 0x1, R3, P5 ;  /* 0x00000001080d7824 */ /* 0x001fe400028e0603 */
[----:B------:R-:W-:-:S05]  /*a520*/  @!P1 IMAD.MOV.U32 R12, RZ, RZ, R50 ;  /* 0x000000ffff0c9224 */ /* 0x000fca00078e0032 */
[----:B------:R0:W2:Y:S04]  /*a530*/  @!P1 LDG.E.U8 R49, desc[UR20][R12.64] ;  /* 0x000000140c319981 */ /* 0x0000a8000c1e1100 */
[----:B---3--:R1:W-:Y:S04]  /*a540*/  STL [R1+0x47c], R34 ;  /* 0x00047c2201007387 */ /* 0x0083e80000100800 */
[----:B------:R-:W-:Y:S01]  /*a550*/  STL [R1+0x1030], R50 ;  /* 0x0010303201007387 */ /* 0x000fe20000100800 */
[----:B-1----:R-:W-:-:S05]  /*a560*/  IADD3 R34, P3, PT, R11, R2, RZ ;  /* 0x000000020b227210 */ /* 0x002fca0007f7e0ff */
[----:B------:R-:W-:Y:S01]  /*a570*/  IMAD.X R36, R8, 0x1, R4, P3 ;  /* 0x0000000108247824 */ /* 0x000fe200018e0604 */
[----:B------:R-:W-:Y:S01]  /*a580*/  STL [R1+0x1038], R34 ;  /* 0x0010382201007387 */ /* 0x000fe20000100800 */
[----:B0-----:R-:W-:-:S03]  /*a590*/  @!P1 IMAD.MOV.U32 R12, RZ, RZ, R34 ;  /* 0x000000ffff0c9224 */ /* 0x001fc600078e0022 */
[----:B------:R0:W-:Y:S02]  /*a5a0*/  STL [R1+0x102c], R13 ;  /* 0x00102c0d01007387 */ /* 0x0001e40000100800 */
[----:B0-----:R-:W-:-:S05]  /*a5b0*/  @!P1 IMAD.MOV.U32 R13, RZ, RZ, R36 ;  /* 0x000000ffff0d9224 */ /* 0x001fca00078e0024 */
[----:B------:R0:W3:Y:S01]  /*a5c0*/  @!P1 LDG.E.U8 R26, desc[UR20][R12.64] ;  /* 0x000000140c1a9981 */ /* 0x0000e2000c1e1100 */
[----:B------:R-:W-:-:S03]  /*a5d0*/  IMAD R11, R6, 0x69, RZ ;  /* 0x00000069060b7824 */ /* 0x000fc600078e02ff */
[----:B------:R-:W-:Y:S01]  /*a5e0*/  STL [R1+0x1034], R36 ;  /* 0x0010342401007387 */ /* 0x000fe20000100800 */
[----:B------:R-:W-:Y:S01]  /*a5f0*/  IADD3 R24, P1, PT, R24, R2, RZ ;  /* 0x0000000218187210 */ /* 0x000fe20007f3e0ff */
[C---:B------:R-:W-:Y:S01]  /*a600*/  VIADD R14, R21.reuse, 0xfffffffd ;  /* 0xfffffffd150e7836 */ /* 0x040fe20000000000 */
[----:B------:R-:W-:Y:S01]  /*a610*/  SHF.R.S32.HI R8, RZ, 0x1f, R11 ;  /* 0x0000001fff087819 */ /* 0x000fe2000001140b */
[----:B0-----:R-:W-:-:S03]  /*a620*/  VIADD R12, R21, 0xfffffff5 ;  /* 0xfffffff5150c7836 */ /* 0x001fc60000000000 */
[----:B------:R-:W-:Y:S02]  /*a630*/  ISETP.GE.U32.AND P5, PT, R14, 0x7fffff7e, PT ;  /* 0x7fffff7e0e00780c */ /* 0x000fe40003fa6070 */
[----:B------:R-:W-:Y:S02]  /*a640*/  PRMT R14, RZ, 0x7610, R14 ;  /* 0x00007610ff0e7816 */ /* 0x000fe4000000000e */
[----:B------:R-:W-:Y:S01]  /*a650*/  PRMT R33, RZ, 0x7610, R33 ;  /* 0x00007610ff217816 */ /* 0x000fe20000000021 */
[----:B--2---:R0:W-:Y:S02]  /*a660*/  STL [R1+0x478], R49 ;  /* 0x0004783101007387 */ /* 0x0041e40000100800 */
[----:B0-----:R-:W-:-:S05]  /*a670*/  IADD3 R49, P3, PT, R87, R2, RZ ;  /* 0x0000000257317210 */ /* 0x001fca0007f7e0ff */
[----:B------:R-:W-:Y:S01]  /*a680*/  IMAD.X R50, R42, 0x1, R4, P3 ;  /* 0x000000012a327824 */ /* 0x000fe200018e0604 */
[C---:B------:R-:W-:Y:S01]  /*a690*/  IADD3 R36, P3, PT, R11.reuse, R0, RZ ;  /* 0x000000000b247210 */ /* 0x040fe20007f7e0ff */
[----:B------:R-:W-:Y:S04]  /*a6a0*/  STL [R1+0xc80], R49 ;  /* 0x000c803101007387 */ /* 0x000fe80000100800 */
[----:B------:R-:W-:Y:S04]  /*a6b0*/  STL [R1+0x10a0], R36 ;  /* 0x0010a02401007387 */ /* 0x000fe80000100800 */
[----:B------:R-:W-:Y:S04]  /*a6c0*/  STL [R1+0xc7c], R50 ;  /* 0x000c7c3201007387 */ /* 0x000fe80000100800 */
[----:B------:R-:W-:Y:S01]  /*a6d0*/  STL [R1+0xce8], R24 ;  /* 0x000ce81801007387 */ /* 0x000fe20000100800 */
[----:B------:R-:W-:Y:S01]  /*a6e0*/  IMAD.X R13, R8, 0x1, R3, P3 ;  /* 0x00000001080d7824 */ /* 0x000fe200018e0603 */
[----:B------:R-:W-:-:S02]  /*a6f0*/  IADD3 R34, P3, PT, R11, R2, RZ ;  /* 0x000000020b227210 */ /* 0x000fc40007f7e0ff */
[----:B---3--:R0:W-:Y:S02]  /*a700*/  STL [R1+0x474], R26 ;  /* 0x0004741a01007387 */ /* 0x0081e40000100800 */
[----:B0-----:R-:W-:Y:S01]  /*a710*/  IMAD.X R26, R47, 0x1, R4, P1 ;  /* 0x000000012f1a7824 */ /* 0x001fe200008e0604 */
[----:B------:R-:W-:Y:S01]  /*a720*/  ISETP.GE.U32.AND P1, PT, R12, 0x7fffff76, PT ;  /* 0x7fffff760c00780c */ /* 0x000fe20003f26070 */
[----:B------:R-:W-:Y:S01]  /*a730*/  @!P2 IMAD.MOV.U32 R12, RZ, RZ, R36 ;  /* 0x000000ffff0ca224 */ /* 0x000fe200078e0024 */
[----:B------:R0:W-:Y:S04]  /*a740*/  STL [R1+0x109c], R13 ;  /* 0x00109c0d01007387 */ /* 0x0001e80000100800 */
[----:B------:R0:W2:Y:S02]  /*a750*/  @!P2 LDG.E.U8 R14, desc[UR20][R12.64] ;  /* 0x000000140c0ea981 */ /* 0x0000a4000c1e1100 */
[----:B0-----:R-:W-:-:S02]  /*a760*/  IMAD.X R13, R8, 0x1, R4, P3 ;  /* 0x00000001080d7824 */ /* 0x001fc400018e0604 */
[----:B------:R-:W-:-:S05]  /*a770*/  @!P2 IMAD.MOV.U32 R12, RZ, RZ, R34 ;  /* 0x000000ffff0ca224 */ /* 0x000fca00078e0022 */
[----:B------:R0:W3:Y:S01]  /*a780*/  @!P2 LDG.E.U8 R33, desc[UR20][R12.64] ;  /* 0x000000140c21a981 */ /* 0x0000e2000c1e1100 */
[----:B------:R-:W-:-:S03]  /*a790*/  IMAD R11, R6, 0x71, RZ ;  /* 0x00000071060b7824 */ /* 0x000fc600078e02ff */
[----:B------:R-:W-:Y:S02]  /*a7a0*/  STL [R1+0xce4], R26 ;  /* 0x000ce41a01007387 */ /* 0x000fe40000100800 */
[----:B------:R-:W-:Y:S02]  /*a7b0*/  SHF.R.S32.HI R8, RZ, 0x1f, R11 ;  /* 0x0000001fff087819 */ /* 0x000fe4000001140b */
[----:B------:R-:W-:Y:S01]  /*a7c0*/  STL [R1+0x11dc], R34 ;  /* 0x0011dc2201007387 */ /* 0x000fe20000100800 */
[----:B------:R-:W-:Y:S02]  /*a7d0*/  IADD3 R36, P3, PT, R11, R0, RZ ;  /* 0x000000000b247210 */ /* 0x000fe40007f7e0ff */
[----:B------:R-:W-:-:S03]  /*a7e0*/  PRMT R35, RZ, 0x7610, R35 ;  /* 0x00007610ff237816 */ /* 0x000fc60000000023 */
[----:B0-----:R-:W-:Y:S01]  /*a7f0*/  @!P0 IMAD.MOV.U32 R12, RZ, RZ, R36 ;  /* 0x000000ffff0c8224 */ /* 0x001fe200078e0024 */
[----:B------:R-:W-:Y:S01]  /*a800*/  PRMT R17, RZ, 0x7610, R17 ;  /* 0x00007610ff117816 */ /* 0x000fe20000000011 */
[----:B--2---:R-:W-:Y:S04]  /*a810*/  STL [R1+0x468], R14 ;  /* 0x0004680e01007387 */ /* 0x004fe80000100800 */
[----:B------:R0:W-:Y:S04]  /*a820*/  STL [R1+0x10a4], R13 ;  /* 0x0010a40d01007387 */ /* 0x0001e80000100800 */
[----:B---3--:R1:W-:Y:S01]  /*a830*/  STL [R1+0x460], R33 ;  /* 0x0004602101007387 */ /* 0x0083e20000100800 */
[----:B0-----:R-:W-:-:S03]  /*a840*/  IMAD.X R13, R8, 0x1, R3, P3 ;  /* 0x00000001080d7824 */ /* 0x001fc600018e0603 */
[----:B------:R-:W-:Y:S04]  /*a850*/  STL [R1+0x11e4], R36 ;  /* 0x0011e42401007387 */ /* 0x000fe80000100800 */
[----:B------:R0:W2:Y:S01]  /*a860*/  @!P0 LDG.E.U8 R35, desc[UR20][R12.64] ;  /* 0x000000140c238981 */ /* 0x0000a2000c1e1100 */
[----:B-1----:R-:W-:-:S05]  /*a870*/  IADD3 R33, P2, PT, R11, R2, RZ ;  /* 0x000000020b217210 */ /* 0x002fca0007f5e0ff */
[----:B------:R-:W-:Y:S01]  /*a880*/  IMAD.X R34, R8, 0x1, R4, P2 ;  /* 0x0000000108227824 */ /* 0x000fe200010e0604 */
[----:B------:R-:W-:Y:S01]  /*a890*/  STL [R1+0x11e8], R33 ;  /* 0x0011e82101007387 */ /* 0x000fe20000100800 */
[----:B0-----:R-:W-:-:S03]  /*a8a0*/  @!P0 IMAD.MOV.U32 R12, RZ, RZ, R33 ;  /* 0x000000ffff0c8224 */ /* 0x001fc600078e0021 */
[----:B------:R0:W-:Y:S02]  /*a8b0*/  STL [R1+0x11e0], R13 ;  /* 0x0011e00d01007387 */ /* 0x0001e40000100800 */
[----:B0-----:R-:W-:-:S05]  /*a8c0*/  @!P0 IMAD.MOV.U32 R13, RZ, RZ, R34 ;  /* 0x000000ffff0d8224 */ /* 0x001fca00078e0022 */
[----:B------:R0:W3:Y:S01]  /*a8d0*/  @!P0 LDG.E.U8 R17, desc[UR20][R12.64] ;  /* 0x000000140c118981 */ /* 0x0000e2000c1e1100 */
[-C--:B------:R-:W-:Y:S01]  /*a8e0*/  IADD3 R15, P2, PT, R15, R2.reuse, RZ ;  /* 0x000000020f0f7210 */ /* 0x080fe20007f5e0ff */
[----:B------:R-:W-:Y:S02]  /*a8f0*/  IMAD R11, R6, 0x79, RZ ;  /* 0x00000079060b7824 */ /* 0x000fe400078e02ff */
[----:B------:R1:W-:Y:S04]  /*a900*/  STL [R1+0x1108], R34 ;  /* 0x0011082201007387 */ /* 0x0003e80000100800 */
[----:B------:R-:W-:Y:S01]  /*a910*/  STL [R1+0xd48], R15 ;  /* 0x000d480f01007387 */ /* 0x000fe20000100800 */
[----:B------:R-:W-:Y:S01]  /*a920*/  SHF.R.S32.HI R8, RZ, 0x1f, R11 ;  /* 0x0000001fff087819 */ /* 0x000fe2000001140b */
[----:B0-----:R-:W-:Y:S01]  /*a930*/  VIADD R12, R21, 0xffffffe5 ;  /* 0xffffffe5150c7836 */ /* 0x001fe20000000000 */
[----:B------:R-:W-:Y:S01]  /*a940*/  IADD3 R33, P0, PT, R11, R2, RZ ;  /* 0x000000020b217210 */ /* 0x000fe20007f1e0ff */
[----:B------:R-:W-:Y:S01]  /*a950*/  VIADD R13, R21, 0xffffffdd ;  /* 0xffffffdd150d7836 */ /* 0x000fe20000000000 */
[----:B------:R-:W-:-:S03]  /*a960*/  PRMT R27, RZ, 0x7610, R27 ;  /* 0x00007610ff1b7816 */ /* 0x000fc6000000001b */
[----:B-1----:R-:W-:Y:S01]  /*a970*/  IMAD.X R34, R8, 0x1, R4, P0 ;  /* 0x0000000108227824 */ /* 0x002fe200000e0604 */
[----:B------:R-:W-:Y:S02]  /*a980*/  ISETP.GE.U32.AND P0, PT, R13, 0x7fffff5e, PT ;  /* 0x7fffff5e0d00780c */ /* 0x000fe40003f06070 */
[----:B----4-:R-:W-:Y:S01]  /*a990*/  PRMT R20, RZ, 0x7610, R20 ;  /* 0x00007610ff147816 */ /* 0x010fe20000000014 */
[----:B---3--:R0:W-:Y:S04]  /*a9a0*/  STL [R1+0x458], R17 ;  /* 0x0004581101007387 */ /* 0x0081e80000100800 */
[----:B--2---:R1:W-:Y:S01]  /*a9b0*/  STL [R1+0x45c], R35 ;  /* 0x00045c2301007387 */ /* 0x0043e20000100800 */
[----:B0-----:R-:W-:Y:S01]  /*a9c0*/  IMAD.X R17, R72, 0x1, R4, P2 ;  /* 0x0000000148117824 */ /* 0x001fe200010e0604 */
[----:B-1----:R-:W-:-:S05]  /*a9d0*/  IADD3 R35, P2, PT, R11, R0, RZ ;  /* 0x000000000b237210 */ /* 0x002fca0007f5e0ff */
        /* <DEDUP_REMOVED lines=9> */
[----:B------:R-:W-:Y:S04]  /*aa70*/  STL [R1+0x1170], R35 ;  /* 0x0011702301007387 */ /* 0x000fe80000100800 */
[----:B------:R-:W-:Y:S04]  /*aa80*/  STL [R1+0x1178], R33 ;  /* 0x0011782101007387 */ /* 0x000fe80000100800 */
[----:B------:R0:W-:Y:S04]  /*aa90*/  STL [R1+0x116c], R36 ;  /* 0x00116c2401007387 */ /* 0x0001e80000100800 */
[----:B0-----:R-:W4:Y:S04]  /*aaa0*/  LDL.LU R36, [R1+0x1c6c] ;  /* 0x001c6c0001247983 */ /* 0x001f280000300800 */
[----:B------:R-:W4:Y:S04]  /*aab0*/  LDL.LU R35, [R1+0x1c68] ;  /* 0x001c680001237983 */ /* 0x000f280000300800 */
[----:B------:R-:W-:Y:S04]  /*aac0*/  STL [R1+0x1174], R34 ;  /* 0x0011742201007387 */ /* 0x000fe80000100800 */
[----:B--2---:R0:W-:Y:S04]  /*aad0*/  STL [R1+0x44c], R27 ;  /* 0x00044c1b01007387 */ /* 0x0041e80000100800 */
[----:B0-----:R-:W2:Y:S04]  /*aae0*/  LDL.LU R27, [R1+0x1c64] ;  /* 0x001c6400011b7983 */ /* 0x001ea80000300800 */
[----:B------:R-:W4:Y:S04]  /*aaf0*/  LDL.LU R34, [R1+0x1c60] ;  /* 0x001c600001227983 */ /* 0x000f280000300800 */
[----:B------:R-:W4:Y:S04]  /*ab00*/  LDL.LU R33, [R1+0x1c5c] ;  /* 0x001c5c0001217983 */ /* 0x000f280000300800 */
[----:B---3--:R0:W-:Y:S04]  /*ab10*/  STL [R1+0x448], R20 ;  /* 0x0004481401007387 */ /* 0x0081e80000100800 */
[----:B0-----:R-:W3:Y:S04]  /*ab20*/  LDL.LU R20, [R1+0x1c58] ;  /* 0x001c580001147983 */ /* 0x001ee80000300800 */
[----:B------:R-:W3:Y:S04]  /*ab30*/  LDL R12, [R1+0x2ec] ;  /* 0x0002ec00010c7983 */ /* 0x000ee80000100800 */
[----:B------:R-:W3:Y:S01]  /*ab40*/  LDL R13, [R1+0x2f0] ;  /* 0x0002f000010d7983 */ /* 0x000ee20000100800 */
[----:B------:R-:W-:Y:S01]  /*ab50*/  PRMT R31, RZ, 0x7610, R31 ;  /* 0x00007610ff1f7816 */ /* 0x000fe2000000001f */
[----:B------:R-:W-:-:S05]  /*ab60*/  VIADD R14, R21, 0xffffffed ;  /* 0xffffffed150e7836 */ /* 0x000fca0000000000 */
[----:B------:R-:W-:Y:S02]  /*ab70*/  ISETP.GE.U32.AND P3, PT, R14, 0x7fffff6e, PT ;  /* 0x7fffff6e0e00780c */ /* 0x000fe40003f66070 */
[----:B------:R-:W-:Y:S02]  /*ab80*/  PRMT R87, RZ, 0x7610, R87 ;  /* 0x00007610ff577816 */ /* 0x000fe40000000057 */
[----:B------:R-:W-:Y:S02]  /*ab90*/  PRMT R75, RZ, 0x7610, R75 ;  /* 0x00007610ff4b7816 */ /* 0x000fe4000000004b */
[----:B--2---:R-:W-:Y:S02]  /*aba0*/  PRMT R27, RZ, 0x7610, R27 ;  /* 0x00007610ff1b7816 */ /* 0x004fe4000000001b */
[----:B---3--:R-:W-:-:S04]  /*abb0*/  @!P5 LOP3.LUT R13, R13, R12, RZ, 0x3c, !PT ;  /* 0x0000000c0d0dd212 */ /* 0x008fc800078e3cff */
[----:B------:R-:W-:-:S04]  /*abc0*/  @!P5 LOP3.LUT R12, R13, R12, RZ, 0x3c, !PT ;  /* 0x0000000c0d0cd212 */ /* 0x000fc800078e3cff */
[----:B------:R-:W-:-:S05]  /*abd0*/  @!P5 LOP3.LUT R13, R13, R12, RZ, 0x3c, !PT ;  /* 0x0000000c0d0dd212 */ /* 0x000fca00078e3cff */
[----:B------:R0:W2:Y:S01]  /*abe0*/  @!P5 LDG.E.U8 R31, desc[UR20][R12.64] ;  /* 0x000000140c1fd981 */ /* 0x0000a2000c1e1100 */
[----:B------:R-:W-:Y:S01]  /*abf0*/  PRMT R20, RZ, 0x7610, R20 ;  /* 0x00007610ff147816 */ /* 0x000fe20000000014 */
        /* <DEDUP_REMOVED lines=8> */
[----:B------:R0:W4:Y:S01]  /*ac80*/  @!P1 LDG.E.U8 R87, desc[UR20][R12.64] ;  /* 0x000000140c579981 */ /* 0x000122000c1e1100 */
[----:B------:R-:W-:Y:S01]  /*ac90*/  PRMT R72, RZ, 0x7610, R72 ;  /* 0x00007610ff487816 */ /* 0x000fe20000000048 */
[----:B0-----:R-:W-:Y:S02]  /*aca0*/  @!P3 IMAD.MOV.U32 R12, RZ, RZ, R10 ;  /* 0x000000ffff0cb224 */ /* 0x001fe400078e000a */
[----:B------:R-:W-:-:S05]  /*acb0*/  @!P3 IMAD.MOV.U32 R13, RZ, RZ, R9 ;  /* 0x000000ffff0db224 */ /* 0x000fca00078e0009 */
[----:B------:R0:W4:Y:S01]  /*acc0*/  @!P3 LDG.E.U8 R75, desc[UR20][R12.64] ;  /* 0x000000140c4bb981 */ /* 0x000122000c1e1100 */
        /* <DEDUP_REMOVED lines=43> */
[----:B------:R-:W2:Y:S04]  /*af80*/  LDL.LU R25, [R1+0x1c44] ;  /* 0x001c440001197983 */ /* 0x000ea80000300800 */
[----:B------:R-:W2:Y:S04]  /*af90*/  LDL.LU R16, [R1+0x1c40] ;  /* 0x001c400001107983 */ /* 0x000ea80000300800 */
[----:B----4-:R1:W-:Y:S04]  /*afa0*/  STL [R1+0x43c], R20 ;  /* 0x00043c1401007387 */ /* 0x0103e80000100800 */
[----:B-1----:R-:W4:Y:S04]  /*afb0*/  LDL.LU R20, [R1+0x1c3c] ;  /* 0x001c3c0001147983 */ /* 0x002f280000300800 */
[----:B------:R-:W3:Y:S04]  /*afc0*/  LDL.LU R7, [R1+0x1c38] ;  /* 0x001c380001077983 */ /* 0x000ee80000300800 */
[----:B------:R-:W3:Y:S04]  /*afd0*/  LDL.LU R5, [R1+0x1c34] ;  /* 0x001c340001057983 */ /* 0x000ee80000300800 */
[----:B------:R-:W3:Y:S04]  /*afe0*/  LDL.LU R9, [R1+0x1c30] ;  /* 0x001c300001097983 */ /* 0x000ee80000300800 */
[----:B------:R-:W3:Y:S01]  /*aff0*/  LDL.LU R10, [R1+0x1c2c] ;  /* 0x001c2c00010a7983 */ /* 0x000ee20000300800 */
[----:B------:R-:W-:-:S02]  /*b000*/  IMAD R84, R6, 0x3, RZ ;  /* 0x0000000306547824 */ /* 0x000fc400078e02ff */
[----:B0-----:R-:W-:-:S03]  /*b010*/  VIADD R12, R21, 0xffffffa5 ;  /* 0xffffffa5150c7836 */ /* 0x001fc60000000000 */
[----:B------:R-:W-:Y:S01]  /*b020*/  IADD3 R30, P0, PT, R84, R0, RZ ;  /* 0x00000000541e7210 */ /* 0x000fe20007f1e0ff */
[----:B------:R0:W-:Y:S04]  /*b030*/  STL [R1+0x420], R14 ;  /* 0x0004200e01007387 */ /* 0x0001e80000100800 */
[----:B------:R-:W-:Y:S01]  /*b040*/  STL [R1+0x438], R87 ;  /* 0x0004385701007387 */ /* 0x000fe20000100800 */
[----:B0-----:R-:W-:-:S05]  /*b050*/  IMAD R14, R6, 0x3a, RZ ;  /* 0x0000003a060e7824 */ /* 0x001fca00078e02ff */
[----:B------:R-:W-:Y:S01]  /*b060*/  IADD3 R13, P6, PT, R14, R0, RZ ;  /* 0x000000000e0d7210 */ /* 0x000fe20007fde0ff */
[----:B------:R0:W-:Y:S04]  /*b070*/  STL [R1+0x3f8], R8 ;  /* 0x0003f80801007387 */ /* 0x0001e80000100800 */
[----:B------:R-:W-:Y:S04]  /*b080*/  STL [R1+0x434], R75 ;  /* 0x0004344b01007387 */ /* 0x000fe80000100800 */
[----:B------:R1:W-:Y:S01]  /*b090*/  STL [R1+0x41c], R11 ;  /* 0x00041c0b01007387 */ /* 0x0003e20000100800 */
[----:B0-----:R-:W-:-:S03]  /*b0a0*/  SHF.R.S32.HI R8, RZ, 0x1f, R14 ;  /* 0x0000001fff087819 */ /* 0x001fc6000001140e */
[----:B------:R-:W-:Y:S01]  /*b0b0*/  STL [R1+0x430], R72 ;  /* 0x0004304801007387 */ /* 0x000fe20000100800 */
[----:B-1----:R-:W-:Y:S01]  /*b0c0*/  SHF.R.S32.HI R11, RZ, 0x1f, R84 ;  /* 0x0000001fff0b7819 */ /* 0x002fe20000011454 */
[--C-:B------:R-:W-:Y:S01]  /*b0d0*/  IMAD.X R17, R8, 0x1, R3.reuse, P6 ;  /* 0x0000000108117824 */ /* 0x100fe200030e0603 */
[----:B------:R-:W-:Y:S01]  /*b0e0*/  IADD3 R15, P6, PT, R14, R2, RZ ;  /* 0x000000020e0f7210 */ /* 0x000fe20007fde0ff */
[----:B------:R0:W-:Y:S02]  /*b0f0*/  STL [R1+0xe10], R13 ;  /* 0x000e100d01007387 */ /* 0x0001e40000100800 */
[----:B------:R-:W-:Y:S01]  /*b100*/  IMAD.X R32, R11, 0x1, R3, P0 ;  /* 0x000000010b207824 */ /* 0x000fe200000e0603 */
[----:B------:R-:W-:Y:S01]  /*b110*/  ISETP.GE.U32.AND P0, PT, R12, 0x7fffff26, PT ;  /* 0x7fffff260c00780c */ /* 0x000fe20003f06070 */
[----:B------:R-:W-:Y:S02]  /*b120*/  @!P5 IMAD.MOV.U32 R12, RZ, RZ, R13 ;  /* 0x000000ffff0cd224 */ /* 0x000fe400078e000d */
[----:B------:R-:W-:-:S02]  /*b130*/  IMAD.X R8, R8, 0x1, R4, P6 ;  /* 0x0000000108087824 */ /* 0x000fc400030e0604 */
[----:B0-----:R-:W-:Y:S01]  /*b140*/  @!P5 IMAD.MOV.U32 R13, RZ, RZ, R17 ;  /* 0x000000ffff0dd224 */ /* 0x001fe200078e0011 */
[----:B--2---:R-:W-:-:S06]  /*b150*/  PRMT R16, RZ, 0x7610, R16 ;  /* 0x00007610ff107816 */ /* 0x004fcc0000000010 */
[----:B------:R0:W2:Y:S02]  /*b160*/  @!P5 LDG.E.U8 R16, desc[UR20][R12.64] ;  /* 0x000000140c10d981 */ /* 0x0000a4000c1e1100 */
[----:B0-----:R-:W-:Y:S02]  /*b170*/  @!P5 IMAD.MOV.U32 R12, RZ, RZ, R15 ;  /* 0x000000ffff0cd224 */ /* 0x001fe400078e000f */
[----:B------:R-:W-:Y:S01]  /*b180*/  @!P5 IMAD.MOV.U32 R13, RZ, RZ, R8 ;  /* 0x000000ffff0dd224 */ /* 0x000fe200078e0008 */
[----:B---3--:R-:W-:-:S06]  /*b190*/  PRMT R10, RZ, 0x7610, R10 ;  /* 0x00007610ff0a7816 */ /* 0x008fcc000000000a */
[----:B------:R0:W3:Y:S01]  /*b1a0*/  @!P5 LDG.E.U8 R10, desc[UR20][R12.64] ;  /* 0x000000140c0ad981 */ /* 0x0000e2000c1e1100 */
[----:B------:R-:W-:-:S03]  /*b1b0*/  IMAD R87, R6, 0xb, RZ ;  /* 0x0000000b06577824 */ /* 0x000fc600078e02ff */
[----:B------:R-:W-:Y:S04]  /*b1c0*/  STL [R1+0x300], R30 ;  /* 0x0003001e01007387 */ /* 0x000fe80000100800 */
[----:B------:R1:W-:Y:S01]  /*b1d0*/  STL [R1+0x42c], R47 ;  /* 0x00042c2f01007387 */ /* 0x0003e20000100800 */
[----:B------:R-:W-:-:S03]  /*b1e0*/  SHF.R.S32.HI R14, RZ, 0x1f, R87 ;  /* 0x0000001fff0e7819 */ /* 0x000fc60000011457 */
[----:B------:R0:W-:Y:S04]  /*b1f0*/  STL [R1+0xe0c], R17 ;  /* 0x000e0c1101007387 */ /* 0x0001e80000100800 */
[----:B------:R4:W-:Y:S01]  /*b200*/  STL [R1+0x428], R42 ;  /* 0x0004282a01007387 */ /* 0x0009e20000100800 */
[----:B-1----:R-:W-:-:S03]  /*b210*/  IMAD R47, R6, 0x42, RZ ;  /* 0x00000042062f7824 */ /* 0x002fc600078e02ff */
[----:B------:R-:W-:Y:S01]  /*b220*/  STL [R1+0x2fc], R32 ;  /* 0x0002fc2001007387 */ /* 0x000fe20000100800 */
[----:B0-----:R-:W-:-:S03]  /*b230*/  IADD3 R17, P6, PT, R87, R0, RZ ;  /* 0x0000000057117210 */ /* 0x001fc60007fde0ff */
[----:B------:R-:W-:Y:S01]  /*b240*/  STL [R1+0xe18], R15 ;  /* 0x000e180f01007387 */ /* 0x000fe20000100800 */
[----:B------:R-:W-:-:S03]  /*b250*/  IMAD R24, R6, 0x13, RZ ;  /* 0x0000001306187824 */ /* 0x000fc600078e02ff */
[----:B------:R-:W-:Y:S04]  /*b260*/  STL [R1+0x424], R38 ;  /* 0x0004242601007387 */ /* 0x000fe80000100800 */
[----:B------:R0:W-:Y:S04]  /*b270*/  STL [R1+0xe14], R8 ;  /* 0x000e140801007387 */ /* 0x0001e80000100800 */
[----:B------:R-:W-:Y:S01]  /*b280*/  STL [R1+0xb88], R17 ;  /* 0x000b881101007387 */ /* 0x000fe20000100800 */
[----:B----4-:R-:W-:Y:S01]  /*b290*/  SHF.R.S32.HI R42, RZ, 0x1f, R24 ;  /* 0x0000001fff2a7819 */ /* 0x010fe20000011418 */
[----:B------:R-:W-:Y:S01]  /*b2a0*/  VIADD R12, R21, 0xffffff9d ;  /* 0xffffff9d150c7836 */ /* 0x000fe20000000000 */
[----:B0-----:R-:W-:-:S02]  /*b2b0*/  SHF.R.S32.HI R8, RZ, 0x1f, R47 ;  /* 0x0000001fff087819 */ /* 0x001fc4000001142f */
[----:B------:R-:W-:Y:S01]  /*b2c0*/  PRMT R27, RZ, 0x7610, R27 ;  /* 0x00007610ff1b7816 */ /* 0x000fe2000000001b */
[----:B--2---:R0:W-:Y:S02]  /*b2d0*/  STL [R1+0x3f4], R16 ;  /* 0x0003f41001007387 */ /* 0x0041e40000100800 */
[----:B0-----:R-:W-:Y:S01]  /*b2e0*/  IMAD.X R16, R14, 0x1, R3, P6 ;  /* 0x000000010e107824 */ /* 0x001fe200030e0603 */
[----:B------:R-:W-:-:S05]  /*b2f0*/  IADD3 R38, P6, PT, R47, R0, RZ ;  /* 0x000000002f267210 */ /* 0x000fca0007fde0ff */
[----:B------:R-:W-:-:S04]  /*b300*/  IMAD.X R39, R8, 0x1, R3, P6 ;  /* 0x0000000108277824 */ /* 0x000fc800030e0603 */
[----:B------:R-:W-:Y:S01]  /*b310*/  @!P1 IMAD.MOV.U32 R13, RZ, RZ, R39 ;  /* 0x000000ffff0d9224 */ /* 0x000fe200078e0027 */
[----:B---3--:R0:W-:Y:S02]  /*b320*/  STL [R1+0x3f0], R10 ;  /* 0x0003f00a01007387 */ /* 0x0081e40000100800 */
[----:B0-----:R-:W-:-:S05]  /*b330*/  IADD3 R10, P5, PT, R24, R0, RZ ;  /* 0x00000000180a7210 */ /* 0x001fca0007fbe0ff */
[----:B------:R-:W-:Y:S01]  /*b340*/  IMAD.X R15, R42, 0x1, R3, P5 ;  /* 0x000000012a0f7824 */ /* 0x000fe200028e0603 */
[----:B------:R-:W-:Y:S01]  /*b350*/  ISETP.GE.U32.AND P5, PT, R12, 0x7fffff1e, PT ;  /* 0x7fffff1e0c00780c */ /* 0x000fe20003fa6070 */
[----:B------:R-:W-:-:S05]  /*b360*/  @!P1 IMAD.MOV.U32 R12, RZ, RZ, R38 ;  /* 0x000000ffff0c9224 */ /* 0x000fca00078e0026 */
[----:B------:R0:W2:Y:S01]  /*b370*/  @!P1 LDG.E.U8 R27, desc[UR20][R12.64] ;  /* 0x000000140c1b9981 */ /* 0x0000a2000c1e1100 */
[----:B------:R-:W-:Y:S01]  /*b380*/  IADD3 R26, P6, PT, R47, R2, RZ ;  /* 0x000000022f1a7210 */ /* 0x000fe20007fde0ff */
[----:B------:R-:W-:Y:S02]  /*b390*/  IMAD R50, R6, 0x1b, RZ ;  /* 0x0000001b06327824 */ /* 0x000fe400078e02ff */
[----:B------:R-:W-:Y:S02]  /*b3a0*/  STL [R1+0xb84], R16 ;  /* 0x000b841001007387 */ /* 0x000fe40000100800 */
[----:B------:R-:W-:Y:S02]  /*b3b0*/  IMAD.X R8, R8, 0x1, R4, P6 ;  /* 0x0000000108087824 */ /* 0x000fe400030e0604 */
[----:B------:R1:W-:Y:S01]  /*b3c0*/  STL [R1+0xe80], R38 ;  /* 0x000e802601007387 */ /* 0x0003e20000100800 */
[----:B------:R-:W-:-:S03]  /*b3d0*/  SHF.R.S32.HI R47, RZ, 0x1f, R50 ;  /* 0x0000001fff2f7819 */ /* 0x000fc60000011432 */
[----:B------:R-:W-:Y:S01]  /*b3e0*/  STL [R1+0xc08], R10 ;  /* 0x000c080a01007387 */ /* 0x000fe20000100800 */
[----:B------:R-:W-:Y:S01]  /*b3f0*/  IADD3 R59, P6, PT, R50, R0, RZ ;  /* 0x00000000323b7210 */ /* 0x000fe20007fde0ff */
[----:B------:R-:W-:Y:S02]  /*b400*/  IMAD R75, R6, 0x4a, RZ ;  /* 0x0000004a064b7824 */ /* 0x000fe400078e02ff */
[----:B------:R-:W-:Y:S01]  /*b410*/  STL [R1+0xe7c], R39 ;  /* 0x000e7c2701007387 */ /* 0x000fe20000100800 */
[----:B------:R-:W-:Y:S01]  /*b420*/  PRMT R9, RZ, 0x7610, R9 ;  /* 0x00007610ff097816 */ /* 0x000fe20000000009 */
[----:B0-----:R-:W-:Y:S02]  /*b430*/  @!P1 IMAD.MOV.U32 R12, RZ, RZ, R26 ;  /* 0x000000ffff0c9224 */ /* 0x001fe400078e001a */
[----:B------:R-:W-:Y:S01]  /*b440*/  STL [R1+0xc04], R15 ;  /* 0x000c040f01007387 */ /* 0x000fe20000100800 */
[----:B------:R-:W-:-:S03]  /*b450*/  @!P1 IMAD.MOV.U32 R13, RZ, RZ, R8 ;  /* 0x000000ffff0d9224 */ /* 0x000fc600078e0008 */
[----:B------:R-:W-:Y:S01]  /*b460*/  STL [R1+0xe88], R26 ;  /* 0x000e881a01007387 */ /* 0x000fe20000100800 */
[----:B------:R-:W-:Y:S01]  /*b470*/  IMAD.X R89, R47, 0x1, R3, P6 ;  /* 0x000000012f597824 */ /* 0x000fe200030e0603 */
[----:B-1----:R-:W-:Y:S02]  /*b480*/  IADD3 R38, P6, PT, R75, R0, RZ ;  /* 0x000000004b267210 */ /* 0x002fe40007fde0ff */
[----:B------:R0:W3:Y:S01]  /*b490*/  @!P1 LDG.E.U8 R9, desc[UR20][R12.64] ;  /* 0x000000140c099981 */ /* 0x0000e2000c1e1100 */
[----:B------:R-:W-:Y:S01]  /*b4a0*/  PRMT R28, RZ, 0x7610, R28 ;  /* 0x00007610ff1c7816 */ /* 0x000fe2000000001c */
[----:B0-----:R-:W-:Y:S01]  /*b4b0*/  VIADD R12, R21, 0xffffff95 ;  /* 0xffffff95150c7836 */ /* 0x001fe20000000000 */
[----:B------:R-:W-:Y:S01]  /*b4c0*/  PRMT R20, RZ, 0x7610, R20 ;  /* 0x00007610ff147816 */ /* 0x000fe20000000014 */
[----:B--2---:R0:W-:Y:S04]  /*b4d0*/  STL [R1+0x3ec], R27 ;  /* 0x0003ec1b01007387 */ /* 0x0041e80000100800 */
[----:B------:R1:W-:Y:S01]  /*b4e0*/  STL [R1+0xe84], R8 ;  /* 0x000e840801007387 */ /* 0x0003e20000100800 */
[----:B0-----:R-:W-:Y:S01]  /*b4f0*/  IMAD R27, R6, 0x23, RZ ;  /* 0x00000023061b7824 */ /* 0x001fe200078e02ff */
[----:B-1----:R-:W-:-:S04]  /*b500*/  SHF.R.S32.HI R8, RZ, 0x1f, R75 ;  /* 0x0000001fff087819 */ /* 0x002fc8000001144b */
[----:B------:R-:W-:Y:S02]  /*b510*/  SHF.R.S32.HI R72, RZ, 0x1f, R27 ;  /* 0x0000001fff487819 */ /* 0x000fe4000001141b */
[----:B------:R-:W-:Y:S01]  /*b520*/  IADD3 R44, P1, PT, R27, R0, RZ ;  /* 0x000000001b2c7210 */ /* 0x000fe20007f3e0ff */
[----:B------:R-:W-:Y:S01]  /*b530*/  IMAD.X R39, R8, 0x1, R3, P6 ;  /* 0x0000000108277824 */ /* 0x000fe200030e0603 */
[----:B------:R-:W-:-:S03]  /*b540*/  IADD3 R26, P6, PT, R75, R2, RZ ;  /* 0x000000024b1a7210 */ /* 0x000fc60007fde0ff */
[----:B------:R-:W-:Y:S01]  /*b550*/  IMAD.X R49, R72, 0x1, R3, P1 ;  /* 0x0000000148317824 */ /* 0x000fe200008e0603 */
[----:B------:R-:W-:Y:S01]  /*b560*/  ISETP.GE.U32.AND P1, PT, R12, 0x7fffff16, PT ;  /* 0x7fffff160c00780c */ /* 0x000fe20003f26070 */
[----:B------:R-:W-:Y:S02]  /*b570*/  @!P3 IMAD.MOV.U32 R12, RZ, RZ, R38 ;  /* 0x000000ffff0cb224 */ /* 0x000fe400078e0026 */
[----:B------:R-:W-:Y:S02]  /*b580*/  @!P3 IMAD.MOV.U32 R13, RZ, RZ, R39 ;  /* 0x000000ffff0db224 */ /* 0x000fe400078e0027 */
[----:B------:R-:W-:-:S03]  /*b590*/  IMAD.X R8, R8, 0x1, R4, P6 ;  /* 0x0000000108087824 */ /* 0x000fc600030e0604 */
[----:B------:R0:W2:Y:S02]  /*b5a0*/  @!P3 LDG.E.U8 R28, desc[UR20][R12.64] ;  /* 0x000000140c1cb981 */ /* 0x0000a4000c1e1100 */
[----:B0-----:R-:W-:Y:S02]  /*b5b0*/  @!P3 IMAD.MOV.U32 R12, RZ, RZ, R26 ;  /* 0x000000ffff0cb224 */ /* 0x001fe400078e001a */
[----:B------:R-:W-:-:S05]  /*b5c0*/  @!P3 IMAD.MOV.U32 R13, RZ, RZ, R8 ;  /* 0x000000ffff0db224 */ /* 0x000fca00078e0008 */
[----:B------:R0:W4:Y:S04]  /*b5d0*/  @!P3 LDG.E.U8 R20, desc[UR20][R12.64] ;  /* 0x000000140c14b981 */ /* 0x000128000c1e1100 */
[----:B------:R-:W-:Y:S04]  /*b5e0*/  STL [R1+0xc88], R59 ;  /* 0x000c883b01007387 */ /* 0x000fe80000100800 */
[----:B------:R-:W-:Y:S04]  /*b5f0*/  STL [R1+0xc84], R89 ;  /* 0x000c845901007387 */ /* 0x000fe80000100800 */
[----:B------:R-:W-:Y:S04]  /*b600*/  STL [R1+0xef0], R38 ;  /* 0x000ef02601007387 */ /* 0x000fe80000100800 */
[----:B------:R-:W-:Y:S04]  /*b610*/  STL [R1+0xcf0], R44 ;  /* 0x000cf02c01007387 */ /* 0x000fe80000100800 */
[----:B------:R-:W-:Y:S04]  /*b620*/  STL [R1+0xeec], R39 ;  /* 0x000eec2701007387 */ /* 0x000fe80000100800 */
[----:B---3--:R1:W-:Y:S01]  /*b630*/  STL [R1+0x3e8], R9 ;  /* 0x0003e80901007387 */ /* 0x0083e20000100800 */
[----:B------:R-:W-:-:S02]  /*b640*/  IMAD R78, R6, 0x52, RZ ;  /* 0x00000052064e7824 */ /* 0x000fc400078e02ff */
[----:B-1----:R-:W-:-:S05]  /*b650*/  IMAD R9, R6, 0x2b, RZ ;  /* 0x0000002b06097824 */ /* 0x002fca00078e02ff */
[----:B------:R-:W-:Y:S02]  /*b660*/  SHF.R.S32.HI R75, RZ, 0x1f, R9 ;  /* 0x0000001fff4b7819 */ /* 0x000fe40000011409 */
[-C--:B------:R-:W-:Y:S01]  /*b670*/  IADD3 R38, P6, PT, R9, R0.reuse, RZ ;  /* 0x0000000009267210 */ /* 0x080fe20007fde0ff */
[----:B------:R-:W-:Y:S04]  /*b680*/  STL [R1+0xcec], R49 ;  /* 0x000cec3101007387 */ /* 0x000fe80000100800 */
[----:B------:R-:W-:Y:S01]  /*b690*/  IMAD.X R39, R75, 0x1, R3, P6 ;  /* 0x000000014b277824 */ /* 0x000fe200030e0603 */
[----:B------:R1:W-:Y:S01]  /*b6a0*/  STL [R1+0xef8], R26 ;  /* 0x000ef81a01007387 */ /* 0x0003e20000100800 */
[----:B0-----:R-:W-:-:S03]  /*b6b0*/  IADD3 R13, P6, PT, R78, R0, RZ ;  /* 0x000000004e0d7210 */ /* 0x001fc60007fde0ff */
[----:B------:R0:W-:Y:S01]  /*b6c0*/  STL [R1+0xef4], R8 ;  /* 0x000ef40801007387 */ /* 0x0001e20000100800 */
[----:B------:R-:W-:-:S03]  /*b6d0*/  VIADD R12, R21, 0xffffff8d ;  /* 0xffffff8d150c7836 */ /* 0x000fc60000000000 */
[----:B------:R-:W-:Y:S01]  /*b6e0*/  STL [R1+0xd50], R38 ;  /* 0x000d502601007387 */ /* 0x000fe20000100800 */
[----:B-1----:R-:W-:-:S03]  /*b6f0*/  IADD3 R26, P3, PT, R84, R2, RZ ;  /* 0x00000002541a7210 */ /* 0x002fc60007f7e0ff */
[----:B------:R-:W-:Y:S01]  /*b700*/  STL [R1+0xd4c], R39 ;  /* 0x000d4c2701007387 */ /* 0x000fe20000100800 */
[----:B0-----:R-:W-:-:S03]  /*b710*/  SHF.R.S32.HI R8, RZ, 0x1f, R78 ;  /* 0x0000001fff087819 */ /* 0x001fc6000001144e */
[----:B------:R-:W-:Y:S04]  /*b720*/  STL [R1+0xf60], R13 ;  /* 0x000f600d01007387 */ /* 0x000fe80000100800 */
[----:B------:R-:W-:Y:S01]  /*b730*/  STL [R1+0x308], R26 ;  /* 0x0003081a01007387 */ /* 0x000fe20000100800 */
[----:B------:R-:W-:Y:S02]  /*b740*/  PRMT R33, RZ, 0x7610, R33 ;  /* 0x00007610ff217816 */ /* 0x000fe40000000021 */
[----:B------:R-:W-:Y:S01]  /*b750*/  PRMT R84, RZ, 0x7610, R84 ;  /* 0x00007610ff547816 */ /* 0x000fe20000000054 */
[----:B----4-:R0:W-:Y:S02]  /*b760*/  STL [R1+0x3e0], R20 ;  /* 0x0003e01401007387 */ /* 0x0101e40000100800 */
[----:B0-----:R-:W-:Y:S01]  /*b770*/  IMAD.X R20, R8, 0x1, R3, P6 ;  /* 0x0000000108147824 */ /* 0x001fe200030e0603 */
[----:B------:R-:W-:-:S03]  /*b780*/  ISETP.GE.U32.AND P6, PT, R12, 0x7fffff0e, PT ;  /* 0x7fffff0e0c00780c */ /* 0x000fc60003fc6070 */
[----:B------:R-:W-:-:S05]  /*b790*/  IMAD.MOV.U32 R12, RZ, RZ, R20 ;  /* 0x000000ffff0c7224 */ /* 0x000fca00078e0014 */
[----:B------:R-:W-:-:S04]  /*b7a0*/  @!P2 LOP3.LUT R13, R13, R12, RZ, 0x3c, !PT ;  /* 0x0000000c0d0da212 */ /* 0x000fc800078e3cff */
[----:B------:R-:W-:-:S04]  /*b7b0*/  @!P2 LOP3.LUT R12, R13, R12, RZ, 0x3c, !PT ;  /* 0x0000000c0d0ca212 */ /* 0x000fc800078e3cff */
[----:B------:R-:W-:-:S05]  /*b7c0*/  @!P2 LOP3.LUT R13, R13, R12, RZ, 0x3c, !PT ;  /* 0x0000000c0d0da212 */ /* 0x000fca00078e3cff */
[----:B------:R0:W3:Y:S04]  /*b7d0*/  @!P2 LDG.E.U8 R33, desc[UR20][R12.64] ;  /* 0x000000140c21a981 */ /* 0x0000e8000c1e1100 */
[----:B--2---:R1:W-:Y:S04]  /*b7e0*/  STL [R1+0x3e4], R28 ;  /* 0x0003e41c01007387 */ /* 0x0043e80000100800 */
[----:B------:R2:W-:Y:S01]  /*b7f0*/  STL [R1+0xf5c], R20 ;  /* 0x000f5c1401007387 */ /* 0x0005e20000100800 */
[----:B-1----:R-:W-:Y:S01]  /*b800*/  IMAD.X R28, R11, 0x1, R4, P3 ;  /* 0x000000010b1c7824 */ /* 0x002fe200018e0604 */
[----:B--2---:R-:W-:-:S05]  /*b810*/  IADD3 R20, P3, PT, R78, R2, RZ ;  /* 0x000000024e147210 */ /* 0x004fca0007f7e0ff */
[----:B0-----:R-:W-:Y:S02]  /*b820*/  IMAD.X R13, R8, 0x1, R4, P3 ;  /* 0x00000001080d7824 */ /* 0x001fe400018e0604 */
[----:B------:R-:W-:-:S05]  /*b830*/  @!P2 IMAD.MOV.U32 R12, RZ, RZ, R20 ;  /* 0x000000ffff0ca224 */ /* 0x000fca00078e0014 */
[----:B------:R0:W2:Y:S01]  /*b840*/  @!P2 LDG.E.U8 R84, desc[UR20][R12.64] ;  /* 0x000000140c54a981 */ /* 0x0000a2000c1e1100 */
[----:B------:R-:W-:-:S03]  /*b850*/  IMAD R11, R6, 0x5a, RZ ;  /* 0x0000005a060b7824 */ /* 0x000fc600078e02ff */
[----:B------:R-:W-:Y:S04]  /*b860*/  STL [R1+0x304], R28 ;  /* 0x0003041c01007387 */ /* 0x000fe80000100800 */
[----:B------:R1:W-:Y:S01]  /*b870*/  STL [R1+0xf68], R20 ;  /* 0x000f681401007387 */ /* 0x0003e20000100800 */
[----:B------:R-:W-:-:S03]  /*b880*/  SHF.R.S32.HI R8, RZ, 0x1f, R11 ;  /* 0x0000001fff087819 */ /* 0x000fc6000001140b */
[----:B------:R-:W-:Y:S01]  /*b890*/  STL [R1+0xf64], R13 ;  /* 0x000f640d01007387 */ /* 0x000fe20000100800 */
[----:B------:R-:W-:Y:S02]  /*b8a0*/  PRMT R5, RZ, 0x7610, R5 ;  /* 0x00007610ff057816 */ /* 0x000fe40000000005 */
[----:B------:R-:W-:Y:S01]  /*b8b0*/  PRMT R7, RZ, 0x7610, R7 ;  /* 0x00007610ff077816 */ /* 0x000fe20000000007 */
[----:B---3--:R3:W-:Y:S04]  /*b8c0*/  STL [R1+0x3dc], R33 ;  /* 0x0003dc2101007387 */ /* 0x0087e80000100800 */
[----:B-1----:R-:W4:Y:S01]  /*b8d0*/  LDL.LU R20, [R1+0x1c28] ;  /* 0x001c280001147983 */ /* 0x002f220000300800 */
[----:B---3--:R-:W-:-:S05]  /*b8e0*/  IADD3 R33, P3, PT, R11, R0, RZ ;  /* 0x000000000b217210 */ /* 0x008fca0007f7e0ff */
[----:B0-----:R-:W-:Y:S01]  /*b8f0*/  IMAD.MOV.U32 R13, RZ, RZ, R33 ;  /* 0x000000ffff0d7224 */ /* 0x001fe200078e0021 */
[----:B------:R0:W-:Y:S01]  /*b900*/  STL [R1+0xfd0], R33 ;  /* 0x000fd02101007387 */ /* 0x0001e20000100800 */
[----:B------:R-:W-:-:S05]  /*b910*/  IMAD.X R12, R8, 0x1, R3, P3 ;  /* 0x00000001080c7824 */ /* 0x000fca00018e0603 */
[----:B------:R-:W-:Y:S02]  /*b920*/  @!P0 LOP3.LUT R13, R13, R12, RZ, 0x3c, !PT ;  /* 0x0000000c0d0d8212 */ /* 0x000fe400078e3cff */
[----:B0-----:R-:W-:-:S05]  /*b930*/  IADD3 R33, P2, PT, R11, R2, RZ ;  /* 0x000000020b217210 */ /* 0x001fca0007f5e0ff */
[----:B------:R-:W-:Y:S04]  /*b940*/  STL [R1+0xfd8], R33 ;  /* 0x000fd82101007387 */ /* 0x000fe80000100800 */
[----:B------:R0:W-:Y:S04]  /*b950*/  STL [R1+0xfcc], R12 ;  /* 0x000fcc0c01007387 */ /* 0x0001e80000100800 */
[----:B--2---:R1:W-:Y:S01]  /*b960*/  STL [R1+0x3d8], R84 ;  /* 0x0003d85401007387 */ /* 0x0043e20000100800 */
[----:B0-----:R-:W-:-:S04]  /*b970*/  @!P0 LOP3.LUT R12, R13, R12, RZ, 0x3c, !PT ;  /* 0x0000000c0d0c8212 */ /* 0x001fc800078e3cff */
[----:B------:R-:W-:Y:S01]  /*b980*/  @!P0 LOP3.LUT R13, R13, R12, RZ, 0x3c, !PT ;  /* 0x0000000c0d0d8212 */ /* 0x000fe200078e3cff */
[----:B-1----:R-:W-:-:S04]  /*b990*/  IMAD.X R84, R8, 0x1, R4, P2 ;  /* 0x0000000108547824 */ /* 0x002fc800010e0604 */
[----:B------:R0:W2:Y:S02]  /*b9a0*/  @!P0 LDG.E.U8 R5, desc[UR20][R12.64] ;  /* 0x000000140c058981 */ /* 0x0000a4000c1e1100 */
[----:B0-----:R-:W-:Y:S02]  /*b9b0*/  @!P0 IMAD.MOV.U32 R12, RZ, RZ, R33 ;  /* 0x000000ffff0c8224 */ /* 0x001fe400078e0021 */
[----:B------:R-:W-:-:S05]  /*b9c0*/  @!P0 IMAD.MOV.U32 R13, RZ, RZ, R84 ;  /* 0x000000ffff0d8224 */ /* 0x000fca00078e0054 */
[----:B------:R0:W3:Y:S01]  /*b9d0*/  @!P0 LDG.E.U8 R7, desc[UR20][R12.64] ;  /* 0x000000140c078981 */ /* 0x0000e2000c1e1100 */
[----:B------:R-:W-:-:S03]  /*b9e0*/  VIADD R78, R21, 0xffffff85 ;  /* 0xffffff85154e7836 */ /* 0x000fc60000000000 */
[----:B------:R1:W-:Y:S01]  /*b9f0*/  STL [R1+0xfd4], R84 ;  /* 0x000fd45401007387 */ /* 0x0003e20000100800 */
[----:B------:R-:W-:Y:S01]  /*ba00*/  IMAD R11, R6, 0x62, RZ ;  /* 0x00000062060b7824 */ /* 0x000fe200078e02ff */
[----:B------:R-:W-:Y:S02]  /*ba10*/  ISETP.GE.U32.AND P3, PT, R78, 0x7fffff06, PT ;  /* 0x7fffff064e00780c */ /* 0x000fe40003f66070 */
[----:B------:R-:W-:Y:S01]  /*ba20*/  IADD3 R78, P0, PT, R24, R2, RZ ;  /* 0x00000002184e7210 */ /* 0x000fe20007f1e0ff */
[----:B0-----:R-:W-:Y:S01]  /*ba30*/  VIADD R12, R21, 0xffffffcd ;  /* 0xffffffcd150c7836 */ /* 0x001fe20000000000 */
[----:B------:R-:W-:-:S03]  /*ba40*/  SHF.R.S32.HI R8, RZ, 0x1f, R11 ;  /* 0x0000001fff087819 */ /* 0x000fc6000001140b */
[----:B-1----:R-:W-:Y:S01]  /*ba50*/  IMAD.X R84, R42, 0x1, R4, P0 ;  /* 0x000000012a547824 */ /* 0x002fe200000e0604 */
[----:B------:R-:W-:Y:S02]  /*ba60*/  ISETP.GE.U32.AND P0, PT, R12, 0x7fffff4e, PT ;  /* 0x7fffff4e0c00780c */ /* 0x000fe40003f06070 */
[----:B------:R-:W-:Y:S01]  /*ba70*/  PRMT R37, RZ, 0x7610, R37 ;  /* 0x00007610ff257816 */ /* 0x000fe20000000025 */
[----:B--2---:R0:W-:Y:S02]  /*ba80*/  STL [R1+0x3d4], R5 ;  /* 0x0003d40501007387 */ /* 0x0041e40000100800 */
[----:B0-----:R-:W-:-:S05]  /*ba90*/  IADD3 R5, P2, PT, R87, R2, RZ ;  /* 0x0000000257057210 */ /* 0x001fca0007f5e0ff */
[----:B------:R-:W-:Y:S04]  /*baa0*/  STL [R1+0xb90], R5 ;  /* 0x000b900501007387 */ /* 0x000fe80000100800 */
[----:B---3--:R0:W-:Y:S02]  /*bab0*/  STL [R1+0x3d0], R7 ;  /* 0x0003d00701007387 */ /* 0x0081e40000100800 */
[----:B0-----:R-:W-:Y:S01]  /*bac0*/  IMAD.X R7, R14, 0x1, R4, P2 ;  /* 0x000000010e077824 */ /* 0x001fe200010e0604 */
[----:B------:R-:W-:Y:S02]  /*bad0*/  IADD3 R33, P2, PT, R11, R0, RZ ;  /* 0x000000000b217210 */ /* 0x000fe40007f5e0ff */
[----:B------:R-:W-:-:S03]  /*bae0*/  PRMT R14, RZ, 0x7610, R14 ;  /* 0x00007610ff0e7816 */ /* 0x000fc6000000000e */
[----:B------:R-:W-:Y:S02]  /*baf0*/  IMAD.X R13, R8, 0x1, R3, P2 ;  /* 0x00000001080d7824 */ /* 0x000fe400010e0603 */
[----:B------:R-:W-:-:S05]  /*bb00*/  @!P5 IMAD.MOV.U32 R12, RZ, RZ, R33 ;  /* 0x000000ffff0cd224 */ /* 0x000fca00078e0021 */
[----:B------:R0:W2:Y:S01]  /*bb10*/  @!P5 LDG.E.U8 R14, desc[UR20][R12.64] ;  /* 0x000000140c0ed981 */ /* 0x0000a2000c1e1100 */
[----:B------:R-:W-:-:S03]  /*bb20*/  IADD3 R24, P2, PT, R11, R2, RZ ;  /* 0x000000020b187210 */ /* 0x000fc60007f5e0ff */
[----:B------:R-:W-:Y:S04]  /*bb30*/  STL [R1+0x1040], R33 ;  /* 0x0010402101007387 */ /* 0x000fe80000100800 */
[----:B------:R-:W-:Y:S01]  /*bb40*/  STL [R1+0xb8c], R7 ;  /* 0x000b8c0701007387 */ /* 0x000fe20000100800 */
[----:B0-----:R-:W-:-:S03]  /*bb50*/  @!P5 IMAD.MOV.U32 R12, RZ, RZ, R24 ;  /* 0x000000ffff0cd224 */ /* 0x001fc600078e0018 */
[----:B------:R-:W-:Y:S04]  /*bb60*/  STL [R1+0xc10], R78 ;  /* 0x000c104e01007387 */ /* 0x000fe80000100800 */
[----:B------:R0:W-:Y:S02]  /*bb70*/  STL [R1+0x103c], R13 ;  /* 0x00103c0d01007387 */ /* 0x0001e40000100800 */
[----:B0-----:R-:W-:-:S05]  /*bb80*/  IMAD.X R13, R8, 0x1, R4, P2 ;  /* 0x00000001080d7824 */ /* 0x001fca00010e0604 */
[----:B------:R0:W3:Y:S01]  /*bb90*/  @!P5 LDG.E.U8 R37, desc[UR20][R12.64] ;  /* 0x000000140c25d981 */ /* 0x0000e2000c1e1100 */
[----:B------:R-:W-:-:S03]  /*bba0*/  IMAD R11, R6, 0x6a, RZ ;  /* 0x0000006a060b7824 */ /* 0x000fc600078e02ff */
[----:B------:R-:W-:Y:S02]  /*bbb0*/  STL [R1+0xc0c], R84 ;  /* 0x000c0c5401007387 */ /* 0x000fe40000100800 */
[----:B------:R-:W-:Y:S02]  /*bbc0*/  SHF.R.S32.HI R8, RZ, 0x1f, R11 ;  /* 0x0000001fff087819 */ /* 0x000fe4000001140b */
[----:B------:R-:W-:Y:S01]  /*bbd0*/  IADD3 R33, P2, PT, R11, R0, RZ ;  /* 0x000000000b217210 */ /* 0x000fe20007f5e0ff */
[----:B------:R1:W-:Y:S04]  /*bbe0*/  STL [R1+0x1048], R24 ;  /* 0x0010481801007387 */ /* 0x0003e80000100800 */
[----:B0-----:R-:W-:Y:S01]  /*bbf0*/  IMAD.X R12, R8, 0x1, R3, P2 ;  /* 0x00000001080c7824 */ /* 0x001fe200010e0603 */
[----:B----4-:R-:W-:-:S02]  /*bc00*/  PRMT R20, RZ, 0x7610, R20 ;  /* 0x00007610ff147816 */ /* 0x010fc40000000014 */
[----:B------:R-:W-:Y:S01]  /*bc10*/  PRMT R31, RZ, 0x7610, R31 ;  /* 0x00007610ff1f7816 */ /* 0x000fe2000000001f */
[----:B--2---:R-:W-:Y:S04]  /*bc20*/  STL [R1+0x3cc], R14 ;  /* 0x0003cc0e01007387 */ /* 0x004fe80000100800 */
[----:B------:R0:W-:Y:S04]  /*bc30*/  STL [R1+0x1044], R13 ;  /* 0x0010440d01007387 */ /* 0x0001e80000100800 */
[----:B-1----:R-:W2:Y:S04]  /*bc40*/  LDL.LU R24, [R1+0x1c24] ;  /* 0x001c240001187983 */ /* 0x002ea80000300800 */
[----:B------:R1:W-:Y:S01]  /*bc50*/  STL [R1+0x10ac], R33 ;  /* 0x0010ac2101007387 */ /* 0x0003e20000100800 */
[----:B0-----:R-:W-:-:S05]  /*bc60*/  IMAD.MOV.U32 R13, RZ, RZ, R33 ;  /* 0x000000ffff0d7224 */ /* 0x001fca00078e0021 */
[----:B------:R-:W-:Y:S02]  /*bc70*/  @!P1 LOP3.LUT R13, R13, R12, RZ, 0x3c, !PT ;  /* 0x0000000c0d0d9212 */ /* 0x000fe400078e3cff */
[----:B-1----:R-:W-:-:S05]  /*bc80*/  IADD3 R33, P5, PT, R11, R2, RZ ;  /* 0x000000020b217210 */ /* 0x002fca0007fbe0ff */
[----:B------:R-:W-:Y:S04]  /*bc90*/  STL [R1+0x10b4], R33 ;  /* 0x0010b42101007387 */ /* 0x000fe80000100800 */
[----:B------:R0:W-:Y:S02]  /*bca0*/  STL [R1+0x10a8], R12 ;  /* 0x0010a80c01007387 */ /* 0x0001e40000100800 */
[----:B0-----:R-:W-:-:S04]  /*bcb0*/  @!P1 LOP3.LUT R12, R13, R12, RZ, 0x3c, !PT ;  /* 0x0000000c0d0c9212 */ /* 0x001fc800078e3cff */
[----:B------:R-:W-:Y:S01]  /*bcc0*/  @!P1 LOP3.LUT R13, R13, R12, RZ, 0x3c, !PT ;  /* 0x0000000c0d0d9212 */ /* 0x000fe200078e3cff */
[----:B---3--:R0:W-:Y:S04]  /*bcd0*/  STL [R1+0x3c8], R37 ;  /* 0x0003c82501007387 */ /* 0x0081e80000100800 */
[----:B------:R1:W3:Y:S01]  /*bce0*/  @!P1 LDG.E.U8 R20, desc[UR20][R12.64] ;  /* 0x000000140c149981 */ /* 0x0002e2000c1e1100 */
[----:B0-----:R-:W-:Y:S02]  /*bcf0*/  IMAD.X R37, R8, 0x1, R4, P5 ;  /* 0x0000000108257824 */ /* 0x001fe400028e0604 */
[----:B-1----:R-:W-:Y:S02]  /*bd00*/  @!P1 IMAD.MOV.U32 R12, RZ, RZ, R33 ;  /* 0x000000ffff0c9224 */ /* 0x002fe400078e0021 */
[----:B------:R-:W-:-:S05]  /*bd10*/  @!P1 IMAD.MOV.U32 R13, RZ, RZ, R37 ;  /* 0x000000ffff0d9224 */ /* 0x000fca00078e0025 */
[----:B------:R0:W4:Y:S01]  /*bd20*/  @!P1 LDG.E.U8 R31, desc[UR20][R12.64] ;  /* 0x000000140c1f9981 */ /* 0x000122000c1e1100 */
[-C--:B------:R-:W-:Y:S01]  /*bd30*/  IADD3 R50, P5, PT, R50, R2.reuse, RZ ;  /* 0x0000000232327210 */ /* 0x080fe20007fbe0ff */
[----:B------:R-:W-:Y:S01]  /*bd40*/  IMAD R11, R6, 0x72, RZ ;  /* 0x00000072060b7824 */ /* 0x000fe200078e02ff */
[----:B------:R-:W-:-:S03]  /*bd50*/  IADD3 R27, P1, PT, R27, R2, RZ ;  /* 0x000000021b1b7210 */ /* 0x000fc60007f3e0ff */
[----:B------:R-:W-:Y:S02]  /*bd60*/  IMAD.X R47, R47, 0x1, R4, P5 ;  /* 0x000000012f2f7824 */ /* 0x000fe400028e0604 */
[C---:B------:R-:W-:Y:S01]  /*bd70*/  VIADD R14, R21.reuse, 0xfffffffc ;  /* 0xfffffffc150e7836 */ /* 0x040fe20000000000 */
[----:B------:R-:W-:Y:S01]  /*bd80*/  SHF.R.S32.HI R8, RZ, 0x1f, R11 ;  /* 0x0000001fff087819 */ /* 0x000fe2000001140b */
[----:B0-----:R-:W-:-:S03]  /*bd90*/  VIADD R12, R21, 0xfffffff4 ;  /* 0xfffffff4150c7836 */ /* 0x001fc60000000000 */
[----:B------:R-:W-:Y:S02]  /*bda0*/  ISETP.GE.U32.AND P2, PT, R14, 0x7fffff7d, PT ;  /* 0x7fffff7d0e00780c */ /* 0x000fe40003f46070 */
[----:B------:R-:W-:Y:S02]  /*bdb0*/  PRMT R14, RZ, 0x7610, R14 ;  /* 0x00007610ff0e7816 */ /* 0x000fe4000000000e */
[----:B------:R-:W-:Y:S01]  /*bdc0*/  PRMT R25, RZ, 0x7610, R25 ;  /* 0x00007610ff197816 */ /* 0x000fe20000000019 */
[----:B---3--:R0:W-:Y:S04]  /*bdd0*/  STL [R1+0x3c4], R20 ;  /* 0x0003c41401007387 */ /* 0x0081e80000100800 */
[----:B0-----:R-:W3:Y:S04]  /*bde0*/  LDL.LU R20, [R1+0x1c20] ;  /* 0x001c200001147983 */ /* 0x001ee80000300800 */
[----:B------:R0:W-:Y:S04]  /*bdf0*/  STL [R1+0x10b0], R37 ;  /* 0x0010b02501007387 */ /* 0x0001e80000100800 */
[----:B------:R-:W-:Y:S01]  /*be00*/  STL [R1+0xc90], R50 ;  /* 0x000c903201007387 */ /* 0x000fe20000100800 */
[----:B0-----:R-:W-:-:S05]  /*be10*/  IADD3 R37, P5, PT, R11, R0, RZ ;  /* 0x000000000b257210 */ /* 0x001fca0007fbe0ff */
[----:B------:R-:W-:Y:S04]  /*be20*/  STL [R1+0x1110], R37 ;  /* 0x0011102501007387 */ /* 0x000fe80000100800 */
[----:B------:R-:W-:Y:S04]  /*be30*/  STL [R1+0xc8c], R47 ;  /* 0x000c8c2f01007387 */ /* 0x000fe80000100800 */
[----:B------:R-:W-:Y:S01]  /*be40*/  STL [R1+0xcf8], R27 ;  /* 0x000cf81b01007387 */ /* 0x000fe20000100800 */
[----:B------:R-:W-:-:S03]  /*be50*/  IMAD.X R13, R8, 0x1, R3, P5 ;  /* 0x00000001080d7824 */ /* 0x000fc600028e0603 */
[----:B----4-:R0:W-:Y:S01]  /*be60*/  STL [R1+0x3c0], R31 ;  /* 0x0003c01f01007387 */ /* 0x0101e20000100800 */
[----:B------:R-:W-:Y:S01]  /*be70*/  IADD3 R33, P5, PT, R11, R2, RZ ;  /* 0x000000020b217210 */ /* 0x000fe20007fbe0ff */
[--C-:B0-----:R-:W-:Y:S01]  /*be80*/  IMAD.X R31, R72, 0x1, R4.reuse, P1 ;  /* 0x00000001481f7824 */ /* 0x101fe200008e0604 */
[----:B------:R-:W-:Y:S01]  /*be90*/  ISETP.GE.U32.AND P1, PT, R12, 0x7fffff75, PT ;  /* 0x7fffff750c00780c */ /* 0x000fe20003f26070 */
[----:B------:R-:W-:Y:S01]  /*bea0*/  @!P6 IMAD.MOV.U32 R12, RZ, RZ, R37 ;  /* 0x000000ffff0ce224 */ /* 0x000fe200078e0025 */
[----:B------:R0:W-:Y:S04]  /*beb0*/  STL [R1+0x110c], R13 ;  /* 0x00110c0d01007387 */ /* 0x0001e80000100800 */
[----:B------:R0:W4:Y:S02]  /*bec0*/  @!P6 LDG.E.U8 R14, desc[UR20][R12.64] ;  /* 0x000000140c0ee981 */ /* 0x000124000c1e1100 */
        /* <DEDUP_REMOVED lines=10> */
[----:B--2---:R-:W-:Y:S01]  /*bf70*/  PRMT R24, RZ, 0x7610, R24 ;  /* 0x00007610ff187816 */ /* 0x004fe20000000018 */
[----:B----4-:R-:W-:Y:S04]  /*bf80*/  STL [R1+0x3bc], R14 ;  /* 0x0003bc0e01007387 */ /* 0x010fe80000100800 */
        /* <DEDUP_REMOVED lines=18> */
[----:B-1----:R-:W-:Y:S01]  /*c0b0*/  IADD3 R33, P3, PT, R11, R2, RZ ;  /* 0x000000020b217210 */ /* 0x002fe20007f7e0ff */
[----:B------:R-:W-:Y:S01]  /*c0c0*/  VIADD R13, R21, 0xffffffdc ;  /* 0xffffffdc150d7836 */ /* 0x000fe20000000000 */
[----:B------:R-:W-:-:S02]  /*c0d0*/  PRMT R34, RZ, 0x7610, R34 ;  /* 0x00007610ff227816 */ /* 0x000fc40000000022 */
[----:B------:R-:W-:Y:S01]  /*c0e0*/  PRMT R20, RZ, 0x7610, R20 ;  /* 0x00007610ff147816 */ /* 0x000fe20000000014 */
[----:B---3--:R0:W-:Y:S02]  /*c0f0*/  STL [R1+0x3b4], R24 ;  /* 0x0003b41801007387 */ /* 0x0081e40000100800 */
[----:B0-----:R-:W-:Y:S01]  /*c100*/  IMAD.X R24, R75, 0x1, R4, P6 ;  /* 0x000000014b187824 */ /* 0x001fe200030e0604 */
[----:B------:R-:W-:-:S05]  /*c110*/  IADD3 R25, P6, PT, R11, R0, RZ ;  /* 0x000000000b197210 */ /* 0x000fca0007fde0ff */
[----:B------:R-:W-:Y:S01]  /*c120*/  IMAD.X R37, R8, 0x1, R3, P6 ;  /* 0x0000000108257824 */ /* 0x000fe200030e0603 */
[----:B------:R-:W-:Y:S04]  /*c130*/  STL [R1+0xd54], R24 ;  /* 0x000d541801007387 */ /* 0x000fe80000100800 */
[----:B------:R-:W-:Y:S04]  /*c140*/  STL [R1+0xda0], R25 ;  /* 0x000da01901007387 */ /* 0x000fe80000100800 */
[----:B------:R-:W-:Y:S01]  /*c150*/  STL [R1+0xda8], R33 ;  /* 0x000da82101007387 */ /* 0x000fe20000100800 */
[----:B------:R-:W-:-:S03]  /*c160*/  ISETP.GE.U32.AND P6, PT, R12, 0x7fffff65, PT ;  /* 0x7fffff650c00780c */ /* 0x000fc60003fc6070 */
[----:B------:R-:W-:Y:S01]  /*c170*/  STL [R1+0xd9c], R37 ;  /* 0x000d9c2501007387 */ /* 0x000fe20000100800 */
[----:B------:R-:W-:-:S03]  /*c180*/  @!P0 IMAD.MOV.U32 R12, RZ, RZ, R25 ;  /* 0x000000ffff0c8224 */ /* 0x000fc600078e0019 */
[----:B--2---:R0:W-:Y:S02]  /*c190*/  STL [R1+0x3b8], R35 ;  /* 0x0003b82301007387 */ /* 0x0041e40000100800 */
[----:B0-----:R-:W-:Y:S01]  /*c1a0*/  IMAD.X R35, R8, 0x1, R4, P3 ;  /* 0x0000000108237824 */ /* 0x001fe200018e0604 */
[----:B------:R-:W-:Y:S01]  /*c1b0*/  ISETP.GE.U32.AND P3, PT, R13, 0x7fffff5d, PT ;  /* 0x7fffff5d0d00780c */ /* 0x000fe20003f66070 */
[----:B------:R-:W-:Y:S02]  /*c1c0*/  @!P0 IMAD.MOV.U32 R13, RZ, RZ, R37 ;  /* 0x000000ffff0d8224 */ /* 0x000fe400078e0025 */
[----:B------:R-:W2:Y:S04]  /*c1d0*/  LDL.LU R37, [R1+0x1c1c] ;  /* 0x001c1c0001257983 */ /* 0x000ea80000300800 */
[----:B------:R0:W3:Y:S04]  /*c1e0*/  @!P0 LDG.E.U8 R34, desc[UR20][R12.64] ;  /* 0x000000140c228981 */ /* 0x0000e8000c1e1100 */
[----:B------:R-:W4:Y:S01]  /*c1f0*/  LDL.LU R25, [R1+0x1c18] ;  /* 0x001c180001197983 */ /* 0x000f220000300800 */
[----:B0-----:R-:W-:-:S02]  /*c200*/  @!P0 IMAD.MOV.U32 R12, RZ, RZ, R33 ;  /* 0x000000ffff0c8224 */ /* 0x001fc400078e0021 */
[----:B------:R-:W-:-:S05]  /*c210*/  @!P0 IMAD.MOV.U32 R13, RZ, RZ, R35 ;  /* 0x000000ffff0d8224 */ /* 0x000fca00078e0023 */
[----:B------:R-:W2:Y:S04]  /*c220*/  @!P0 LDG.E.U8 R20, desc[UR20][R12.64] ;  /* 0x000000140c148981 */ /* 0x000ea8000c1e1100 */
[----:B------:R-:W-:Y:S04]  /*c230*/  STL [R1+0xda4], R35 ;  /* 0x000da42301007387 */ /* 0x000fe80000100800 */
[----:B---3--:R0:W-:Y:S04]  /*c240*/  STL [R1+0x3b0], R34 ;  /* 0x0003b02201007387 */ /* 0x0081e80000100800 */
[----:B0-----:R-:W3:Y:S04]  /*c250*/  LDL.LU R34, [R1+0x1c14] ;  /* 0x001c140001227983 */ /* 0x001ee80000300800 */
[----:B------:R-:W3:Y:S04]  /*c260*/  LDL.LU R35, [R1+0x1c10] ;  /* 0x001c100001237983 */ /* 0x000ee80000300800 */
[----:B------:R-:W3:Y:S04]  /*c270*/  LDL.LU R33, [R1+0x1c0c] ;  /* 0x001c0c0001217983 */ /* 0x000ee80000300800 */
[----:B--2---:R0:W-:Y:S04]  /*c280*/  STL [R1+0x3ac], R20 ;  /* 0x0003ac1401007387 */ /* 0x0041e80000100800 */
[----:B0-----:R-:W2:Y:S01]  /*c290*/  LDL.LU R20, [R1+0x1c08] ;  /* 0x001c080001147983 */ /* 0x001ea20000300800 */
[----:B------:R-:W-:Y:S01]  /*c2a0*/  PRMT R29, RZ, 0x7610, R29 ;  /* 0x00007610ff1d7816 */ /* 0x000fe2000000001d */
[----:B------:R-:W-:-:S02]  /*c2b0*/  @!P2 IMAD.MOV.U32 R12, RZ, RZ, R30 ;  /* 0x000000ffff0ca224 */ /* 0x000fc400078e001e */
[----:B------:R-:W-:Y:S01]  /*c2c0*/  @!P2 IMAD.MOV.U32 R13, RZ, RZ, R32 ;  /* 0x000000ffff0da224 */ /* 0x000fe200078e0020 */
[----:B----4-:R-:W-:Y:S01]  /*c2d0*/  PRMT R25, RZ, 0x7610, R25 ;  /* 0x00007610ff197816 */ /* 0x010fe20000000019 */
[C---:B------:R-:W-:Y:S01]  /*c2e0*/  VIADD R14, R21.reuse, 0xffffffec ;  /* 0xffffffec150e7836 */ /* 0x040fe20000000000 */
[----:B------:R-:W-:Y:S02]  /*c2f0*/  PRMT R87, RZ, 0x7610, R87 ;  /* 0x00007610ff577816 */ /* 0x000fe40000000057 */
[----:B------:R-:W-:Y:S01]  /*c300*/  PRMT R75, RZ, 0x7610, R75 ;  /* 0x00007610ff4b7816 */ /* 0x000fe2000000004b */
[----:B------:R0:W4:Y:S01]  /*c310*/  @!P2 LDG.E.U8 R29, desc[UR20][R12.64] ;  /* 0x000000140c1da981 */ /* 0x000122000c1e1100 */
[----:B------:R-:W-:Y:S01]  /*c320*/  PRMT R72, RZ, 0x7610, R72 ;  /* 0x00007610ff487816 */ /* 0x000fe20000000048 */
[----:B------:R-:W-:Y:S01]  /*c330*/  VIADD R8, R21, 0xffffffd4 ;  /* 0xffffffd415087836 */ /* 0x000fe20000000000 */
[----:B------:R-:W-:Y:S01]  /*c340*/  PRMT R56, RZ, 0x7610, R56 ;  /* 0x00007610ff387816 */ /* 0x000fe20000000038 */
[----:B------:R-:W3:Y:S01]  /*c350*/  LDL.LU R32, [R1+0x1c04] ;  /* 0x001c040001207983 */ /* 0x000ee20000300800 */
[----:B0-----:R-:W-:-:S02]  /*c360*/  @!P2 IMAD.MOV.U32 R12, RZ, RZ, R26 ;  /* 0x000000ffff0ca224 */ /* 0x001fc400078e001a */
[----:B------:R-:W-:Y:S01]  /*c370*/  @!P2 IMAD.MOV.U32 R13, RZ, RZ, R28 ;  /* 0x000000ffff0da224 */ /* 0x000fe200078e001c */
[----:B------:R-:W-:Y:S01]  /*c380*/  ISETP.GE.U32.AND P5, PT, R14, 0x7fffff6d, PT ;  /* 0x7fffff6d0e00780c */ /* 0x000fe20003fa6070 */
[----:B------:R-:W3:Y:S04]  /*c390*/  LDL.LU R30, [R1+0x1c00] ;  /* 0x001c0000011e7983 */ /* 0x000ee80000300800 */
[----:B------:R0:W3:Y:S02]  /*c3a0*/  @!P2 LDG.E.U8 R25, desc[UR20][R12.64] ;  /* 0x000000140c19a981 */ /* 0x0000e4000c1e1100 */
[----:B0-----:R-:W-:Y:S02]  /*c3b0*/  @!P1 IMAD.MOV.U32 R12, RZ, RZ, R17 ;  /* 0x000000ffff0c9224 */ /* 0x001fe400078e0011 */
[----:B------:R-:W-:Y:S01]  /*c3c0*/  @!P1 IMAD.MOV.U32 R13, RZ, RZ, R16 ;  /* 0x000000ffff0d9224 */ /* 0x000fe200078e0010 */
[----:B--2---:R-:W-:-:S06]  /*c3d0*/  PRMT R20, RZ, 0x7610, R20 ;  /* 0x00007610ff147816 */ /* 0x004fcc0000000014 */
[----:B------:R0:W2:Y:S02]  /*c3e0*/  @!P1 LDG.E.U8 R20, desc[UR20][R12.64] ;  /* 0x000000140c149981 */ /* 0x0000a4000c1e1100 */
[----:B0-----:R-:W-:Y:S02]  /*c3f0*/  @!P1 IMAD.MOV.U32 R12, RZ, RZ, R5 ;  /* 0x000000ffff0c9224 */ /* 0x001fe400078e0005 */
[----:B------:R-:W-:-:S05]  /*c400*/  @!P1 IMAD.MOV.U32 R13, RZ, RZ, R7 ;  /* 0x000000ffff0d9224 */ /* 0x000fca00078e0007 */
[----:B------:R0:W2:Y:S02]  /*c410*/  @!P1 LDG.E.U8 R87, desc[UR20][R12.64] ;  /* 0x000000140c579981 */ /* 0x0000a4000c1e1100 */
[----:B0-----:R-:W-:Y:S02]  /*c420*/  @!P5 IMAD.MOV.U32 R12, RZ, RZ, R10 ;  /* 0x000000ffff0cd224 */ /* 0x001fe400078e000a */
[----:B------:R-:W-:-:S05]  /*c430*/  @!P5 IMAD.MOV.U32 R13, RZ, RZ, R15 ;  /* 0x000000ffff0dd224 */ /* 0x000fca00078e000f */
[----:B------:R0:W2:Y:S02]  /*c440*/  @!P5 LDG.E.U8 R75, desc[UR20][R12.64] ;  /* 0x000000140c4bd981 */ /* 0x0000a4000c1e1100 */
[----:B0-----:R-:W-:Y:S02]  /*c450*/  @!P5 IMAD.MOV.U32 R12, RZ, RZ, R78 ;  /* 0x000000ffff0cd224 */ /* 0x001fe400078e004e */
[----:B------:R-:W-:-:S05]  /*c460*/  @!P5 IMAD.MOV.U32 R13, RZ, RZ, R84 ;  /* 0x000000ffff0dd224 */ /* 0x000fca00078e0054 */
[----:B------:R0:W2:Y:S01]  /*c470*/  @!P5 LDG.E.U8 R72, desc[UR20][R12.64] ;  /* 0x000000140c48d981 */ /* 0x0000a2000c1e1100 */
[----:B------:R-:W-:Y:S01]  /*c480*/  ISETP.GE.U32.AND P0, PT, R8, 0x7fffff55, PT ;  /* 0x7fffff550800780c */ /* 0x000fe20003f06070 */
[----:B------:R-:W-:Y:S01]  /*c490*/  VIADD R8, R21, 0xffffffcc ;  /* 0xffffffcc15087836 */ /* 0x000fe20000000000 */
[----:B------:R-:W-:Y:S01]  /*c4a0*/  PRMT R42, RZ, 0x7610, R42 ;  /* 0x00007610ff2a7816 */ /* 0x000fe2000000002a */
        /* <DEDUP_REMOVED lines=21> */
[----:B------:R-:W-:Y:S02]  /*c600*/  ISETP.GE.U32.AND P6, PT, R8, 0x7fffff35, PT ;  /* 0x7fffff350800780c */ /* 0x000fe40003fc6070 */
[----:B------:R-:W-:Y:S01]  /*c610*/  PRMT R8, RZ, 0x7610, R8 ;  /* 0x00007610ff087816 */ /* 0x000fe20000000008 */
[----:B0-----:R-:W-:Y:S02]  /*c620*/  @!P3 IMAD.MOV.U32 R12, RZ, RZ, R27 ;  /* 0x000000ffff0cb224 */ /* 0x001fe400078e001b */
[----:B------:R-:W-:Y:S01]  /*c630*/  @!P3 IMAD.MOV.U32 R13, RZ, RZ, R31 ;  /* 0x000000ffff0db224 */ /* 0x000fe200078e001f */
[----:B----4-:R0:W-:Y:S04]  /*c640*/  STL [R1+0x3a8], R29 ;  /* 0x0003a81d01007387 */ /* 0x0101e80000100800 */
[----:B------:R1:W4:Y:S04]  /*c650*/  @!P3 LDG.E.U8 R11, desc[UR20][R12.64] ;  /* 0x000000140c0bb981 */ /* 0x000328000c1e1100 */
[----:B0-----:R-:W4:Y:S01]  /*c660*/  LDL.LU R29, [R1+0x1bfc] ;  /* 0x001bfc00011d7983 */ /* 0x001f220000300800 */
[----:B-1----:R-:W-:-:S03]  /*c670*/  @!P0 IMAD.MOV.U32 R12, RZ, RZ, R9 ;  /* 0x000000ffff0c8224 */ /* 0x002fc600078e0009 */
[----:B------:R-:W4:Y:S01]  /*c680*/  LDL.LU R28, [R1+0x1bf8] ;  /* 0x001bf800011c7983 */ /* 0x000f220000300800 */
[----:B------:R-:W-:-:S03]  /*c690*/  @!P0 IMAD.MOV.U32 R13, RZ, RZ, R24 ;  /* 0x000000ffff0d8224 */ /* 0x000fc600078e0018 */
[----:B------:R-:W4:Y:S04]  /*c6a0*/  LDL.LU R26, [R1+0x1bf4] ;  /* 0x001bf400011a7983 */ /* 0x000f280000300800 */
[----:B------:R0:W4:Y:S04]  /*c6b0*/  @!P0 LDG.E.U8 R8, desc[UR20][R12.64] ;  /* 0x000000140c088981 */ /* 0x000128000c1e1100 */
[----:B---3--:R1:W-:Y:S04]  /*c6c0*/  STL [R1+0x3a4], R25 ;  /* 0x0003a41901007387 */ /* 0x0083e80000100800 */
[----:B-1----:R-:W3:Y:S04]  /*c6d0*/  LDL.LU R25, [R1+0x1bf0] ;  /* 0x001bf00001197983 */ /* 0x002ee80000300800 */
[----:B------:R-:W3:Y:S04]  /*c6e0*/  LDL.LU R16, [R1+0x1bec] ;  /* 0x001bec0001107983 */ /* 0x000ee80000300800 */
[----:B------:R-:W3:Y:S04]  /*c6f0*/  LDL.LU R17, [R1+0x1be8] ;  /* 0x001be80001117983 */ /* 0x000ee80000300800 */
[----:B--2---:R1:W-:Y:S04]  /*c700*/  STL [R1+0x3a0], R20 ;  /* 0x0003a01401007387 */ /* 0x0043e80000100800 */
[----:B-1----:R-:W2:Y:S04]  /*c710*/  LDL.LU R20, [R1+0x1be4] ;  /* 0x001be40001147983 */ /* 0x002ea80000300800 */
[----:B------:R-:W2:Y:S04]  /*c720*/  LDL.LU R7, [R1+0x1be0] ;  /* 0x001be00001077983 */ /* 0x000ea80000300800 */
[----:B------:R-:W2:Y:S04]  /*c730*/  LDL.LU R5, [R1+0x1bdc] ;  /* 0x001bdc0001057983 */ /* 0x000ea80000300800 */
[----:B------:R-:W2:Y:S01]  /*c740*/  LDL.LU R15, [R1+0x1bd8] ;  /* 0x001bd800010f7983 */ /* 0x000ea20000300800 */
[----:B------:R-:W-:-:S03]  /*c750*/  IMAD.SHL.U32 R84, R6, 0x4, RZ ;  /* 0x0000000406547824 */ /* 0x000fc600078e00ff */
[----:B------:R-:W3:Y:S01]  /*c760*/  LDL.LU R10, [R1+0x1bd4] ;  /* 0x001bd400010a7983 */ /* 0x000ee20000300800 */
[----:B0-----:R-:W-:Y:S01]  /*c770*/  VIADD R12, R21, 0xffffffac ;  /* 0xffffffac150c7836 */ /* 0x001fe20000000000 */
[----:B------:R-:W-:Y:S02]  /*c780*/  IADD3 R24, P0, PT, R84, R0, RZ ;  /* 0x0000000054187210 */ /* 0x000fe40007f1e0ff */
[----:B------:R0:W-:Y:S04]  /*c790*/  STL [R1+0x380], R14 ;  /* 0x0003800e01007387 */ /* 0x0001e80000100800 */
[----:B------:R-:W-:Y:S01]  /*c7a0*/  STL [R1+0x39c], R87 ;  /* 0x00039c5701007387 */ /* 0x000fe20000100800 */
[----:B0-----:R-:W-:-:S05]  /*c7b0*/  IMAD R14, R6, 0x33, RZ ;  /* 0x00000033060e7824 */ /* 0x001fca00078e02ff */
[----:B------:R-:W-:Y:S01]  /*c7c0*/  IADD3 R13, P3, PT, R14, R0, RZ ;  /* 0x000000000e0d7210 */ /* 0x000fe20007f7e0ff */
[----:B----4-:R0:W-:Y:S04]  /*c7d0*/  STL [R1+0x378], R8 ;  /* 0x0003780801007387 */ /* 0x0101e80000100800 */
        /* <DEDUP_REMOVED lines=13> */
[----:B--2---:R-:W-:Y:S02]  /*c8b0*/  PRMT R15, RZ, 0x7610, R15 ;  /* 0x00007610ff0f7816 */ /* 0x004fe4000000000f */
[----:B------:R-:W-:-:S04]  /*c8c0*/  PRMT R5, RZ, 0x7610, R5 ;  /* 0x00007610ff057816 */ /* 0x000fc80000000005 */
[----:B------:R0:W2:Y:S02]  /*c8d0*/  @!P2 LDG.E.U8 R15, desc[UR20][R12.64] ;  /* 0x000000140c0fa981 */ /* 0x0000a4000c1e1100 */
[----:B0-----:R-:W-:Y:S02]  /*c8e0*/  @!P2 IMAD.MOV.U32 R12, RZ, RZ, R9 ;  /* 0x000000ffff0ca224 */ /* 0x001fe400078e0009 */
[----:B------:R-:W-:-:S05]  /*c8f0*/  @!P2 IMAD.MOV.U32 R13, RZ, RZ, R8 ;  /* 0x000000ffff0da224 */ /* 0x000fca00078e0008 */
[----:B------:R0:W4:Y:S04]  /*c900*/  @!P2 LDG.E.U8 R5, desc[UR20][R12.64] ;  /* 0x000000140c05a981 */ /* 0x000128000c1e1100 */
[----:B------:R-:W-:Y:S01]  /*c910*/  STL [R1+0x310], R24 ;  /* 0x0003101801007387 */ /* 0x000fe20000100800 */
[----:B------:R-:W-:-:S03]  /*c920*/  IMAD R87, R6, 0xc, RZ ;  /* 0x0000000c06577824 */ /* 0x000fc600078e02ff */
[----:B------:R-:W-:Y:S04]  /*c930*/  STL [R1+0x390], R56 ;  /* 0x0003903801007387 */ /* 0x000fe80000100800 */
[----:B------:R-:W-:Y:S04]  /*c940*/  STL [R1+0xdac], R31 ;  /* 0x000dac1f01007387 */ /* 0x000fe80000100800 */
[----:B------:R-:W-:Y:S04]  /*c950*/  STL [R1+0x38c], R42 ;  /* 0x00038c2a01007387 */ /* 0x000fe80000100800 */
[----:B------:R-:W-:Y:S04]  /*c960*/  STL [R1+0x30c], R27 ;  /* 0x00030c1b01007387 */ /* 0x000fe80000100800 */
[----:B------:R-:W-:Y:S04]  /*c970*/  STL [R1+0xdb8], R9 ;  /* 0x000db80901007387 */ /* 0x000fe80000100800 */
[----:B------:R-:W-:Y:S04]  /*c980*/  STL [R1+0x384], R41 ;  /* 0x0003842901007387 */ /* 0x000fe80000100800 */
[----:B------:R1:W-:Y:S01]  /*c990*/  STL [R1+0xdb4], R8 ;  /* 0x000db40801007387 */ /* 0x0003e20000100800 */
[----:B------:R-:W-:Y:S01]  /*c9a0*/  SHF.R.S32.HI R14, RZ, 0x1f, R87 ;  /* 0x0000001fff0e7819 */ /* 0x000fe20000011457 */
[----:B------:R-:W-:-:S02]  /*c9b0*/  IMAD R47, R6, 0x3b, RZ ;  /* 0x0000003b062f7824 */ /* 0x000fc400078e02ff */
[----:B------:R-:W-:Y:S02]  /*c9c0*/  IMAD R38, R6, 0x14, RZ ;  /* 0x0000001406267824 */ /* 0x000fe400078e02ff */
[----:B0-----:R-:W-:Y:S01]  /*c9d0*/  VIADD R12, R21, 0xffffffa4 ;  /* 0xffffffa4150c7836 */ /* 0x001fe20000000000 */
[----:B-1----:R-:W-:Y:S02]  /*c9e0*/  SHF.R.S32.HI R8, RZ, 0x1f, R47 ;  /* 0x0000001fff087819 */ /* 0x002fe4000001142f */
[----:B------:R-:W-:Y:S02]  /*c9f0*/  SHF.R.S32.HI R42, RZ, 0x1f, R38 ;  /* 0x0000001fff2a7819 */ /* 0x000fe40000011426 */
[----:B------:R-:W-:Y:S02]  /*ca00*/  IADD3 R89, P2, PT, R38, R0, RZ ;  /* 0x0000000026597210 */ /* 0x000fe40007f5e0ff */
[----:B------:R-:W-:-:S03]  /*ca10*/  PRMT R26, RZ, 0x7610, R26 ;  /* 0x00007610ff1a7816 */ /* 0x000fc6000000001a */
[----:B------:R-:W-:Y:S01]  /*ca20*/  IMAD.X R9, R42, 0x1, R3, P2 ;  /* 0x000000012a097824 */ /* 0x000fe200010e0603 */
[----:B------:R-:W-:Y:S02]  /*ca30*/  ISETP.GE.U32.AND P2, PT, R12, 0x7fffff25, PT ;  /* 0x7fffff250c00780c */ /* 0x000fe40003f46070 */
[----:B---3--:R-:W-:Y:S01]  /*ca40*/  PRMT R16, RZ, 0x7610, R16 ;  /* 0x00007610ff107816 */ /* 0x008fe20000000010 */
[----:B--2---:R0:W-:Y:S02]  /*ca50*/  STL [R1+0x374], R15 ;  /* 0x0003740f01007387 */ /* 0x0041e40000100800 */
[----:B0-----:R-:W-:-:S05]  /*ca60*/  IADD3 R15, P3, PT, R87, R0, RZ ;  /* 0x00000000570f7210 */ /* 0x001fca0007f7e0ff */
[----:B------:R-:W-:Y:S04]  /*ca70*/  STL [R1+0xb98], R15 ;  /* 0x000b980f01007387 */ /* 0x000fe80000100800 */
[----:B----4-:R0:W-:Y:S02]  /*ca80*/  STL [R1+0x370], R5 ;  /* 0x0003700501007387 */ /* 0x0101e40000100800 */
[----:B0-----:R-:W-:Y:S01]  /*ca90*/  IMAD.X R5, R14, 0x1, R3, P3 ;  /* 0x000000010e057824 */ /* 0x001fe200018e0603 */
[----:B------:R-:W-:-:S05]  /*caa0*/  IADD3 R39, P3, PT, R47, R0, RZ ;  /* 0x000000002f277210 */ /* 0x000fca0007f7e0ff */
[----:B------:R-:W-:Y:S02]  /*cab0*/  IMAD.X R41, R8, 0x1, R3, P3 ;  /* 0x0000000108297824 */ /* 0x000fe400018e0603 */
[----:B------:R-:W-:Y:S02]  /*cac0*/  @!P1 IMAD.MOV.U32 R12, RZ, RZ, R39 ;  /* 0x000000ffff0c9224 */ /* 0x000fe400078e0027 */
[----:B------:R-:W-:Y:S01]  /*cad0*/  @!P1 IMAD.MOV.U32 R13, RZ, RZ, R41 ;  /* 0x000000ffff0d9224 */ /* 0x000fe200078e0029 */
[----:B------:R-:W-:-:S04]  /*cae0*/  IADD3 R31, P3, PT, R47, R2, RZ ;  /* 0x000000022f1f7210 */ /* 0x000fc80007f7e0ff */
[----:B------:R0:W2:Y:S01]  /*caf0*/  @!P1 LDG.E.U8 R26, desc[UR20][R12.64] ;  /* 0x000000140c1a9981 */ /* 0x0000a2000c1e1100 */
[----:B------:R-:W-:Y:S02]  /*cb00*/  IMAD.X R8, R8, 0x1, R4, P3 ;  /* 0x0000000108087824 */ /* 0x000fe400018e0604 */
[----:B0-----:R-:W-:Y:S02]  /*cb10*/  @!P1 IMAD.MOV.U32 R12, RZ, RZ, R31 ;  /* 0x000000ffff0c9224 */ /* 0x001fe400078e001f */
[----:B------:R-:W-:-:S05]  /*cb20*/  @!P1 IMAD.MOV.U32 R13, RZ, RZ, R8 ;  /* 0x000000ffff0d9224 */ /* 0x000fca00078e0008 */
[----:B------:R0:W3:Y:S04]  /*cb30*/  @!P1 LDG.E.U8 R16, desc[UR20][R12.64] ;  /* 0x000000140c109981 */ /* 0x0000e8000c1e1100 */
[----:B------:R-:W-:Y:S04]  /*cb40*/  STL [R1+0xb94], R5 ;  /* 0x000b940501007387 */ /* 0x000fe80000100800 */
[----:B------:R1:W-:Y:S01]  /*cb50*/  STL [R1+0xe20], R39 ;  /* 0x000e202701007387 */ /* 0x0003e20000100800 */
[----:B------:R-:W-:-:S03]  /*cb60*/  IMAD R75, R6, 0x43, RZ ;  /* 0x00000043064b7824 */ /* 0x000fc600078e02ff */
[----:B------:R-:W-:Y:S01]  /*cb70*/  STL [R1+0xc18], R89 ;  /* 0x000c185901007387 */ /* 0x000fe20000100800 */
[----:B-1----:R-:W-:-:S03]  /*cb80*/  IMAD R39, R6, 0x1c, RZ ;  /* 0x0000001c06277824 */ /* 0x002fc600078e02ff */
[----:B------:R1:W-:Y:S02]  /*cb90*/  STL [R1+0xe1c], R41 ;  /* 0x000e1c2901007387 */ /* 0x0003e40000100800 */
[----:B------:R-:W-:Y:S02]  /*cba0*/  SHF.R.S32.HI R47, RZ, 0x1f, R39 ;  /* 0x0000001fff2f7819 */ /* 0x000fe40000011427 */
[-C--:B------:R-:W-:Y:S01]  /*cbb0*/  IADD3 R56, P3, PT, R39, R0.reuse, RZ ;  /* 0x0000000027387210 */ /* 0x080fe20007f7e0ff */
[----:B------:R-:W-:Y:S04]  /*cbc0*/  STL [R1+0xc14], R9 ;  /* 0x000c140901007387 */ /* 0x000fe80000100800 */
[----:B------:R-:W-:Y:S01]  /*cbd0*/  STL [R1+0xe28], R31 ;  /* 0x000e281f01007387 */ /* 0x000fe20000100800 */
[----:B------:R-:W-:Y:S01]  /*cbe0*/  IMAD.X R59, R47, 0x1, R3, P3 ;  /* 0x000000012f3b7824 */ /* 0x000fe200018e0603 */
[----:B-1----:R-:W-:Y:S01]  /*cbf0*/  IADD3 R41, P3, PT, R75, R0, RZ ;  /* 0x000000004b297210 */ /* 0x002fe20007f7e0ff */
[----:B0-----:R-:W-:Y:S01]  /*cc00*/  VIADD R12, R21, 0xffffff9c ;  /* 0xffffff9c150c7836 */ /* 0x001fe20000000000 */
[----:B------:R-:W-:-:S02]  /*cc10*/  PRMT R20, RZ, 0x7610, R20 ;  /* 0x00007610ff147816 */ /* 0x000fc40000000014 */
        /* <DEDUP_REMOVED lines=10> */
[----:B------:R-:W-:Y:S04]  /*ccc0*/  STL [R1+0xe90], R41 ;  /* 0x000e902901007387 */ /* 0x000fe80000100800 */
[----:B------:R-:W-:Y:S01]  /*ccd0*/  STL [R1+0xd00], R49 ;  /* 0x000d003101007387 */ /* 0x000fe20000100800 */
[----:B------:R-:W-:-:S03]  /*cce0*/  IMAD.X R50, R72, 0x1, R3, P1 ;  /* 0x0000000148327824 */ /* 0x000fc600008e0603 */
[----:B------:R-:W-:Y:S01]  /*ccf0*/  STL [R1+0xe8c], R44 ;  /* 0x000e8c2c01007387 */ /* 0x000fe20000100800 */
[----:B------:R-:W-:-:S03]  /*cd00*/  ISETP.GE.U32.AND P1, PT, R12, 0x7fffff1d, PT ;  /* 0x7fffff1d0c00780c */ /* 0x000fc60003f26070 */
        /* <DEDUP_REMOVED lines=8> */
[----:B------:R0:W3:Y:S01]  /*cd90*/  @!P5 LDG.E.U8 R7, desc[UR20][R12.64] ;  /* 0x000000140c07d981 */ /* 0x0000e2000c1e1100 */
[C---:B------:R-:W-:Y:S02]  /*cda0*/  IMAD R31, R6.reuse, 0x2c, RZ ;  /* 0x0000002c061f7824 */ /* 0x040fe400078e02ff */
[----:B------:R-:W-:Y:S01]  /*cdb0*/  IMAD R78, R6, 0x4b, RZ ;  /* 0x0000004b064e7824 */ /* 0x000fe200078e02ff */
[----:B------:R-:W-:Y:S02]  /*cdc0*/  STL [R1+0xcfc], R50 ;  /* 0x000cfc3201007387 */ /* 0x000fe40000100800 */
[-C--:B------:R-:W-:Y:S02]  /*cdd0*/  IADD3 R41, P3, PT, R31, R0.reuse, RZ ;  /* 0x000000001f297210 */ /* 0x080fe40007f7e0ff */
[----:B------:R-:W-:Y:S01]  /*cde0*/  SHF.R.S32.HI R75, RZ, 0x1f, R31 ;  /* 0x0000001fff4b7819 */ /* 0x000fe2000001141f */
[----:B------:R-:W-:Y:S01]  /*cdf0*/  STL [R1+0xe98], R16 ;  /* 0x000e981001007387 */ /* 0x000fe20000100800 */
[----:B0-----:R-:W-:-:S03]  /*ce00*/  IADD3 R13, P5, PT, R78, R0, RZ ;  /* 0x000000004e0d7210 */ /* 0x001fc60007fbe0ff */
[----:B------:R0:W-:Y:S01]  /*ce10*/  STL [R1+0xe94], R8 ;  /* 0x000e940801007387 */ /* 0x0001e20000100800 */
[----:B------:R-:W-:Y:S02]  /*ce20*/  IMAD.X R44, R75, 0x1, R3, P3 ;  /* 0x000000014b2c7824 */ /* 0x000fe400018e0603 */
[----:B------:R-:W-:Y:S01]  /*ce30*/  VIADD R12, R21, 0xffffff94 ;  /* 0xffffff94150c7836 */ /* 0x000fe20000000000 */
[----:B0-----:R-:W-:Y:S02]  /*ce40*/  SHF.R.S32.HI R8, RZ, 0x1f, R78 ;  /* 0x0000001fff087819 */ /* 0x001fe4000001144e */
[----:B------:R-:W-:Y:S01]  /*ce50*/  PRMT R52, RZ, 0x7610, R52 ;  /* 0x00007610ff347816 */ /* 0x000fe20000000034 */
[----:B---3--:R0:W-:Y:S04]  /*ce60*/  STL [R1+0x360], R7 ;  /* 0x0003600701007387 */ /* 0x0081e80000100800 */
[----:B------:R-:W-:Y:S04]  /*ce70*/  STL [R1+0xd60], R41 ;  /* 0x000d602901007387 */ /* 0x000fe80000100800 */
[----:B--2---:R1:W-:Y:S01]  /*ce80*/  STL [R1+0x364], R20 ;  /* 0x0003641401007387 */ /* 0x0043e20000100800 */
[----:B0-----:R-:W-:-:S02]  /*ce90*/  IMAD.MOV.U32 R7, RZ, RZ, R64 ;  /* 0x000000ffff077224 */ /* 0x001fc400078e0040 */
[----:B------:R-:W-:Y:S01]  /*cea0*/  IMAD.X R64, R8, 0x1, R3, P5 ;  /* 0x0000000108407824 */ /* 0x000fe200028e0603 */
[----:B-1----:R-:W-:-:S05]  /*ceb0*/  IADD3 R20, P3, PT, R84, R2, RZ ;  /* 0x0000000254147210 */ /* 0x002fca0007f7e0ff */
[----:B------:R-:W-:Y:S01]  /*cec0*/  IMAD.X R16, R11, 0x1, R4, P3 ;  /* 0x000000010b107824 */ /* 0x000fe200018e0604 */
[----:B------:R-:W-:Y:S01]  /*ced0*/  ISETP.GE.U32.AND P3, PT, R12, 0x7fffff15, PT ;  /* 0x7fffff150c00780c */ /* 0x000fe20003f66070 */
[----:B------:R-:W-:Y:S01]  /*cee0*/  IMAD.MOV.U32 R12, RZ, RZ, R64 ;  /* 0x000000ffff0c7224 */ /* 0x000fe200078e0040 */
[----:B------:R-:W-:Y:S04]  /*cef0*/  STL [R1+0xd5c], R44 ;  /* 0x000d5c2c01007387 */ /* 0x000fe80000100800 */
[----:B------:R0:W-:Y:S02]  /*cf00*/  STL [R1+0xf00], R13 ;  /* 0x000f000d01007387 */ /* 0x0001e40000100800 */
[----:B0-----:R-:W-:-:S04]  /*cf10*/  @!P6 LOP3.LUT R13, R13, R12, RZ, 0x3c, !PT ;  /* 0x0000000c0d0de212 */ /* 0x001fc800078e3cff */
[----:B------:R-:W-:-:S04]  /*cf20*/  @!P6 LOP3.LUT R12, R13, R12, RZ, 0x3c, !PT ;  /* 0x0000000c0d0ce212 */ /* 0x000fc800078e3cff */
[----:B------:R-:W-:-:S05]  /*cf30*/  @!P6 LOP3.LUT R13, R13, R12, RZ, 0x3c, !PT ;  /* 0x0000000c0d0de212 */ /* 0x000fca00078e3cff */
[----:B------:R0:W2:Y:S04]  /*cf40*/  @!P6 LDG.E.U8 R52, desc[UR20][R12.64] ;  /* 0x000000140c34e981 */ /* 0x0000a8000c1e1100 */
[----:B------:R-:W-:Y:S04]  /*cf50*/  STL [R1+0x318], R20 ;  /* 0x0003181401007387 */ /* 0x000fe80000100800 */
[----:B------:R1:W-:Y:S01]  /*cf60*/  STL [R1+0xefc], R64 ;  /* 0x000efc4001007387 */ /* 0x0003e20000100800 */
[----:B------:R-:W-:Y:S02]  /*cf70*/  PRMT R84, RZ, 0x7610, R84 ;  /* 0x00007610ff547816 */ /* 0x000fe40000000054 */
[----:B-1----:R-:W-:-:S05]  /*cf80*/  IADD3 R64, P5, PT, R78, R2, RZ ;  /* 0x000000024e407210 */ /* 0x002fca0007fbe0ff */
[----:B0-----:R-:W-:Y:S02]  /*cf90*/  IMAD.X R13, R8, 0x1, R4, P5 ;  /* 0x00000001080d7824 */ /* 0x001fe400028e0604 */
[----:B------:R-:W-:-:S05]  /*cfa0*/  @!P6 IMAD.MOV.U32 R12, RZ, RZ, R64 ;  /* 0x000000ffff0ce224 */ /* 0x000fca00078e0040 */
[----:B------:R0:W3:Y:S01]  /*cfb0*/  @!P6 LDG.E.U8 R84, desc[UR20][R12.64] ;  /* 0x000000140c54e981 */ /* 0x0000e2000c1e1100 */
[----:B------:R-:W-:-:S03]  /*cfc0*/  IMAD R11, R6, 0x53, RZ ;  /* 0x00000053060b7824 */ /* 0x000fc600078e02ff */
[----:B------:R-:W-:Y:S04]  /*cfd0*/  STL [R1+0x314], R16 ;  /* 0x0003141001007387 */ /* 0x000fe80000100800 */
[----:B------:R1:W-:Y:S01]  /*cfe0*/  STL [R1+0xf08], R64 ;  /* 0x000f084001007387 */ /* 0x0003e20000100800 */
[----:B------:R-:W-:-:S03]  /*cff0*/  SHF.R.S32.HI R8, RZ, 0x1f, R11 ;  /* 0x0000001fff087819 */ /* 0x000fc6000001140b */
[----:B------:R-:W-:Y:S01]  /*d000*/  STL [R1+0xf04], R13 ;  /* 0x000f040d01007387 */ /* 0x000fe20000100800 */
[----:B------:R-:W-:Y:S01]  /*d010*/  VIADD R78, R21, 0xffffff8c ;  /* 0xffffff8c154e7836 */ /* 0x000fe20000000000 */
[----:B------:R-:W-:Y:S02]  /*d020*/  PRMT R10, RZ, 0x7610, R10 ;  /* 0x00007610ff0a7816 */ /* 0x000fe4000000000a */
[----:B--2---:R2:W-:Y:S04]  /*d030*/  STL [R1+0x35c], R52 ;  /* 0x00035c3401007387 */ /* 0x0045e80000100800 */
[----:B-1----:R-:W4:Y:S01]  /*d040*/  LDL.LU R64, [R1+0x1bd0] ;  /* 0x001bd00001407983 */ /* 0x002f220000300800 */
[----:B--2---:R-:W-:-:S05]  /*d050*/  IADD3 R52, P5, PT, R11, R0, RZ ;  /* 0x000000000b347210 */ /* 0x004fca0007fbe0ff */
[----:B0-----:R-:W-:Y:S01]  /*d060*/  IMAD.MOV.U32 R13, RZ, RZ, R52 ;  /* 0x000000ffff0d7224 */ /* 0x001fe200078e0034 */
[----:B------:R0:W-:Y:S01]  /*d070*/  STL [R1+0xf70], R52 ;  /* 0x000f703401007387 */ /* 0x0001e20000100800 */
[----:B------:R-:W-:-:S05]  /*d080*/  IMAD.X R12, R8, 0x1, R3, P5 ;  /* 0x00000001080c7824 */ /* 0x000fca00028e0603 */
[----:B------:R-:W-:Y:S02]  /*d090*/  @!P0 LOP3.LUT R13, R13, R12, RZ, 0x3c, !PT ;  /* 0x0000000c0d0d8212 */ /* 0x000fe400078e3cff */
[----:B0-----:R-:W-:-:S05]  /*d0a0*/  IADD3 R52, P6, PT, R11, R2, RZ ;  /* 0x000000020b347210 */ /* 0x001fca0007fde0ff */
[----:B------:R-:W-:Y:S01]  /*d0b0*/  STL [R1+0xf78], R52 ;  /* 0x000f783401007387 */ /* 0x000fe20000100800 */
[----:B------:R-:W-:-:S03]  /*d0c0*/  ISETP.GE.U32.AND P5, PT, R78, 0x7fffff0d, PT ;  /* 0x7fffff0d4e00780c */ /* 0x000fc60003fa6070 */
[----:B------:R0:W-:Y:S01]  /*d0d0*/  STL [R1+0xf6c], R12 ;  /* 0x000f6c0c01007387 */ /* 0x0001e20000100800 */
[----:B------:R-:W-:-:S03]  /*d0e0*/  PRMT R78, RZ, 0x7610, R78 ;  /* 0x00007610ff4e7816 */ /* 0x000fc6000000004e */
[----:B---3--:R1:W-:Y:S01]  /*d0f0*/  STL [R1+0x354], R84 ;  /* 0x0003545401007387 */ /* 0x0083e20000100800 */
[----:B0-----:R-:W-:-:S04]  /*d100*/  @!P0 LOP3.LUT R12, R13, R12, RZ, 0x3c, !PT ;  /* 0x0000000c0d0c8212 */ /* 0x001fc800078e3cff */
[----:B------:R-:W-:Y:S01]  /*d110*/  @!P0 LOP3.LUT R13, R13, R12, RZ, 0x3c, !PT ;  /* 0x0000000c0d0d8212 */ /* 0x000fe200078e3cff */
[----:B-1----:R-:W-:-:S04]  /*d120*/  IMAD.X R84, R8, 0x1, R4, P6 ;  /* 0x0000000108547824 */ /* 0x002fc800030e0604 */
[----:B------:R0:W2:Y:S02]  /*d130*/  @!P0 LDG.E.U8 R78, desc[UR20][R12.64] ;  /* 0x000000140c4e8981 */ /* 0x0000a4000c1e1100 */
[----:B0-----:R-:W-:Y:S02]  /*d140*/  @!P0 IMAD.MOV.U32 R12, RZ, RZ, R52 ;  /* 0x000000ffff0c8224 */ /* 0x001fe400078e0034 */
[----:B------:R-:W-:-:S05]  /*d150*/  @!P0 IMAD.MOV.U32 R13, RZ, RZ, R84 ;  /* 0x000000ffff0d8224 */ /* 0x000fca00078e0054 */
[----:B------:R0:W3:Y:S01]  /*d160*/  @!P0 LDG.E.U8 R10, desc[UR20][R12.64] ;  /* 0x000000140c0a8981 */ /* 0x0000e2000c1e1100 */
[----:B------:R-:W-:Y:S01]  /*d170*/  IADD3 R87, P6, PT, R87, R2, RZ ;  /* 0x0000000257577210 */ /* 0x000fe20007fde0ff */
[----:B------:R-:W-:Y:S02]  /*d180*/  IMAD R11, R6, 0x5b, RZ ;  /* 0x0000005b060b7824 */ /* 0x000fe400078e02ff */
[----:B------:R-:W-:Y:S04]  /*d190*/  STL [R1+0xf74], R84 ;  /* 0x000f745401007387 */ /* 0x000fe80000100800 */
[----:B------:R-:W-:Y:S01]  /*d1a0*/  STL [R1+0xba0], R87 ;  /* 0x000ba05701007387 */ /* 0x000fe20000100800 */
[----:B------:R-:W-:Y:S01]  /*d1b0*/  SHF.R.S32.HI R8, RZ, 0x1f, R11 ;  /* 0x0000001fff087819 */ /* 0x000fe2000001140b */
[----:B0-----:R-:W-:Y:S01]  /*d1c0*/  VIADD R12, R21, 0xffffff84 ;  /* 0xffffff84150c7836 */ /* 0x001fe20000000000 */
[----:B------:R-:W-:Y:S01]  /*d1d0*/  PRMT R37, RZ, 0x7610, R37 ;  /* 0x00007610ff257816 */ /* 0x000fe20000000025 */
[----:B---3--:R0:W-:Y:S04]  /*d1e0*/  STL [R1+0x34c], R10 ;  /* 0x00034c0a01007387 */ /* 0x0081e80000100800 */
[----:B--2---:R1:W-:Y:S01]  /*d1f0*/  STL [R1+0x350], R78 ;  /* 0x0003504e01007387 */ /* 0x0043e20000100800 */
[----:B0-----:R-:W-:Y:S01]  /*d200*/  IMAD.X R10, R14, 0x1, R4, P6 ;  /* 0x000000010e0a7824 */ /* 0x001fe200030e0604 */
[----:B------:R-:W-:-:S02]  /*d210*/  IADD3 R52, P6, PT, R11, R0, RZ ;  /* 0x000000000b347210 */ /* 0x000fc40007fde0ff */
[-C--:B-1----:R-:W-:Y:S02]  /*d220*/  IADD3 R78, P0, PT, R38, R2.reuse, RZ ;  /* 0x00000002264e7210 */ /* 0x082fe40007f1e0ff */
[----:B------:R-:W-:Y:S01]  /*d230*/  PRMT R14, RZ, 0x7610, R14 ;  /* 0x00007610ff0e7816 */ /* 0x000fe2000000000e */
[----:B------:R-:W-:Y:S02]  /*d240*/  IMAD.X R13, R8, 0x1, R3, P6 ;  /* 0x00000001080d7824 */ /* 0x000fe400030e0603 */
[----:B------:R-:W-:Y:S01]  /*d250*/  IMAD.X R84, R42, 0x1, R4, P0 ;  /* 0x000000012a547824 */ /* 0x000fe200000e0604 */
[----:B------:R-:W-:Y:S01]  /*d260*/  ISETP.GE.U32.AND P0, PT, R12, 0x7fffff05, PT ;  /* 0x7fffff050c00780c */ /* 0x000fe20003f06070 */
[----:B------:R-:W-:Y:S01]  /*d270*/  @!P2 IMAD.MOV.U32 R12, RZ, RZ, R52 ;  /* 0x000000ffff0ca224 */ /* 0x000fe200078e0034 */
[----:B------:R-:W-:Y:S01]  /*d280*/  IADD3 R38, P6, PT, R11, R2, RZ ;  /* 0x000000020b267210 */ /* 0x000fe20007fde0ff */
[----:B------:R-:W-:Y:S04]  /*d290*/  STL [R1+0xfe0], R52 ;  /* 0x000fe03401007387 */ /* 0x000fe80000100800 */
[----:B------:R-:W-:Y:S04]  /*d2a0*/  STL [R1+0xb9c], R10 ;  /* 0x000b9c0a01007387 */ /* 0x000fe80000100800 */
[----:B------:R-:W-:Y:S04]  /*d2b0*/  STL [R1+0xc20], R78 ;  /* 0x000c204e01007387 */ /* 0x000fe80000100800 */
        /* <DEDUP_REMOVED lines=14> */
[----:B------:R0:W-:Y:S02]  /*d3a0*/  STL [R1+0xfe4], R13 ;  /* 0x000fe40d01007387 */ /* 0x0001e40000100800 */
[----:B0-----:R-:W-:Y:S02]  /*d3b0*/  IMAD.X R13, R8, 0x1, R3, P6 ;  /* 0x00000001080d7824 */ /* 0x001fe400030e0603 */
[----:B---3--:R0:W-:Y:S04]  /*d3c0*/  STL [R1+0x290], R37 ;  /* 0x0002902501007387 */ /* 0x0081e80000100800 */
[----:B------:R-:W-:Y:S04]  /*d3d0*/  STL [R1+0x1050], R52 ;  /* 0x0010503401007387 */ /* 0x000fe80000100800 */
[----:B------:R1:W2:Y:S01]  /*d3e0*/  @!P1 LDG.E.U8 R51, desc[UR20][R12.64] ;  /* 0x000000140c339981 */ /* 0x0002a2000c1e1100 */
[----:B0-----:R-:W-:-:S05]  /*d3f0*/  IADD3 R37, P2, PT, R11, R2, RZ ;  /* 0x000000020b257210 */ /* 0x001fca0007f5e0ff */
[----:B------:R-:W-:Y:S01]  /*d400*/  IMAD.X R38, R8, 0x1, R4, P2 ;  /* 0x0000000108267824 */ /* 0x000fe200010e0604 */
[----:B------:R-:W-:Y:S01]  /*d410*/  STL [R1+0x1058], R37 ;  /* 0x0010582501007387 */ /* 0x000fe20000100800 */
[----:B-1----:R-:W-:-:S03]  /*d420*/  @!P1 IMAD.MOV.U32 R12, RZ, RZ, R37 ;  /* 0x000000ffff0c9224 */ /* 0x002fc600078e0025 */
[----:B------:R0:W-:Y:S02]  /*d430*/  STL [R1+0x104c], R13 ;  /* 0x00104c0d01007387 */ /* 0x0001e40000100800 */
[----:B0-----:R-:W-:-:S05]  /*d440*/  @!P1 IMAD.MOV.U32 R13, RZ, RZ, R38 ;  /* 0x000000ffff0d9224 */ /* 0x001fca00078e0026 */
[----:B------:R0:W3:Y:S04]  /*d450*/  @!P1 LDG.E.U8 R28, desc[UR20][R12.64] ;  /* 0x000000140c1c9981 */ /* 0x0000e8000c1e1100 */
[----:B------:R1:W-:Y:S01]  /*d460*/  STL [R1+0x1054], R38 ;  /* 0x0010542601007387 */ /* 0x0003e20000100800 */
[----:B------:R-:W-:Y:S02]  /*d470*/  IMAD R11, R6, 0x6b, RZ ;  /* 0x0000006b060b7824 */ /* 0x000fe400078e02ff */
[C---:B------:R-:W-:Y:S02]  /*d480*/  VIADD R14, R21.reuse, 0xfffffffb ;  /* 0xfffffffb150e7836 */ /* 0x040fe40000000000 */
[----:B0-----:R-:W-:Y:S01]  /*d490*/  VIADD R12, R21, 0xfffffff3 ;  /* 0xfffffff3150c7836 */ /* 0x001fe20000000000 */
[----:B------:R-:W-:-:S02]  /*d4a0*/  SHF.R.S32.HI R8, RZ, 0x1f, R11 ;  /* 0x0000001fff087819 */ /* 0x000fc4000001140b */
[-C--:B-1----:R-:W-:Y:S02]  /*d4b0*/  IADD3 R38, P1, PT, R26, R2.reuse, RZ ;  /* 0x000000021a267210 */ /* 0x082fe40007f3e0ff */
[----:B------:R-:W-:Y:S02]  /*d4c0*/  ISETP.GE.U32.AND P6, PT, R14, 0x7fffff7c, PT ;  /* 0x7fffff7c0e00780c */ /* 0x000fe40003fc6070 */
[----:B------:R-:W-:Y:S01]  /*d4d0*/  PRMT R14, RZ, 0x7610, R14 ;  /* 0x00007610ff0e7816 */ /* 0x000fe2000000000e */
[----:B--2---:R0:W-:Y:S02]  /*d4e0*/  STL [R1+0x280], R51 ;  /* 0x0002803301007387 */ /* 0x0041e40000100800 */
[----:B0-----:R-:W-:-:S05]  /*d4f0*/  IADD3 R51, P2, PT, R39, R2, RZ ;  /* 0x0000000227337210 */ /* 0x001fca0007f5e0ff */
[----:B------:R-:W-:Y:S01]  /*d500*/  STL [R1+0xca0], R51 ;  /* 0x000ca03301007387 */ /* 0x000fe20000100800 */
[--C-:B------:R-:W-:Y:S02]  /*d510*/  IMAD.X R52, R47, 0x1, R4.reuse, P2 ;  /* 0x000000012f347824 */ /* 0x100fe400010e0604 */
[----:B------:R-:W-:Y:S01]  /*d520*/  IMAD.X R39, R72, 0x1, R4, P1 ;  /* 0x0000000148277824 */ /* 0x000fe200008e0604 */
[----:B------:R-:W-:Y:S01]  /*d530*/  ISETP.GE.U32.AND P1, PT, R12, 0x7fffff74, PT ;  /* 0x7fffff740c00780c */ /* 0x000fe20003f26070 */
[----:B---3--:R0:W-:Y:S02]  /*d540*/  STL [R1+0x274], R28 ;  /* 0x0002741c01007387 */ /* 0x0081e40000100800 */
[----:B0-----:R-:W-:-:S05]  /*d550*/  IADD3 R28, P2, PT, R11, R0, RZ ;  /* 0x000000000b1c7210 */ /* 0x001fca0007f5e0ff */
[----:B------:R-:W-:Y:S02]  /*d560*/  IMAD.X R13, R8, 0x1, R3, P2 ;  /* 0x00000001080d7824 */ /* 0x000fe400010e0603 */
[----:B------:R-:W-:-:S05]  /*d570*/  @!P3 IMAD.MOV.U32 R12, RZ, RZ, R28 ;  /* 0x000000ffff0cb224 */ /* 0x000fca00078e001c */
[----:B------:R0:W2:Y:S01]  /*d580*/  @!P3 LDG.E.U8 R14, desc[UR20][R12.64] ;  /* 0x000000140c0eb981 */ /* 0x0000a2000c1e1100 */
[----:B------:R-:W-:-:S03]  /*d590*/  IADD3 R26, P2, PT, R11, R2, RZ ;  /* 0x000000020b1a7210 */ /* 0x000fc60007f5e0ff */
[----:B------:R1:W-:Y:S01]  /*d5a0*/  STL [R1+0x10bc], R28 ;  /* 0x0010bc1c01007387 */ /* 0x0003e20000100800 */
[----:B------:R-:W-:Y:S01]  /*d5b0*/  IMAD R11, R6, 0x73, RZ ;  /* 0x00000073060b7824 */ /* 0x000fe200078e02ff */
[----:B------:R-:W-:Y:S02]  /*d5c0*/  PRMT R93, RZ, 0x7610, R93 ;  /* 0x00007610ff5d7816 */ /* 0x000fe4000000005d */
[----:B------:R-:W-:Y:S01]  /*d5d0*/  STL [R1+0xc9c], R52 ;  /* 0x000c9c3401007387 */ /* 0x000fe20000100800 */
[----:B0-----:R-:W-:-:S03]  /*d5e0*/  @!P3 IMAD.MOV.U32 R12, RZ, RZ, R26 ;  /* 0x000000ffff0cb224 */ /* 0x001fc600078e001a */
[----:B------:R-:W-:Y:S01]  /*d5f0*/  STL [R1+0xd08], R38 ;  /* 0x000d082601007387 */ /* 0x000fe20000100800 */
[----:B-1----:R-:W-:-:S03]  /*d600*/  IMAD.X R28, R8, 0x1, R4, P2 ;  /* 0x00000001081c7824 */ /* 0x002fc600010e0604 */
[----:B------:R0:W-:Y:S01]  /*d610*/  STL [R1+0x10b8], R13 ;  /* 0x0010b80d01007387 */ /* 0x0001e20000100800 */
[----:B------:R-:W-:Y:S02]  /*d620*/  SHF.R.S32.HI R8, RZ, 0x1f, R11 ;  /* 0x0000001fff087819 */ /* 0x000fe4000001140b */
[----:B------:R-:W-:Y:S01]  /*d630*/  IADD3 R37, P2, PT, R11, R0, RZ ;  /* 0x000000000b257210 */ /* 0x000fe20007f5e0ff */
[----:B------:R-:W-:Y:S01]  /*d640*/  STL [R1+0xd04], R39 ;  /* 0x000d042701007387 */ /* 0x000fe20000100800 */
[----:B0-----:R-:W-:-:S03]  /*d650*/  @!P3 IMAD.MOV.U32 R13, RZ, RZ, R28 ;  /* 0x000000ffff0db224 */ /* 0x001fc600078e001c */
[----:B------:R0:W-:Y:S01]  /*d660*/  STL [R1+0x10c4], R26 ;  /* 0x0010c41a01007387 */ /* 0x0001e20000100800 */
[----:B------:R-:W-:-:S03]  /*d670*/  PRMT R34, RZ, 0x7610, R34 ;  /* 0x00007610ff227816 */ /* 0x000fc60000000022 */
[----:B------:R1:W3:Y:S01]  /*d680*/  @!P3 LDG.E.U8 R93, desc[UR20][R12.64] ;  /* 0x000000140c5db981 */ /* 0x0002e2000c1e1100 */
[----:B0-----:R-:W-:Y:S01]  /*d690*/  IADD3 R26, P3, PT, R11, R2, RZ ;  /* 0x000000020b1a7210 */ /* 0x001fe20007f7e0ff */
[----:B-1----:R-:W-:Y:S02]  /*d6a0*/  IMAD.X R13, R8, 0x1, R3, P2 ;  /* 0x00000001080d7824 */ /* 0x002fe400010e0603 */
[----:B------:R-:W-:Y:S01]  /*d6b0*/  @!P5 IMAD.MOV.U32 R12, RZ, RZ, R37 ;  /* 0x000000ffff0cd224 */ /* 0x000fe200078e0025 */
[----:B------:R-:W-:-:S04]  /*d6c0*/  PRMT R17, RZ, 0x7610, R17 ;  /* 0x00007610ff117816 */ /* 0x000fc80000000011 */
[----:B------:R0:W3:Y:S02]  /*d6d0*/  @!P5 LDG.E.U8 R34, desc[UR20][R12.64] ;  /* 0x000000140c22d981 */ /* 0x0000e4000c1e1100 */
[----:B0-----:R-:W-:Y:S02]  /*d6e0*/  @!P5 IMAD.MOV.U32 R12, RZ, RZ, R26 ;  /* 0x000000ffff0cd224 */ /* 0x001fe400078e001a */
[----:B--2---:R-:W-:Y:S04]  /*d6f0*/  STL [R1+0x244], R14 ;  /* 0x0002440e01007387 */ /* 0x004fe80000100800 */
[----:B------:R0:W-:Y:S04]  /*d700*/  STL [R1+0x10c0], R28 ;  /* 0x0010c01c01007387 */ /* 0x0001e80000100800 */
[----:B------:R-:W-:Y:S04]  /*d710*/  STL [R1+0x1120], R37 ;  /* 0x0011202501007387 */ /* 0x000fe80000100800 */
[----:B------:R-:W-:Y:S01]  /*d720*/  STL [R1+0x1128], R26 ;  /* 0x0011281a01007387 */ /* 0x000fe20000100800 */
[----:B0-----:R-:W-:-:S03]  /*d730*/  IMAD.X R28, R8, 0x1, R4, P3 ;  /* 0x00000001081c7824 */ /* 0x001fc600018e0604 */
[----:B------:R0:W-:Y:S02]  /*d740*/  STL [R1+0x111c], R13 ;  /* 0x00111c0d01007387 */ /* 0x0001e40000100800 */
[----:B0-----:R-:W-:-:S05]  /*d750*/  @!P5 IMAD.MOV.U32 R13, RZ, RZ, R28 ;  /* 0x000000ffff0dd224 */ /* 0x001fca00078e001c */
[----:B------:R0:W2:Y:S01]  /*d760*/  @!P5 LDG.E.U8 R17, desc[UR20][R12.64] ;  /* 0x000000140c11d981 */ /* 0x0000a2000c1e1100 */
[----:B------:R-:W-:-:S03]  /*d770*/  IMAD R11, R6, 0x7b, RZ ;  /* 0x0000007b060b7824 */ /* 0x000fc600078e02ff */
[----:B------:R-:W-:Y:S02]  /*d780*/  STL [R1+0x1124], R28 ;  /* 0x0011241c01007387 */ /* 0x000fe40000100800 */
[----:B------:R-:W-:Y:S02]  /*d790*/  SHF.R.S32.HI R8, RZ, 0x1f, R11 ;  /* 0x0000001fff087819 */ /* 0x000fe4000001140b */
[-C--:B------:R-:W-:Y:S01]  /*d7a0*/  IADD3 R26, P5, PT, R11, R2.reuse, RZ ;  /* 0x000000020b1a7210 */ /* 0x080fe20007fbe0ff */
[----:B---3--:R1:W-:Y:S01]  /*d7b0*/  STL [R1+0x228], R34 ;  /* 0x0002282201007387 */ /* 0x0083e20000100800 */
[----:B0-----:R-:W-:Y:S01]  /*d7c0*/  VIADD R12, R21, 0xffffffe3 ;  /* 0xffffffe3150c7836 */ /* 0x001fe20000000000 */
[----:B-1----:R-:W-:Y:S01]  /*d7d0*/  IADD3 R34, P3, PT, R31, R2, RZ ;  /* 0x000000021f227210 */ /* 0x002fe20007f7e0ff */
[----:B------:R-:W-:-:S04]  /*d7e0*/  VIADD R13, R21, 0xffffffdb ;  /* 0xffffffdb150d7836 */ /* 0x000fc80000000000 */
[--C-:B------:R-:W-:Y:S01]  /*d7f0*/  IMAD.X R37, R75, 0x1, R4.reuse, P3 ;  /* 0x000000014b257824 */ /* 0x100fe200018e0604 */
[----:B------:R-:W-:Y:S01]  /*d800*/  PRMT R29, RZ, 0x7610, R29 ;  /* 0x00007610ff1d7816 */ /* 0x000fe2000000001d */
[----:B------:R-:W-:Y:S01]  /*d810*/  IMAD.X R28, R8, 0x1, R4, P5 ;  /* 0x00000001081c7824 */ /* 0x000fe200028e0604 */
[----:B------:R-:W-:Y:S02]  /*d820*/  ISETP.GE.U32.AND P5, PT, R13, 0x7fffff5c, PT ;  /* 0x7fffff5c0d00780c */ /* 0x000fe40003fa6070 */
[----:B----4-:R-:W-:Y:S01]  /*d830*/  PRMT R64, RZ, 0x7610, R64 ;  /* 0x00007610ff407816 */ /* 0x010fe20000000040 */
[----:B--2---:R0:W-:Y:S02]  /*d840*/  STL [R1+0x224], R17 ;  /* 0x0002241101007387 */ /* 0x0041e40000100800 */
[----:B0-----:R-:W-:Y:S01]  /*d850*/  IMAD.MOV.U32 R17, RZ, RZ, R7 ;  /* 0x000000ffff117224 */ /* 0x001fe200078e0007 */
[----:B------:R-:W-:-:S05]  /*d860*/  IADD3 R7, P3, PT, R11, R0, RZ ;  /* 0x000000000b077210 */ /* 0x000fca0007f7e0ff */
        /* <DEDUP_REMOVED lines=22> */
[----:B------:R-:W-:Y:S01]  /*d9d0*/  PRMT R25, RZ, 0x7610, R25 ;  /* 0x00007610ff197816 */ /* 0x000fe20000000019 */
[----:B------:R-:W-:-:S02]  /*d9e0*/  @!P6 IMAD.MOV.U32 R12, RZ, RZ, R24 ;  /* 0x000000ffff0ce224 */ /* 0x000fc400078e0018 */
[----:B------:R-:W-:Y:S02]  /*d9f0*/  @!P6 IMAD.MOV.U32 R13, RZ, RZ, R27 ;  /* 0x000000ffff0de224 */ /* 0x000fe400078e001b */
[C---:B------:R-:W-:Y:S01]  /*da00*/  VIADD R14, R21.reuse, 0xffffffeb ;  /* 0xffffffeb150e7836 */ /* 0x040fe20000000000 */
[----:B------:R-:W-:Y:S02]  /*da10*/  PRMT R75, RZ, 0x7610, R75 ;  /* 0x00007610ff4b7816 */ /* 0x000fe4000000004b */
[----:B------:R-:W-:Y:S01]  /*da20*/  PRMT R72, RZ, 0x7610, R72 ;  /* 0x00007610ff487816 */ /* 0x000fe20000000048 */
[----:B------:R0:W2:Y:S01]  /*da30*/  @!P6 LDG.E.U8 R25, desc[UR20][R12.64] ;  /* 0x000000140c19e981 */ /* 0x0000a2000c1e1100 */
[----:B------:R-:W-:Y:S02]  /*da40*/  ISETP.GE.U32.AND P2, PT, R14, 0x7fffff6c, PT ;  /* 0x7fffff6c0e00780c */ /* 0x000fe40003f46070 */
[----:B------:R-:W-:Y:S01]  /*da50*/  PRMT R61, RZ, 0x7610, R61 ;  /* 0x00007610ff3d7816 */ /* 0x000fe2000000003d */
[----:B------:R-:W-:Y:S01]  /*da60*/  VIADD R8, R21, 0xffffffd3 ;  /* 0xffffffd315087836 */ /* 0x000fe20000000000 */
[----:B------:R-:W-:Y:S01]  /*da70*/  PRMT R54, RZ, 0x7610, R54 ;  /* 0x00007610ff367816 */ /* 0x000fe20000000036 */
[----:B------:R-:W2:Y:S01]  /*da80*/  LDL.LU R27, [R1+0x1bb4] ;  /* 0x001bb400011b7983 */ /* 0x000ea20000300800 */
[----:B----4-:R-:W-:Y:S01]  /*da90*/  PRMT R7, RZ, 0x7610, R7 ;  /* 0x00007610ff077816 */ /* 0x010fe20000000007 */
[----:B0-----:R-:W-:-:S02]  /*daa0*/  @!P6 IMAD.MOV.U32 R12, RZ, RZ, R20 ;  /* 0x000000ffff0ce224 */ /* 0x001fc400078e0014 */
[----:B------:R-:W-:Y:S01]  /*dab0*/  @!P6 IMAD.MOV.U32 R13, RZ, RZ, R16 ;  /* 0x000000ffff0de224 */ /* 0x000fe200078e0010 */
[----:B------:R-:W-:Y:S01]  /*dac0*/  ISETP.GE.U32.AND P0, PT, R8, 0x7fffff54, PT ;  /* 0x7fffff540800780c */ /* 0x000fe20003f06070 */
[----:B------:R-:W4:Y:S04]  /*dad0*/  LDL.LU R24, [R1+0x1bb0] ;  /* 0x001bb00001187983 */ /* 0x000f280000300800 */
[----:B------:R0:W2:Y:S02]  /*dae0*/  @!P6 LDG.E.U8 R7, desc[UR20][R12.64] ;  /* 0x000000140c07e981 */ /* 0x0000a4000c1e1100 */
[----:B0-----:R-:W-:Y:S02]  /*daf0*/  @!P1 IMAD.MOV.U32 R12, RZ, RZ, R15 ;  /* 0x000000ffff0c9224 */ /* 0x001fe400078e000f */
[----:B------:R-:W-:Y:S01]  /*db00*/  @!P1 IMAD.MOV.U32 R13, RZ, RZ, R5 ;  /* 0x000000ffff0d9224 */ /* 0x000fe200078e0005 */
[----:B------:R-:W-:Y:S01]  /*db10*/  PRMT R47, RZ, 0x7610, R47 ;  /* 0x00007610ff2f7816 */ /* 0x000fe2000000002f */
[----:B------:R-:W-:Y:S01]  /*db20*/  VIADD R8, R21, 0xffffffcb ;  /* 0xffffffcb15087836 */ /* 0x000fe20000000000 */
[----:B------:R-:W-:-:S04]  /*db30*/  PRMT R42, RZ, 0x7610, R42 ;  /* 0x00007610ff2a7816 */ /* 0x000fc8000000002a */
[----:B------:R-:W-:Y:S01]  /*db40*/  ISETP.GE.U32.AND P6, PT, R8, 0x7fffff4c, PT ;  /* 0x7fffff4c0800780c */ /* 0x000fe20003fc6070 */
[----:B------:R-:W-:Y:S01]  /*db50*/  VIADD R8, R21, 0xffffffc3 ;  /* 0xffffffc315087836 */ /* 0x000fe20000000000 */
[----:B------:R-:W-:Y:S02]  /*db60*/  PRMT R14, RZ, 0x7610, R14 ;  /* 0x00007610ff0e7816 */ /* 0x000fe4000000000e */
[----:B------:R-:W-:Y:S02]  /*db70*/  PRMT R11, RZ, 0x7610, R11 ;  /* 0x00007610ff0b7816 */ /* 0x000fe4000000000b */
[----:B---3--:R-:W-:-:S06]  /*db80*/  PRMT R64, RZ, 0x7610, R64 ;  /* 0x00007610ff407816 */ /* 0x008fcc0000000040 */
        /* <DEDUP_REMOVED lines=17> */
[----:B------:R-:W-:Y:S02]  /*dca0*/  VIADD R8, R21, 0xffffffbb ;  /* 0xffffffbb15087836 */ /* 0x000fe40000000000 */
        /* <DEDUP_REMOVED lines=20> */
[----:B------:R1:W-:Y:S01]  /*ddf0*/  STL [R1+0x1f8], R7 ;  /* 0x0001f80701007387 */ /* 0x0003e20000100800 */
[----:B------:R-:W-:-:S03]  /*de00*/  IMAD R84, R6, 0x5, RZ ;  /* 0x0000000506547824 */ /* 0x000fc600078e02ff */
[----:B-1----:R-:W2:Y:S04]  /*de10*/  LDL.LU R7, [R1+0x1ba0] ;  /* 0x001ba00001077983 */ /* 0x002ea80000300800 */
[----:B------:R-:W2:Y:S04]  /*de20*/  LDL.LU R5, [R1+0x1b9c] ;  /* 0x001b9c0001057983 */ /* 0x000ea80000300800 */
[----:B------:R-:W2:Y:S01]  /*de30*/  LDL.LU R15, [R1+0x1b98] ;  /* 0x001b9800010f7983 */ /* 0x000ea20000300800 */
[----:B0-----:R-:W-:Y:S01]  /*de40*/  VIADD R12, R21, 0xffffffab ;  /* 0xffffffab150c7836 */ /* 0x001fe20000000000 */
[----:B------:R-:W-:-:S02]  /*de50*/  PRMT R35, RZ, 0x7610, R35 ;  /* 0x00007610ff237816 */ /* 0x000fc40000000023 */
[----:B---3--:R0:W-:Y:S04]  /*de60*/  STL [R1+0x1f0], R64 ;  /* 0x0001f04001007387 */ /* 0x0081e80000100800 */
[----:B0-----:R-:W3:Y:S04]  /*de70*/  LDL.LU R64, [R1+0x1b94] ;  /* 0x001b940001407983 */ /* 0x001ee80000300800 */
[----:B------:R-:W3:Y:S04]  /*de80*/  LDL.LU R10, [R1+0x1b90] ;  /* 0x001b9000010a7983 */ /* 0x000ee80000300800 */
[----:B------:R-:W3:Y:S04]  /*de90*/  LDL.LU R9, [R1+0x1b8c] ;  /* 0x001b8c0001097983 */ /* 0x000ee80000300800 */
[----:B----4-:R0:W-:Y:S04]  /*dea0*/  STL [R1+0x1c0], R14 ;  /* 0x0001c00e01007387 */ /* 0x0101e80000100800 */
[----:B------:R-:W-:Y:S01]  /*deb0*/  STL [R1+0x1e8], R75 ;  /* 0x0001e84b01007387 */ /* 0x000fe20000100800 */
[----:B0-----:R-:W-:-:S05]  /*dec0*/  IMAD R14, R6, 0x34, RZ ;  /* 0x00000034060e7824 */ /* 0x001fca00078e02ff */
[----:B------:R-:W-:Y:S01]  /*ded0*/  IADD3 R13, P5, PT, R14, R0, RZ ;  /* 0x000000000e0d7210 */ /* 0x000fe20007fbe0ff */
[----:B------:R0:W-:Y:S04]  /*dee0*/  STL [R1+0x1ac], R8 ;  /* 0x0001ac0801007387 */ /* 0x0001e80000100800 */
[----:B------:R-:W-:Y:S04]  /*def0*/  STL [R1+0x1e0], R72 ;  /* 0x0001e04801007387 */ /* 0x000fe80000100800 */
[----:B------:R1:W-:Y:S01]  /*df00*/  STL [R1+0x1b4], R11 ;  /* 0x0001b40b01007387 */ /* 0x0003e20000100800 */
[----:B0-----:R-:W-:-:S03]  /*df10*/  SHF.R.S32.HI R8, RZ, 0x1f, R14 ;  /* 0x0000001fff087819 */ /* 0x001fc6000001140e */
[----:B------:R0:W-:Y:S01]  /*df20*/  STL [R1+0x1d4], R54 ;  /* 0x0001d43601007387 */ /* 0x0001e20000100800 */
[----:B-1----:R-:W-:Y:S02]  /*df30*/  SHF.R.S32.HI R11, RZ, 0x1f, R84 ;  /* 0x0000001fff0b7819 */ /* 0x002fe40000011454 */
[----:B0-----:R-:W-:Y:S01]  /*df40*/  IADD3 R54, P0, PT, R84, R0, RZ ;  /* 0x0000000054367210 */ /* 0x001fe20007f1e0ff */
[--C-:B------:R-:W-:Y:S01]  /*df50*/  IMAD.X R37, R8, 0x1, R3.reuse, P5 ;  /* 0x0000000108257824 */ /* 0x100fe200028e0603 */
[----:B------:R-:W-:Y:S03]  /*df60*/  STL [R1+0x1dc], R61 ;  /* 0x0001dc3d01007387 */ /* 0x000fe60000100800 */
[----:B------:R-:W-:Y:S01]  /*df70*/  IMAD.X R56, R11, 0x1, R3, P0 ;  /* 0x000000010b387824 */ /* 0x000fe200000e0603 */
[----:B------:R-:W-:Y:S01]  /*df80*/  ISETP.GE.U32.AND P0, PT, R12, 0x7fffff2c, PT ;  /* 0x7fffff2c0c00780c */ /* 0x000fe20003f06070 */
[----:B------:R0:W-:Y:S01]  /*df90*/  STL [R1+0xdc0], R13 ;  /* 0x000dc00d01007387 */ /* 0x0001e20000100800 */
[----:B------:R-:W-:-:S02]  /*dfa0*/  @!P6 IMAD.MOV.U32 R12, RZ, RZ, R13 ;  /* 0x000000ffff0ce224 */ /* 0x000fc400078e000d */
[----:B0-----:R-:W-:-:S05]  /*dfb0*/  @!P6 IMAD.MOV.U32 R13, RZ, RZ, R37 ;  /* 0x000000ffff0de224 */ /* 0x001fca00078e0025 */
[----:B------:R0:W4:Y:S01]  /*dfc0*/  @!P6 LDG.E.U8 R35, desc[UR20][R12.64] ;  /* 0x000000140c23e981 */ /* 0x000122000c1e1100 */
[----:B------:R-:W-:Y:S01]  /*dfd0*/  IADD3 R34, P5, PT, R14, R2, RZ ;  /* 0x000000020e227210 */ /* 0x000fe20007fbe0ff */
[----:B------:R-:W-:Y:S01]  /*dfe0*/  IMAD R87, R6, 0xd, RZ ;  /* 0x0000000d06577824 */ /* 0x000fe200078e02ff */
[----:B------:R-:W-:Y:S01]  /*dff0*/  PRMT R32, RZ, 0x7610, R32 ;  /* 0x00007610ff207816 */ /* 0x000fe20000000020 */
[----:B------:R-:W-:Y:S02]  /*e000*/  STL [R1+0x320], R54 ;  /* 0x0003203601007387 */ /* 0x000fe40000100800 */
[----:B------:R-:W-:Y:S01]  /*e010*/  IMAD.X R8, R8, 0x1, R4, P5 ;  /* 0x0000000108087824 */ /* 0x000fe200028e0604 */
[----:B------:R-:W-:Y:S01]  /*e020*/  SHF.R.S32.HI R14, RZ, 0x1f, R87 ;  /* 0x0000001fff0e7819 */ /* 0x000fe20000011457 */
[----:B------:R-:W-:Y:S01]  /*e030*/  STL [R1+0xdbc], R37 ;  /* 0x000dbc2501007387 */ /* 0x000fe20000100800 */
[----:B------:R-:W-:Y:S01]  /*e040*/  IADD3 R49, P5, PT, R87, R0, RZ ;  /* 0x0000000057317210 */ /* 0x000fe20007fbe0ff */
[----:B0-----:R-:W-:-:S02]  /*e050*/  @!P6 IMAD.MOV.U32 R12, RZ, RZ, R34 ;  /* 0x000000ffff0ce224 */ /* 0x001fc400078e0022 */
[----:B------:R0:W-:Y:S01]  /*e060*/  STL [R1+0x1cc], R47 ;  /* 0x0001cc2f01007387 */ /* 0x0001e20000100800 */
[----:B------:R-:W-:Y:S02]  /*e070*/  @!P6 IMAD.MOV.U32 R13, RZ, RZ, R8 ;  /* 0x000000ffff0de224 */ /* 0x000fe400078e0008 */
[----:B------:R-:W-:Y:S01]  /*e080*/  IMAD R39, R6, 0x15, RZ ;  /* 0x0000001506277824 */ /* 0x000fe200078e02ff */
[----:B------:R-:W-:Y:S01]  /*e090*/  STL [R1+0x31c], R56 ;  /* 0x00031c3801007387 */ /* 0x000fe20000100800 */
[----:B------:R-:W-:Y:S02]  /*e0a0*/  IMAD.X R50, R14, 0x1, R3, P5 ;  /* 0x000000010e327824 */ /* 0x000fe400028e0603 */
[----:B0-----:R-:W-:Y:S01]  /*e0b0*/  IMAD R47, R6, 0x3c, RZ ;  /* 0x0000003c062f7824 */ /* 0x001fe200078e02ff */
[----:B------:R0:W-:Y:S04]  /*e0c0*/  STL [R1+0xdc8], R34 ;  /* 0x000dc82201007387 */ /* 0x0001e80000100800 */
[----:B------:R1:W3:Y:S04]  /*e0d0*/  @!P6 LDG.E.U8 R32, desc[UR20][R12.64] ;  /* 0x000000140c20e981 */ /* 0x0002e8000c1e1100 */
[----:B------:R2:W-:Y:S01]  /*e0e0*/  STL [R1+0x1c8], R42 ;  /* 0x0001c82a01007387 */ /* 0x0005e20000100800 */
[----:B0-----:R-:W-:-:S03]  /*e0f0*/  IADD3 R34, P6, PT, R47, R0, RZ ;  /* 0x000000002f227210 */ /* 0x001fc60007fde0ff */
[----:B------:R0:W-:Y:S01]  /*e100*/  STL [R1+0xdc4], R8 ;  /* 0x000dc40801007387 */ /* 0x0001e20000100800 */
[----:B------:R-:W-:Y:S01]  /*e110*/  IADD3 R41, P5, PT, R39, R0, RZ ;  /* 0x0000000027297210 */ /* 0x000fe20007fbe0ff */
[----:B-1----:R-:W-:Y:S02]  /*e120*/  VIADD R12, R21, 0xffffffa3 ;  /* 0xffffffa3150c7836 */ /* 0x002fe40000000000 */
[----:B------:R-:W-:Y:S01]  /*e130*/  STL [R1+0xba8], R49 ;  /* 0x000ba83101007387 */ /* 0x000fe20000100800 */
[----:B--2---:R-:W-:-:S03]  /*e140*/  SHF.R.S32.HI R42, RZ, 0x1f, R39 ;  /* 0x0000001fff2a7819 */ /* 0x004fc60000011427 */
[----:B------:R-:W-:Y:S01]  /*e150*/  STL [R1+0xba4], R50 ;  /* 0x000ba43201007387 */ /* 0x000fe20000100800 */
[----:B0-----:R-:W-:-:S03]  /*e160*/  SHF.R.S32.HI R8, RZ, 0x1f, R47 ;  /* 0x0000001fff087819 */ /* 0x001fc6000001142f */
[----:B------:R-:W-:Y:S01]  /*e170*/  STL [R1+0xe30], R34 ;  /* 0x000e302201007387 */ /* 0x000fe20000100800 */
[----:B------:R-:W-:Y:S01]  /*e180*/  IMAD.X R44, R42, 0x1, R3, P5 ;  /* 0x000000012a2c7824 */ /* 0x000fe200028e0603 */
[----:B------:R-:W-:Y:S02]  /*e190*/  PRMT R25, RZ, 0x7610, R25 ;  /* 0x00007610ff197816 */ /* 0x000fe40000000019 */
[----:B------:R-:W-:Y:S01]  /*e1a0*/  ISETP.GE.U32.AND P5, PT, R12, 0x7fffff24, PT ;  /* 0x7fffff240c00780c */ /* 0x000fe20003fa6070 */
[----:B------:R-:W-:Y:S01]  /*e1b0*/  @!P1 IMAD.MOV.U32 R12, RZ, RZ, R34 ;  /* 0x000000ffff0c9224 */ /* 0x000fe200078e0022 */
[----:B----4-:R0:W-:Y:S02]  /*e1c0*/  STL [R1+0x1a8], R35 ;  /* 0x0001a82301007387 */ /* 0x0101e40000100800 */
[----:B0-----:R-:W-:-:S04]  /*e1d0*/  IMAD.X R35, R8, 0x1, R3, P6 ;  /* 0x0000000108237824 */ /* 0x001fc800030e0603 */
[----:B------:R-:W-:-:S05]  /*e1e0*/  @!P1 IMAD.MOV.U32 R13, RZ, RZ, R35 ;  /* 0x000000ffff0d9224 */ /* 0x000fca00078e0023 */
[----:B------:R0:W2:Y:S04]  /*e1f0*/  @!P1 LDG.E.U8 R25, desc[UR20][R12.64] ;  /* 0x000000140c199981 */ /* 0x0000a8000c1e1100 */
[----:B------:R-:W-:Y:S04]  /*e200*/  STL [R1+0xc28], R41 ;  /* 0x000c282901007387 */ /* 0x000fe80000100800 */
[----:B------:R1:W-:Y:S04]  /*e210*/  STL [R1+0xe2c], R35 ;  /* 0x000e2c2301007387 */ /* 0x0003e80000100800 */
[----:B---3--:R3:W-:Y:S01]  /*e220*/  STL [R1+0x1a4], R32 ;  /* 0x0001a42001007387 */ /* 0x0087e20000100800 */
[----:B-1----:R-:W-:Y:S01]  /*e230*/  IMAD R35, R6, 0x1d, RZ ;  /* 0x0000001d06237824 */ /* 0x002fe200078e02ff */
[----:B---3--:R-:W-:-:S02]  /*e240*/  IADD3 R32, P6, PT, R47, R2, RZ ;  /* 0x000000022f207210 */ /* 0x008fc40007fde0ff */
[----:B------:R-:W-:Y:S02]  /*e250*/  STL [R1+0xc24], R44 ;  /* 0x000c242c01007387 */ /* 0x000fe40000100800 */
[----:B------:R-:W-:Y:S01]  /*e260*/  SHF.R.S32.HI R47, RZ, 0x1f, R35 ;  /* 0x0000001fff2f7819 */ /* 0x000fe20000011423 */
[----:B------:R-:W-:Y:S01]  /*e270*/  IMAD.X R8, R8, 0x1, R4, P6 ;  /* 0x0000000108087824 */ /* 0x000fe200030e0604 */
[----:B------:R-:W-:Y:S01]  /*e280*/  IADD3 R37, P6, PT, R35, R0, RZ ;  /* 0x0000000023257210 */ /* 0x000fe20007fde0ff */
[----:B------:R-:W-:Y:S01]  /*e290*/  STL [R1+0xe38], R32 ;  /* 0x000e382001007387 */ /* 0x000fe20000100800 */
[----:B------:R-:W-:Y:S01]  /*e2a0*/  PRMT R24, RZ, 0x7610, R24 ;  /* 0x00007610ff187816 */ /* 0x000fe20000000018 */
[----:B------:R-:W-:Y:S02]  /*e2b0*/  IMAD R75, R6, 0x44, RZ ;  /* 0x00000044064b7824 */ /* 0x000fe400078e02ff */
[----:B0-----:R-:W-:Y:S02]  /*e2c0*/  @!P1 IMAD.MOV.U32 R12, RZ, RZ, R32 ;  /* 0x000000ffff0c9224 */ /* 0x001fe400078e0020 */
[----:B------:R-:W-:-:S02]  /*e2d0*/  @!P1 IMAD.MOV.U32 R13, RZ, RZ, R8 ;  /* 0x000000ffff0d9224 */ /* 0x000fc400078e0008 */
[----:B------:R-:W-:Y:S01]  /*e2e0*/  IMAD.X R38, R47, 0x1, R3, P6 ;  /* 0x000000012f267824 */ /* 0x000fe200030e0603 */
[----:B------:R-:W-:Y:S02]  /*e2f0*/  IADD3 R52, P6, PT, R75, R0, RZ ;  /* 0x000000004b347210 */ /* 0x000fe40007fde0ff */
        /* <DEDUP_REMOVED lines=26> */
[----:B---3--:R1:W-:Y:S04]  /*e4a0*/  STL [R1+0x19c], R24 ;  /* 0x00019c1801007387 */ /* 0x0083e80000100800 */
[----:B------:R-:W-:Y:S04]  /*e4b0*/  STL [R1+0xd0c], R34 ;  /* 0x000d0c2201007387 */ /* 0x000fe80000100800 */
[----:B------:R3:W-:Y:S01]  /*e4c0*/  STL [R1+0xea8], R51 ;  /* 0x000ea83301007387 */ /* 0x0007e20000100800 */
[----:B-1----:R-:W-:-:S03]  /*e4d0*/  IMAD R24, R6, 0x2d, RZ ;  /* 0x0000002d06187824 */ /* 0x002fc600078e02ff */
[----:B------:R1:W-:Y:S01]  /*e4e0*/  STL [R1+0xea4], R8 ;  /* 0x000ea40801007387 */ /* 0x0003e20000100800 */
[----:B------:R-:W-:Y:S01]  /*e4f0*/  IMAD R78, R6, 0x4c, RZ ;  /* 0x0000004c064e7824 */ /* 0x000fe200078e02ff */
[----:B------:R-:W-:Y:S01]  /*e500*/  SHF.R.S32.HI R75, RZ, 0x1f, R24 ;  /* 0x0000001fff4b7819 */ /* 0x000fe20000011418 */
[----:B0-----:R-:W-:Y:S01]  /*e510*/  VIADD R12, R21, 0xffffff93 ;  /* 0xffffff93150c7836 */ /* 0x001fe20000000000 */
[----:B---3--:R-:W-:Y:S02]  /*e520*/  IADD3 R51, P2, PT, R84, R2, RZ ;  /* 0x0000000254337210 */ /* 0x008fe40007f5e0ff */
[----:B-1----:R-:W-:-:S03]  /*e530*/  SHF.R.S32.HI R8, RZ, 0x1f, R78 ;  /* 0x0000001fff087819 */ /* 0x002fc6000001144e */
[----:B------:R-:W-:Y:S01]  /*e540*/  IMAD.X R52, R11, 0x1, R4, P2 ;  /* 0x000000010b347824 */ /* 0x000fe200010e0604 */
[----:B------:R-:W-:Y:S02]  /*e550*/  PRMT R60, RZ, 0x7610, R60 ;  /* 0x00007610ff3c7816 */ /* 0x000fe4000000003c */
[----:B------:R-:W-:Y:S02]  /*e560*/  ISETP.GE.U32.AND P2, PT, R12, 0x7fffff14, PT ;  /* 0x7fffff140c00780c */ /* 0x000fe40003f46070 */
[----:B------:R-:W-:Y:S01]  /*e570*/  PRMT R48, RZ, 0x7610, R48 ;  /* 0x00007610ff307816 */ /* 0x000fe20000000030 */
[----:B--2---:R0:W-:Y:S02]  /*e580*/  STL [R1+0x198], R30 ;  /* 0x0001981e01007387 */ /* 0x0041e40000100800 */
[----:B0-----:R-:W-:-:S05]  /*e590*/  IADD3 R30, P6, PT, R24, R0, RZ ;  /* 0x00000000181e7210 */ /* 0x001fca0007fde0ff */
[----:B------:R-:W-:Y:S04]  /*e5a0*/  STL [R1+0xd70], R30 ;  /* 0x000d701e01007387 */ /* 0x000fe80000100800 */
[----:B----4-:R0:W-:Y:S02]  /*e5b0*/  STL [R1+0x194], R31 ;  /* 0x0001941f01007387 */ /* 0x0101e40000100800 */
[----:B0-----:R-:W-:Y:S01]  /*e5c0*/  IMAD.X R31, R75, 0x1, R3, P6 ;  /* 0x000000014b1f7824 */ /* 0x001fe200030e0603 */
[----:B------:R-:W-:-:S05]  /*e5d0*/  IADD3 R61, P6, PT, R78, R0, RZ ;  /* 0x000000004e3d7210 */ /* 0x000fca0007fde0ff */
[----:B------:R-:W-:Y:S01]  /*e5e0*/  IMAD.X R89, R8, 0x1, R3, P6 ;  /* 0x0000000108597824 */ /* 0x000fe200030e0603 */
[----:B------:R-:W-:Y:S01]  /*e5f0*/  IADD3 R59, P6, PT, R78, R2, RZ ;  /* 0x000000024e3b7210 */ /* 0x000fe20007fde0ff */
[----:B------:R-:W-:Y:S01]  /*e600*/  @!P3 IMAD.MOV.U32 R12, RZ, RZ, R61 ;  /* 0x000000ffff0cb224 */ /* 0x000fe200078e003d */
[----:B------:R-:W-:Y:S01]  /*e610*/  STL [R1+0xd6c], R31 ;  /* 0x000d6c1f01007387 */ /* 0x000fe20000100800 */
[----:B------:R-:W-:-:S03]  /*e620*/  @!P3 IMAD.MOV.U32 R13, RZ, RZ, R89 ;  /* 0x000000ffff0db224 */ /* 0x000fc600078e0059 */
[----:B------:R0:W-:Y:S04]  /*e630*/  STL [R1+0xf10], R61 ;  /* 0x000f103d01007387 */ /* 0x0001e80000100800 */
[----:B------:R1:W2:Y:S01]  /*e640*/  @!P3 LDG.E.U8 R60, desc[UR20][R12.64] ;  /* 0x000000140c3cb981 */ /* 0x0002a2000c1e1100 */
[----:B0-----:R-:W-:Y:S02]  /*e650*/  IMAD.X R61, R8, 0x1, R4, P6 ;  /* 0x00000001083d7824 */ /* 0x001fe400030e0604 */
[----:B-1----:R-:W-:Y:S02]  /*e660*/  @!P3 IMAD.MOV.U32 R12, RZ, RZ, R59 ;  /* 0x000000ffff0cb224 */ /* 0x002fe400078e003b */
[----:B------:R-:W-:-:S05]  /*e670*/  @!P3 IMAD.MOV.U32 R13, RZ, RZ, R61 ;  /* 0x000000ffff0db224 */ /* 0x000fca00078e003d */
[----:B------:R0:W3:Y:S01]  /*e680*/  @!P3 LDG.E.U8 R48, desc[UR20][R12.64] ;  /* 0x000000140c30b981 */ /* 0x0000e2000c1e1100 */
[----:B------:R-:W-:-:S03]  /*e690*/  IMAD R11, R6, 0x54, RZ ;  /* 0x00000054060b7824 */ /* 0x000fc600078e02ff */
[----:B------:R-:W-:Y:S04]  /*e6a0*/  STL [R1+0x328], R51 ;  /* 0x0003283301007387 */ /* 0x000fe80000100800 */
[----:B------:R-:W-:Y:S04]  /*e6b0*/  STL [R1+0xf0c], R89 ;  /* 0x000f0c5901007387 */ /* 0x000fe80000100800 */
[----:B------:R-:W-:Y:S04]  /*e6c0*/  STL [R1+0x324], R52 ;  /* 0x0003243401007387 */ /* 0x000fe80000100800 */
[----:B------:R-:W-:Y:S04]  /*e6d0*/  STL [R1+0xf18], R59 ;  /* 0x000f183b01007387 */ /* 0x000fe80000100800 */
[----:B------:R-:W-:Y:S01]  /*e6e0*/  STL [R1+0xf14], R61 ;  /* 0x000f143d01007387 */ /* 0x000fe20000100800 */
[----:B------:R-:W-:-:S02]  /*e6f0*/  SHF.R.S32.HI R8, RZ, 0x1f, R11 ;  /* 0x0000001fff087819 */ /* 0x000fc4000001140b */
[----:B------:R-:W-:Y:S02]  /*e700*/  PRMT R45, RZ, 0x7610, R45 ;  /* 0x00007610ff2d7816 */ /* 0x000fe4000000002d */
[----:B------:R-:W-:Y:S01]  /*e710*/  PRMT R40, RZ, 0x7610, R40 ;  /* 0x00007610ff287816 */ /* 0x000fe20000000028 */
[----:B--2---:R1:W-:Y:S02]  /*e720*/  STL [R1+0x190], R60 ;  /* 0x0001903c01007387 */ /* 0x0043e40000100800 */
[----:B-1----:R-:W-:-:S05]  /*e730*/  IADD3 R60, P6, PT, R11, R0, RZ ;  /* 0x000000000b3c7210 */ /* 0x002fca0007fde0ff */
[----:B------:R-:W-:Y:S01]  /*e740*/  STL [R1+0xf80], R60 ;  /* 0x000f803c01007387 */ /* 0x000fe20000100800 */
[----:B0-----:R-:W-:-:S03]  /*e750*/  IMAD.X R12, R8, 0x1, R3, P6 ;  /* 0x00000001080c7824 */ /* 0x001fc600030e0603 */
[----:B---3--:R0:W-:Y:S01]  /*e760*/  STL [R1+0x18c], R48 ;  /* 0x00018c3001007387 */ /* 0x0081e20000100800 */
[----:B------:R-:W-:Y:S01]  /*e770*/  @!P0 IMAD.MOV.U32 R13, RZ, RZ, R12 ;  /* 0x000000ffff0d8224 */ /* 0x000fe200078e000c */
[----:B0-----:R-:W-:-:S05]  /*e780*/  IADD3 R48, P3, PT, R11, R2, RZ ;  /* 0x000000020b307210 */ /* 0x001fca0007f7e0ff */
[----:B------:R-:W-:Y:S04]  /*e790*/  STL [R1+0xf88], R48 ;  /* 0x000f883001007387 */ /* 0x000fe80000100800 */
[----:B------:R0:W-:Y:S02]  /*e7a0*/  STL [R1+0xf7c], R12 ;  /* 0x000f7c0c01007387 */ /* 0x0001e40000100800 */
[----:B0-----:R-:W-:-:S05]  /*e7b0*/  @!P0 IMAD.MOV.U32 R12, RZ, RZ, R60 ;  /* 0x000000ffff0c8224 */ /* 0x001fca00078e003c */
[----:B------:R0:W2:Y:S01]  /*e7c0*/  @!P0 LDG.E.U8 R45, desc[UR20][R12.64] ;  /* 0x000000140c2d8981 */ /* 0x0000a2000c1e1100 */
[----:B------:R-:W-:Y:S02]  /*e7d0*/  IMAD.X R59, R8, 0x1, R4, P3 ;  /* 0x00000001083b7824 */ /* 0x000fe400018e0604 */
[----:B0-----:R-:W-:Y:S02]  /*e7e0*/  @!P0 IMAD.MOV.U32 R12, RZ, RZ, R48 ;  /* 0x000000ffff0c8224 */ /* 0x001fe400078e0030 */
[----:B------:R-:W-:-:S05]  /*e7f0*/  @!P0 IMAD.MOV.U32 R13, RZ, RZ, R59 ;  /* 0x000000ffff0d8224 */ /* 0x000fca00078e003b */
[----:B------:R0:W3:Y:S01]  /*e800*/  @!P0 LDG.E.U8 R40, desc[UR20][R12.64] ;  /* 0x000000140c288981 */ /* 0x0000e2000c1e1100 */
[----:B------:R-:W-:-:S03]  /*e810*/  IMAD R11, R6, 0x5c, RZ ;  /* 0x0000005c060b7824 */ /* 0x000fc600078e02ff */
[----:B------:R-:W-:Y:S01]  /*e820*/  STL [R1+0xf84], R59 ;  /* 0x000f843b01007387 */ /* 0x000fe20000100800 */
[-C--:B------:R-:W-:Y:S02]  /*e830*/  IADD3 R39, P0, PT, R39, R2.reuse, RZ ;  /* 0x0000000227277210 */ /* 0x080fe40007f1e0ff */
[----:B------:R-:W-:Y:S01]  /*e840*/  SHF.R.S32.HI R8, RZ, 0x1f, R11 ;  /* 0x0000001fff087819 */ /* 0x000fe2000001140b */
[----:B0-----:R-:W-:Y:S01]  /*e850*/  VIADD R12, R21, 0xffffff83 ;  /* 0xffffff83150c7836 */ /* 0x001fe20000000000 */
[----:B------:R-:W-:Y:S01]  /*e860*/  PRMT R36, RZ, 0x7610, R36 ;  /* 0x00007610ff247816 */ /* 0x000fe20000000024 */
[----:B--2---:R0:W-:Y:S02]  /*e870*/  STL [R1+0x188], R45 ;  /* 0x0001882d01007387 */ /* 0x0041e40000100800 */
[----:B0-----:R-:W-:-:S05]  /*e880*/  IADD3 R45, P3, PT, R87, R2, RZ ;  /* 0x00000002572d7210 */ /* 0x001fca0007f7e0ff */
[----:B------:R-:W-:Y:S01]  /*e890*/  IMAD.X R48, R14, 0x1, R4, P3 ;  /* 0x000000010e307824 */ /* 0x000fe200018e0604 */
[C---:B------:R-:W-:Y:S01]  /*e8a0*/  IADD3 R59, P3, PT, R11.reuse, R0, RZ ;  /* 0x000000000b3b7210 */ /* 0x040fe20007f7e0ff */
[----:B------:R-:W-:Y:S04]  /*e8b0*/  STL [R1+0xbb0], R45 ;  /* 0x000bb02d01007387 */ /* 0x000fe80000100800 */
[----:B------:R-:W-:Y:S01]  /*e8c0*/  STL [R1+0xbac], R48 ;  /* 0x000bac3001007387 */ /* 0x000fe20000100800 */
[----:B------:R-:W-:Y:S01]  /*e8d0*/  IMAD.X R13, R8, 0x1, R3, P3 ;  /* 0x00000001080d7824 */ /* 0x000fe200018e0603 */
[----:B------:R-:W-:Y:S02]  /*e8e0*/  IADD3 R60, P3, PT, R11, R2, RZ ;  /* 0x000000020b3c7210 */ /* 0x000fe40007f7e0ff */
[----:B------:R-:W-:Y:S01]  /*e8f0*/  STL [R1+0xff0], R59 ;  /* 0x000ff03b01007387 */ /* 0x000fe20000100800 */
[----:B------:R-:W-:-:S03]  /*e900*/  PRMT R14, RZ, 0x7610, R14 ;  /* 0x00007610ff0e7816 */ /* 0x000fc6000000000e */
[----:B------:R-:W-:Y:S04]  /*e910*/  STL [R1+0xc30], R39 ;  /* 0x000c302701007387 */ /* 0x000fe80000100800 */
[----:B---3--:R0:W-:Y:S02]  /*e920*/  STL [R1+0x180], R40 ;  /* 0x0001802801007387 */ /* 0x0081e40000100800 */
[--C-:B0-----:R-:W-:Y:S01]  /*e930*/  IMAD.X R40, R42, 0x1, R4.reuse, P0 ;  /* 0x000000012a287824 */ /* 0x101fe200000e0604 */
[----:B------:R-:W-:Y:S01]  /*e940*/  ISETP.GE.U32.AND P0, PT, R12, 0x7fffff04, PT ;  /* 0x7fffff040c00780c */ /* 0x000fe20003f06070 */
[----:B------:R-:W-:Y:S02]  /*e950*/  @!P5 IMAD.MOV.U32 R12, RZ, RZ, R59 ;  /* 0x000000ffff0cd224 */ /* 0x000fe400078e003b */
[----:B------:R-:W-:Y:S01]  /*e960*/  IMAD.X R42, R8, 0x1, R4, P3 ;  /* 0x00000001082a7824 */ /* 0x000fe200018e0604 */
[----:B------:R0:W-:Y:S04]  /*e970*/  STL [R1+0xfec], R13 ;  /* 0x000fec0d01007387 */ /* 0x0001e80000100800 */
[----:B------:R1:W2:Y:S02]  /*e980*/  @!P5 LDG.E.U8 R14, desc[UR20][R12.64] ;  /* 0x000000140c0ed981 */ /* 0x0002a4000c1e1100 */
[----:B-1----:R-:W-:-:S02]  /*e990*/  @!P5 IMAD.MOV.U32 R12, RZ, RZ, R60 ;  /* 0x000000ffff0cd224 */ /* 0x002fc400078e003c */
[----:B0-----:R-:W-:-:S05]  /*e9a0*/  @!P5 IMAD.MOV.U32 R13, RZ, RZ, R42 ;  /* 0x000000ffff0dd224 */ /* 0x001fca00078e002a */
[----:B------:R0:W3:Y:S01]  /*e9b0*/  @!P5 LDG.E.U8 R36, desc[UR20][R12.64] ;  /* 0x000000140c24d981 */ /* 0x0000e2000c1e1100 */
[----:B------:R-:W-:-:S03]  /*e9c0*/  IMAD R11, R6, 0x64, RZ ;  /* 0x00000064060b7824 */ /* 0x000fc600078e02ff */
[----:B------:R-:W-:Y:S02]  /*e9d0*/  STL [R1+0xc2c], R40 ;  /* 0x000c2c2801007387 */ /* 0x000fe40000100800 */
[----:B------:R-:W-:Y:S02]  /*e9e0*/  IADD3 R59, P3, PT, R11, R0, RZ ;  /* 0x000000000b3b7210 */ /* 0x000fe40007f7e0ff */
[----:B------:R-:W-:Y:S01]  /*e9f0*/  STL [R1+0xff8], R60 ;  /* 0x000ff83c01007387 */ /* 0x000fe20000100800 */
[----:B------:R-:W-:-:S05]  /*ea00*/  SHF.R.S32.HI R8, RZ, 0x1f, R11 ;  /* 0x0000001fff087819 */ /* 0x000fca000001140b */
[----:B0-----:R-:W-:Y:S01]  /*ea10*/  IMAD.X R12, R8, 0x1, R3, P3 ;  /* 0x00000001080c7824 */ /* 0x001fe200018e0603 */
[----:B------:R-:W-:-:S03]  /*ea20*/  PRMT R58, RZ, 0x7610, R58 ;  /* 0x00007610ff3a7816 */ /* 0x000fc6000000003a */
[----:B------:R-:W-:Y:S01]  /*ea30*/  @!P1 IMAD.MOV.U32 R13, RZ, RZ, R12 ;  /* 0x000000ffff0d9224 */ /* 0x000fe200078e000c */
[----:B------:R-:W-:Y:S01]  /*ea40*/  PRMT R27, RZ, 0x7610, R27 ;  /* 0x00007610ff1b7816 */ /* 0x000fe2000000001b */
[----:B--2---:R-:W-:Y:S04]  /*ea50*/  STL [R1+0x17c], R14 ;  /* 0x00017c0e01007387 */ /* 0x004fe80000100800 */
[----:B------:R-:W-:Y:S04]  /*ea60*/  STL [R1+0xff4], R42 ;  /* 0x000ff42a01007387 */ /* 0x000fe80000100800 */
[----:B------:R-:W-:Y:S04]  /*ea70*/  STL [R1+0x1060], R59 ;  /* 0x0010603b01007387 */ /* 0x000fe80000100800 */
[----:B---3--:R0:W-:Y:S02]  /*ea80*/  STL [R1+0x178], R36 ;  /* 0x0001782401007387 */ /* 0x0081e40000100800 */
[----:B0-----:R-:W-:-:S05]  /*ea90*/  IADD3 R36, P5, PT, R11, R2, RZ ;  /* 0x000000020b247210 */ /* 0x001fca0007fbe0ff */
[----:B------:R-:W-:Y:S04]  /*eaa0*/  STL [R1+0x1068], R36 ;  /* 0x0010682401007387 */ /* 0x000fe80000100800 */
[----:B------:R0:W-:Y:S01]  /*eab0*/  STL [R1+0x105c], R12 ;  /* 0x00105c0c01007387 */ /* 0x0001e20000100800 */
[----:B------:R-:W-:Y:S02]  /*eac0*/  IMAD.X R42, R8, 0x1, R4, P5 ;  /* 0x00000001082a7824 */ /* 0x000fe400028e0604 */
[----:B0-----:R-:W-:-:S05]  /*ead0*/  @!P1 IMAD.MOV.U32 R12, RZ, RZ, R59 ;  /* 0x000000ffff0c9224 */ /* 0x001fca00078e003b */
[----:B------:R0:W2:Y:S02]  /*eae0*/  @!P1 LDG.E.U8 R58, desc[UR20][R12.64] ;  /* 0x000000140c3a9981 */ /* 0x0000a4000c1e1100 */
[----:B0-----:R-:W-:Y:S02]  /*eaf0*/  @!P1 IMAD.MOV.U32 R12, RZ, RZ, R36 ;  /* 0x000000ffff0c9224 */ /* 0x001fe400078e0024 */
[----:B------:R-:W-:-:S05]  /*eb00*/  @!P1 IMAD.MOV.U32 R13, RZ, RZ, R42 ;  /* 0x000000ffff0d9224 */ /* 0x000fca00078e002a */
[----:B------:R0:W3:Y:S01]  /*eb10*/  @!P1 LDG.E.U8 R27, desc[UR20][R12.64] ;  /* 0x000000140c1b9981 */ /* 0x0000e2000c1e1100 */
[-C--:B------:R-:W-:Y:S01]  /*eb20*/  IADD3 R35, P5, PT, R35, R2.reuse, RZ ;  /* 0x0000000223237210 */ /* 0x080fe20007fbe0ff */
[----:B------:R-:W-:Y:S02]  /*eb30*/  IMAD R11, R6, 0x6c, RZ ;  /* 0x0000006c060b7824 */ /* 0x000fe400078e02ff */
[----:B------:R-:W-:Y:S02]  /*eb40*/  STL [R1+0x1064], R42 ;  /* 0x0010642a01007387 */ /* 0x000fe40000100800 */
[----:B------:R-:W-:Y:S02]  /*eb50*/  IMAD.X R36, R47, 0x1, R4, P5 ;  /* 0x000000012f247824 */ /* 0x000fe400028e0604 */
[----:B------:R-:W-:Y:S01]  /*eb60*/  STL [R1+0xcb0], R35 ;  /* 0x000cb02301007387 */ /* 0x000fe20000100800 */
[----:B------:R-:W-:Y:S01]  /*eb70*/  IADD3 R25, P1, PT, R25, R2, RZ ;  /* 0x0000000219197210 */ /* 0x000fe20007f3e0ff */
[C---:B------:R-:W-:Y:S01]  /*eb80*/  VIADD R14, R21.reuse, 0xfffffffa ;  /* 0xfffffffa150e7836 */ /* 0x040fe20000000000 */
[----:B------:R-:W-:Y:S01]  /*eb90*/  SHF.R.S32.HI R8, RZ, 0x1f, R11 ;  /* 0x0000001fff087819 */ /* 0x000fe2000001140b */
[----:B0-----:R-:W-:-:S03]  /*eba0*/  VIADD R12, R21, 0xfffffff2 ;  /* 0xfffffff2150c7836 */ /* 0x001fc60000000000 */
[----:B------:R-:W-:Y:S02]  /*ebb0*/  ISETP.GE.U32.AND P3, PT, R14, 0x7fffff7b, PT ;  /* 0x7fffff7b0e00780c */ /* 0x000fe40003f66070 */
[----:B------:R-:W-:Y:S01]  /*ebc0*/  PRMT R14, RZ, 0x7610, R14 ;  /* 0x00007610ff0e7816 */ /* 0x000fe2000000000e */
[----:B--2---:R0:W-:Y:S04]  /*ebd0*/  STL [R1+0x174], R58 ;  /* 0x0001743a01007387 */ /* 0x0041e80000100800 */
[----:B------:R-:W-:Y:S01]  /*ebe0*/  STL [R1+0xcac], R36 ;  /* 0x000cac2401007387 */ /* 0x000fe20000100800 */
[----:B0-----:R-:W-:-:S05]  /*ebf0*/  IADD3 R58, P5, PT, R11, R0, RZ ;  /* 0x000000000b3a7210 */ /* 0x001fca0007fbe0ff */
[----:B------:R-:W-:Y:S04]  /*ec00*/  STL [R1+0x10cc], R58 ;  /* 0x0010cc3a01007387 */ /* 0x000fe80000100800 */
[----:B------:R-:W-:Y:S01]  /*ec10*/  STL [R1+0xd18], R25 ;  /* 0x000d181901007387 */ /* 0x000fe20000100800 */
[----:B------:R-:W-:-:S03]  /*ec20*/  IMAD.X R13, R8, 0x1, R3, P5 ;  /* 0x00000001080d7824 */ /* 0x000fc600028e0603 */
[----:B---3--:R0:W-:Y:S02]  /*ec30*/  STL [R1+0x170], R27 ;  /* 0x0001701b01007387 */ /* 0x0081e40000100800 */
[----:B0-----:R-:W-:Y:S01]  /*ec40*/  IMAD.X R27, R72, 0x1, R4, P1 ;  /* 0x00000001481b7824 */ /* 0x001fe200008e0604 */
[----:B------:R-:W-:Y:S01]  /*ec50*/  ISETP.GE.U32.AND P1, PT, R12, 0x7fffff73, PT ;  /* 0x7fffff730c00780c */ /* 0x000fe20003f26070 */
[----:B------:R-:W-:-:S05]  /*ec60*/  @!P2 IMAD.MOV.U32 R12, RZ, RZ, R58 ;  /* 0x000000ffff0ca224 */ /* 0x000fca00078e003a */
[----:B------:R0:W2:Y:S01]  /*ec70*/  @!P2 LDG.E.U8 R14, desc[UR20][R12.64] ;  /* 0x000000140c0ea981 */ /* 0x0000a2000c1e1100 */
[----:B------:R-:W-:Y:S01]  /*ec80*/  VIADD R78, R21, 0xffffff8b ;  /* 0xffffff8b154e7836 */ /* 0x000fe20000000000 */
[----:B------:R-:W-:Y:S01]  /*ec90*/  IADD3 R42, P5, PT, R11, R2, RZ ;  /* 0x000000020b2a7210 */ /* 0x000fe20007fbe0ff */
[----:B------:R-:W-:-:S03]  /*eca0*/  IMAD R11, R6, 0x74, RZ ;  /* 0x00000074060b7824 */ /* 0x000fc600078e02ff */
[----:B------:R-:W-:Y:S01]  /*ecb0*/  ISETP.GE.U32.AND P6, PT, R78, 0x7fffff0c, PT ;  /* 0x7fffff0c4e00780c */ /* 0x000fe20003fc6070 */
[----:B------:R-:W-:Y:S01]  /*ecc0*/  IMAD.X R47, R8, 0x1, R4, P5 ;  /* 0x00000001082f7824 */ /* 0x000fe200028e0604 */
[----:B------:R1:W-:Y:S01]  /*ecd0*/  STL [R1+0x10c8], R13 ;  /* 0x0010c80d01007387 */ /* 0x0003e20000100800 */
[----:B------:R-:W-:Y:S01]  /*ece0*/  PRMT R43, RZ, 0x7610, R43 ;  /* 0x00007610ff2b7816 */ /* 0x000fe2000000002b */
[----:B0-----:R-:W-:Y:S01]  /*ecf0*/  @!P2 IMAD.MOV.U32 R12, RZ, RZ, R42 ;  /* 0x000000ffff0ca224 */ /* 0x001fe200078e002a */
[----:B------:R-:W-:Y:S02]  /*ed00*/  SHF.R.S32.HI R8, RZ, 0x1f, R11 ;  /* 0x0000001fff087819 */ /* 0x000fe4000001140b */
[----:B------:R-:W-:Y:S01]  /*ed10*/  IADD3 R58, P5, PT, R11, R0, RZ ;  /* 0x000000000b3a7210 */ /* 0x000fe20007fbe0ff */
[----:B------:R-:W-:Y:S01]  /*ed20*/  STL [R1+0xd14], R27 ;  /* 0x000d141b01007387 */ /* 0x000fe20000100800 */
[----:B-1----:R-:W-:-:S03]  /*ed30*/  @!P2 IMAD.MOV.U32 R13, RZ, RZ, R47 ;  /* 0x000000ffff0da224 */ /* 0x002fc600078e002f */
[----:B------:R0:W-:Y:S01]  /*ed40*/  STL [R1+0x10d4], R42 ;  /* 0x0010d42a01007387 */ /* 0x0001e20000100800 */
[----:B------:R-:W-:-:S03]  /*ed50*/  IMAD.X R59, R8, 0x1, R3, P5 ;  /* 0x00000001083b7824 */ /* 0x000fc600028e0603 */
[----:B------:R1:W3:Y:S01]  /*ed60*/  @!P2 LDG.E.U8 R43, desc[UR20][R12.64] ;  /* 0x000000140c2ba981 */ /* 0x0002e2000c1e1100 */
[----:B------:R-:W-:Y:S02]  /*ed70*/  PRMT R57, RZ, 0x7610, R57 ;  /* 0x00007610ff397816 */ /* 0x000fe40000000039 */
[----:B0-----:R-:W-:Y:S01]  /*ed80*/  IADD3 R42, P2, PT, R11, R2, RZ ;  /* 0x000000020b2a7210 */ /* 0x001fe20007f5e0ff */
[----:B-1----:R-:W-:Y:S02]  /*ed90*/  @!P6 IMAD.MOV.U32 R12, RZ, RZ, R58 ;  /* 0x000000ffff0ce224 */ /* 0x002fe400078e003a */
[----:B------:R-:W-:Y:S01]  /*eda0*/  @!P6 IMAD.MOV.U32 R13, RZ, RZ, R59 ;  /* 0x000000ffff0de224 */ /* 0x000fe200078e003b */
[----:B------:R-:W-:-:S04]  /*edb0*/  PRMT R26, RZ, 0x7610, R26 ;  /* 0x00007610ff1a7816 */ /* 0x000fc8000000001a */
[----:B------:R0:W4:Y:S02]  /*edc0*/  @!P6 LDG.E.U8 R57, desc[UR20][R12.64] ;  /* 0x000000140c39e981 */ /* 0x000124000c1e1100 */
[----:B0-----:R-:W-:Y:S02]  /*edd0*/  @!P6 IMAD.MOV.U32 R12, RZ, RZ, R42 ;  /* 0x000000ffff0ce224 */ /* 0x001fe400078e002a */
[----:B--2---:R-:W-:Y:S04]  /*ede0*/  STL [R1+0x164], R14 ;  /* 0x0001640e01007387 */ /* 0x004fe80000100800 */
[----:B------:R0:W-:Y:S02]  /*edf0*/  STL [R1+0x10d0], R47 ;  /* 0x0010d02f01007387 */ /* 0x0001e40000100800 */
[----:B0-----:R-:W-:-:S04]  /*ee00*/  IMAD.X R47, R8, 0x1, R4, P2 ;  /* 0x00000001082f7824 */ /* 0x001fc800010e0604 */
[----:B------:R-:W-:-:S05]  /*ee10*/  @!P6 IMAD.MOV.U32 R13, RZ, RZ, R47 ;  /* 0x000000ffff0de224 */ /* 0x000fca00078e002f */
[----:B------:R0:W2:Y:S01]  /*ee20*/  @!P6 LDG.E.U8 R26, desc[UR20][R12.64] ;  /* 0x000000140c1ae981 */ /* 0x0000a2000c1e1100 */
[----:B------:R-:W-:-:S03]  /*ee30*/  IADD3 R24, P2, PT, R24, R2, RZ ;  /* 0x0000000218187210 */ /* 0x000fc60007f5e0ff */
[----:B------:R-:W-:Y:S01]  /*ee40*/  STL [R1+0x1130], R58 ;  /* 0x0011303a01007387 */ /* 0x000fe20000100800 */
[----:B------:R-:W-:-:S03]  /*ee50*/  IMAD R11, R6, 0x7c, RZ ;  /* 0x0000007c060b7824 */ /* 0x000fc600078e02ff */
[----:B---3--:R-:W-:Y:S04]  /*ee60*/  STL [R1+0x1b28], R43 ;  /* 0x001b282b01007387 */ /* 0x008fe80000100800 */
[----:B------:R-:W-:Y:S01]  /*ee70*/  STL [R1+0x1138], R42 ;  /* 0x0011382a01007387 */ /* 0x000fe20000100800 */
[----:B------:R-:W-:-:S03]  /*ee80*/  VIADD R14, R21, 0xffffffea ;  /* 0xffffffea150e7836 */ /* 0x000fc60000000000 */
[----:B------:R-:W-:Y:S04]  /*ee90*/  STL [R1+0x112c], R59 ;  /* 0x00112c3b01007387 */ /* 0x000fe80000100800 */
[----:B------:R1:W-:Y:S04]  /*eea0*/  STL [R1+0x1134], R47 ;  /* 0x0011342f01007387 */ /* 0x0003e80000100800 */
[----:B------:R-:W-:Y:S01]  /*eeb0*/  STL [R1+0xd78], R24 ;  /* 0x000d781801007387 */ /* 0x000fe20000100800 */
[----:B------:R-:W-:Y:S02]  /*eec0*/  SHF.R.S32.HI R8, RZ, 0x1f, R11 ;  /* 0x0000001fff087819 */ /* 0x000fe4000001140b */
[----:B------:R-:W-:-:S02]  /*eed0*/  ISETP.GE.U32.AND P5, PT, R14, 0x7fffff6b, PT ;  /* 0x7fffff6b0e00780c */ /* 0x000fc40003fa6070 */
[----:B-1----:R-:W-:Y:S01]  /*eee0*/  IADD3 R47, P6, PT, R11, R0, RZ ;  /* 0x000000000b2f7210 */ /* 0x002fe20007fde0ff */
[C---:B0-----:R-:W-:Y:S02]  /*eef0*/  VIADD R12, R21.reuse, 0xffffffe2 ;  /* 0xffffffe2150c7836 */ /* 0x041fe40000000000 */
[----:B------:R-:W-:Y:S01]  /*ef00*/  VIADD R13, R21, 0xffffffda ;  /* 0xffffffda150d7836 */ /* 0x000fe20000000000 */
[----:B------:R-:W-:Y:S02]  /*ef10*/  PRMT R43, RZ, 0x7610, R43 ;  /* 0x00007610ff2b7816 */ /* 0x000fe4000000002b */
[----:B------:R-:W-:Y:S02]  /*ef20*/  PRMT R92, RZ, 0x7610, R92 ;  /* 0x00007610ff5c7816 */ /* 0x000fe4000000005c */
[----:B------:R-:W-:Y:S02]  /*ef30*/  PRMT R91, RZ, 0x7610, R91 ;  /* 0x00007610ff5b7816 */ /* 0x000fe4000000005b */
[----:B------:R-:W-:-:S02]  /*ef40*/  PRMT R90, RZ, 0x7610, R90 ;  /* 0x00007610ff5a7816 */ /* 0x000fc4000000005a */
[----:B------:R-:W-:Y:S02]  /*ef50*/  PRMT R88, RZ, 0x7610, R88 ;  /* 0x00007610ff587816 */ /* 0x000fe40000000058 */
[----:B------:R-:W-:Y:S02]  /*ef60*/  PRMT R86, RZ, 0x7610, R86 ;  /* 0x00007610ff567816 */ /* 0x000fe40000000056 */
[----:B------:R-:W-:Y:S02]  /*ef70*/  PRMT R85, RZ, 0x7610, R85 ;  /* 0x00007610ff557816 */ /* 0x000fe40000000055 */
[----:B------:R-:W-:Y:S02]  /*ef80*/  PRMT R83, RZ, 0x7610, R83 ;  /* 0x00007610ff537816 */ /* 0x000fe40000000053 */
[----:B------:R-:W-:Y:S02]  /*ef90*/  PRMT R81, RZ, 0x7610, R81 ;  /* 0x00007610ff517816 */ /* 0x000fe40000000051 */
[----:B------:R-:W-:-:S02]  /*efa0*/  PRMT R82, RZ, 0x7610, R82 ;  /* 0x00007610ff527816 */ /* 0x000fc40000000052 */
[----:B------:R-:W-:Y:S02]  /*efb0*/  PRMT R80, RZ, 0x7610, R80 ;  /* 0x00007610ff507816 */ /* 0x000fe40000000050 */
[----:B------:R-:W-:Y:S02]  /*efc0*/  PRMT R77, RZ, 0x7610, R77 ;  /* 0x00007610ff4d7816 */ /* 0x000fe4000000004d */
[----:B------:R-:W-:Y:S02]  /*efd0*/  PRMT R79, RZ, 0x7610, R79 ;  /* 0x00007610ff4f7816 */ /* 0x000fe4000000004f */
[----:B------:R-:W-:Y:S01]  /*efe0*/  PRMT R73, RZ, 0x7610, R73 ;  /* 0x00007610ff497816 */ /* 0x000fe20000000049 */
[----:B--2---:R0:W-:Y:S02]  /*eff0*/  STL [R1+0x168], R26 ;  /* 0x0001681a01007387 */ /* 0x0041e40000100800 */
[----:B0-----:R-:W-:Y:S01]  /*f000*/  IMAD.X R26, R75, 0x1, R4, P2 ;  /* 0x000000014b1a7824 */ /* 0x001fe200010e0604 */
[----:B------:R-:W-:-:S04]  /*f010*/  IADD3 R14, P2, PT, R11, R2, RZ ;  /* 0x000000020b0e7210 */ /* 0x000fc80007f5e0ff */
[----:B------:R-:W-:Y:S04]  /*f020*/  STL [R1+0xd74], R26 ;  /* 0x000d741a01007387 */ /* 0x000fe80000100800 */
[----:B------:R-:W-:Y:S01]  /*f030*/  STL [R1+0x11a0], R47 ;  /* 0x0011a02f01007387 */ /* 0x000fe20000100800 */
[----:B------:R-:W-:-:S03]  /*f040*/  IMAD.X R42, R8, 0x1, R4, P2 ;  /* 0x00000001082a7824 */ /* 0x000fc600010e0604 */
[----:B----4-:R0:W-:Y:S01]  /*f050*/  STL [R1+0x16c], R57 ;  /* 0x00016c3901007387 */ /* 0x0101e20000100800 */
[----:B------:R-:W-:Y:S01]  /*f060*/  ISETP.GE.U32.AND P2, PT, R13, 0x7fffff5b, PT ;  /* 0x7fffff5b0d00780c */ /* 0x000fe20003f46070 */
[----:B0-----:R-:W-:Y:S01]  /*f070*/  IMAD.X R57, R8, 0x1, R3, P6 ;  /* 0x0000000108397824 */ /* 0x001fe200030e0603 */
[----:B------:R-:W-:Y:S01]  /*f080*/  ISETP.GE.U32.AND P6, PT, R12, 0x7fffff63, PT ;  /* 0x7fffff630c00780c */ /* 0x000fe20003fc6070 */
[----:B------:R-:W-:Y:S02]  /*f090*/  @!P0 IMAD.MOV.U32 R12, RZ, RZ, R47 ;  /* 0x000000ffff0c8224 */ /* 0x000fe400078e002f */
[----:B------:R-:W-:-:S05]  /*f0a0*/  @!P0 IMAD.MOV.U32 R13, RZ, RZ, R57 ;  /* 0x000000ffff0d8224 */ /* 0x000fca00078e0039 */
[----:B------:R0:W2:Y:S02]  /*f0b0*/  @!P0 LDG.E.U8 R43, desc[UR20][R12.64] ;  /* 0x000000140c2b8981 */ /* 0x0000a4000c1e1100 */
        /* <DEDUP_REMOVED lines=18> */
[----:B------:R-:W-:Y:S02]  /*f1e0*/  VIADD R8, R21, 0xffffffd2 ;  /* 0xffffffd215087836 */ /* 0x000fe40000000000 */
[----:B0-----:R-:W-:Y:S02]  /*f1f0*/  @!P5 IMAD.MOV.U32 R12, RZ, RZ, R39 ;  /* 0x000000ffff0cd224 */ /* 0x001fe400078e0027 */
[----:B------:R-:W-:-:S05]  /*f200*/  @!P5 IMAD.MOV.U32 R13, RZ, RZ, R40 ;  /* 0x000000ffff0dd224 */ /* 0x000fca00078e0028 */
[----:B------:R0:W2:Y:S01]  /*f210*/  @!P5 LDG.E.U8 R83, desc[UR20][R12.64] ;  /* 0x000000140c53d981 */ /* 0x0000a2000c1e1100 */
[----:B------:R-:W-:Y:S01]  /*f220*/  ISETP.GE.U32.AND P0, PT, R8, 0x7fffff53, PT ;  /* 0x7fffff530800780c */ /* 0x000fe20003f06070 */
        /* <DEDUP_REMOVED lines=18> */
[----:B------:R-:W-:-:S05]  /*f350*/  VIADD R8, R21, 0xffffffca ;  /* 0xffffffca15087836 */ /* 0x000fca0000000000 */
[----:B------:R-:W-:Y:S01]  /*f360*/  ISETP.GE.U32.AND P3, PT, R8, 0x7fffff4b, PT ;  /* 0x7fffff4b0800780c */ /* 0x000fe20003f66070 */
[----:B------:R-:W-:-:S05]  /*f370*/  VIADD R8, R21, 0xffffffc2 ;  /* 0xffffffc215087836 */ /* 0x000fca0000000000 */
[----:B------:R-:W-:Y:S01]  /*f380*/  ISETP.GE.U32.AND P1, PT, R8, 0x7fffff43, PT ;  /* 0x7fffff430800780c */ /* 0x000fe20003f26070 */
[----:B------:R-:W-:Y:S02]  /*f390*/  VIADD R8, R21, 0xffffffba ;  /* 0xffffffba15087836 */ /* 0x000fe40000000000 */
[----:B------:R-:W-:-:S03]  /*f3a0*/  IMAD R11, R6, 0x35, RZ ;  /* 0x00000035060b7824 */ /* 0x000fc600078e02ff */
[----:B------:R-:W-:Y:S01]  /*f3b0*/  ISETP.GE.U32.AND P5, PT, R8, 0x7fffff3b, PT ;  /* 0x7fffff3b0800780c */ /* 0x000fe20003fa6070 */
[----:B------:R-:W-:Y:S01]  /*f3c0*/  VIADD R8, R21, 0xffffffb2 ;  /* 0xffffffb215087836 */ /* 0x000fe20000000000 */
[----:B------:R-:W-:Y:S01]  /*f3d0*/  IADD3 R25, P2, PT, R11, R0, RZ ;  /* 0x000000000b197210 */ /* 0x000fe20007f5e0ff */
[----:B------:R-:W-:Y:S03]  /*f3e0*/  STL [R1+0x11a8], R14 ;  /* 0x0011a80e01007387 */ /* 0x000fe60000100800 */
[----:B------:R-:W-:Y:S02]  /*f3f0*/  ISETP.GE.U32.AND P6, PT, R8, 0x7fffff33, PT ;  /* 0x7fffff330800780c */ /* 0x000fe40003fc6070 */
[----:B------:R-:W-:Y:S01]  /*f400*/  SHF.R.S32.HI R8, RZ, 0x1f, R11 ;  /* 0x0000001fff087819 */ /* 0x000fe2000001140b */
[----:B------:R-:W-:Y:S04]  /*f410*/  STL [R1+0x119c], R57 ;  /* 0x00119c3901007387 */ /* 0x000fe80000100800 */
[----:B------:R-:W-:Y:S01]  /*f420*/  STL [R1+0x11a4], R42 ;  /* 0x0011a42a01007387 */ /* 0x000fe20000100800 */
[----:B------:R-:W-:Y:S01]  /*f430*/  IMAD.X R26, R8, 0x1, R3, P2 ;  /* 0x00000001081a7824 */ /* 0x000fe200010e0603 */
[----:B------:R-:W-:Y:S01]  /*f440*/  PRMT R74, RZ, 0x7610, R74 ;  /* 0x00007610ff4a7816 */ /* 0x000fe2000000004a */
[----:B0-----:R-:W-:-:S02]  /*f450*/  @!P3 IMAD.MOV.U32 R12, RZ, RZ, R25 ;  /* 0x000000ffff0cb224 */ /* 0x001fc400078e0019 */
[----:B------:R-:W-:Y:S01]  /*f460*/  @!P3 IMAD.MOV.U32 R13, RZ, RZ, R26 ;  /* 0x000000ffff0db224 */ /* 0x000fe200078e001a */
[----:B------:R-:W-:-:S04]  /*f470*/  IADD3 R24, P2, PT, R11, R2, RZ ;  /* 0x000000020b187210 */ /* 0x000fc80007f5e0ff */
[----:B------:R0:W2:Y:S01]  /*f480*/  @!P3 LDG.E.U8 R74, desc[UR20][R12.64] ;  /* 0x000000140c4ab981 */ /* 0x0000a2000c1e1100 */
[----:B------:R-:W-:Y:S01]  /*f490*/  PRMT R76, RZ, 0x7610, R76 ;  /* 0x00007610ff4c7816 */ /* 0x000fe2000000004c */
[----:B0-----:R-:W-:Y:S02]  /*f4a0*/  @!P3 IMAD.MOV.U32 R12, RZ, RZ, R24 ;  /* 0x000000ffff0cb224 */ /* 0x001fe400078e0018 */
[----:B---3--:R-:W-:Y:S04]  /*f4b0*/  STL [R1+0x1b1c], R92 ;  /* 0x001b1c5c01007387 */ /* 0x008fe80000100800 */
[----:B----4-:R-:W-:Y:S04]  /*f4c0*/  STL [R1+0x1b20], R91 ;  /* 0x001b205b01007387 */ /* 0x010fe80000100800 */
[----:B--2---:R-:W-:Y:S04]  /*f4d0*/  STL [R1+0x1b24], R90 ;  /* 0x001b245a01007387 */ /* 0x004fe80000100800 */
        /* <DEDUP_REMOVED lines=12> */
[----:B------:R0:W-:Y:S02]  /*f5a0*/  STL [R1+0xdcc], R26 ;  /* 0x000dcc1a01007387 */ /* 0x0001e40000100800 */
[----:B0-----:R-:W-:-:S04]  /*f5b0*/  IMAD.X R26, R8, 0x1, R4, P2 ;  /* 0x00000001081a7824 */ /* 0x001fc800010e0604 */
[----:B------:R-:W-:-:S05]  /*f5c0*/  @!P3 IMAD.MOV.U32 R13, RZ, RZ, R26 ;  /* 0x000000ffff0db224 */ /* 0x000fca00078e001a */
[----:B------:R0:W2:Y:S01]  /*f5d0*/  @!P3 LDG.E.U8 R76, desc[UR20][R12.64] ;  /* 0x000000140c4cb981 */ /* 0x0000a2000c1e1100 */
[----:B------:R-:W-:-:S03]  /*f5e0*/  IMAD R11, R6, 0x3d, RZ ;  /* 0x0000003d060b7824 */ /* 0x000fc600078e02ff */
[----:B------:R-:W-:Y:S02]  /*f5f0*/  STL [R1+0xdd8], R24 ;  /* 0x000dd81801007387 */ /* 0x000fe40000100800 */
[----:B------:R-:W-:Y:S02]  /*f600*/  SHF.R.S32.HI R8, RZ, 0x1f, R11 ;  /* 0x0000001fff087819 */ /* 0x000fe4000001140b */
[----:B------:R-:W-:Y:S02]  /*f610*/  IADD3 R25, P2, PT, R11, R0, RZ ;  /* 0x000000000b197210 */ /* 0x000fe40007f5e0ff */
[----:B------:R-:W-:Y:S01]  /*f620*/  PRMT R71, RZ, 0x7610, R71 ;  /* 0x00007610ff477816 */ /* 0x000fe20000000047 */
[----:B------:R-:W-:Y:S04]  /*f630*/  STL [R1+0x1b54], R74 ;  /* 0x001b544a01007387 */ /* 0x000fe80000100800 */
[----:B------:R1:W-:Y:S01]  /*f640*/  STL [R1+0xdd4], R26 ;  /* 0x000dd41a01007387 */ /* 0x0003e20000100800 */
[----:B0-----:R-:W-:-:S02]  /*f650*/  @!P1 IMAD.MOV.U32 R12, RZ, RZ, R25 ;  /* 0x000000ffff0c9224 */ /* 0x001fc400078e0019 */
[----:B-1----:R-:W-:-:S04]  /*f660*/  IMAD.X R26, R8, 0x1, R3, P2 ;  /* 0x00000001081a7824 */ /* 0x002fc800010e0603 */
[----:B------:R-:W-:Y:S01]  /*f670*/  @!P1 IMAD.MOV.U32 R13, RZ, RZ, R26 ;  /* 0x000000ffff0d9224 */ /* 0x000fe200078e001a */
[----:B------:R-:W-:-:S04]  /*f680*/  IADD3 R24, P3, PT, R11, R2, RZ ;  /* 0x000000020b187210 */ /* 0x000fc80007f7e0ff */
[----:B------:R0:W3:Y:S04]  /*f690*/  @!P1 LDG.E.U8 R71, desc[UR20][R12.64] ;  /* 0x000000140c479981 */ /* 0x0000e8000c1e1100 */
[----:B------:R-:W-:Y:S01]  /*f6a0*/  STL [R1+0xe40], R25 ;  /* 0x000e401901007387 */ /* 0x000fe20000100800 */
[----:B------:R-:W-:Y:S01]  /*f6b0*/  PRMT R70, RZ, 0x7610, R70 ;  /* 0x00007610ff467816 */ /* 0x000fe20000000046 */
[----:B0-----:R-:W-:Y:S02]  /*f6c0*/  @!P1 IMAD.MOV.U32 R12, RZ, RZ, R24 ;  /* 0x000000ffff0c9224 */ /* 0x001fe400078e0018 */
[----:B--2---:R-:W-:Y:S04]  /*f6d0*/  STL [R1+0x1b58], R76 ;  /* 0x001b584c01007387 */ /* 0x004fe80000100800 */
        /* <DEDUP_REMOVED lines=9> */
[----:B---3--:R-:W-:Y:S04]  /*f770*/  STL [R1+0x1b5c], R71 ;  /* 0x001b5c4701007387 */ /* 0x008fe80000100800 */
        /* <DEDUP_REMOVED lines=34> */
[----:B------:R-:W-:-:S05]  /*f9a0*/  VIADD R14, R21, 0xffffffaa ;  /* 0xffffffaa150e7836 */ /* 0x000fca0000000000 */
[----:B------:R-:W-:Y:S01]  /*f9b0*/  ISETP.GE.U32.AND P0, PT, R14, 0x7fffff2b, PT ;  /* 0x7fffff2b0e00780c */ /* 0x000fe20003f06070 */
[----:B------:R-:W-:Y:S02]  /*f9c0*/  VIADD R14, R21, 0xffffffa2 ;  /* 0xffffffa2150e7836 */ /* 0x000fe40000000000 */
[----:B------:R-:W-:-:S03]  /*f9d0*/  IMAD R11, R6, 0x55, RZ ;  /* 0x00000055060b7824 */ /* 0x000fc600078e02ff */
[----:B------:R-:W-:Y:S01]  /*f9e0*/  ISETP.GE.U32.AND P2, PT, R14, 0x7fffff23, PT ;  /* 0x7fffff230e00780c */ /* 0x000fe20003f46070 */
[----:B------:R-:W-:Y:S01]  /*f9f0*/  VIADD R14, R21, 0xffffff9a ;  /* 0xffffff9a150e7836 */ /* 0x000fe20000000000 */
[----:B------:R-:W-:Y:S02]  /*fa00*/  SHF.R.S32.HI R8, RZ, 0x1f, R11 ;  /* 0x0000001fff087819 */ /* 0x000fe4000001140b */
[----:B------:R-:W-:Y:S01]  /*fa10*/  IADD3 R25, P5, PT, R11, R0, RZ ;  /* 0x000000000b197210 */ /* 0x000fe20007fbe0ff */
[----:B------:R-:W-:Y:S01]  /*fa20*/  STL [R1+0xf28], R24 ;  /* 0x000f281801007387 */ /* 0x000fe20000100800 */
[----:B------:R-:W-:Y:S01]  /*fa30*/  ISETP.GE.U32.AND P1, PT, R14, 0x7fffff1b, PT ;  /* 0x7fffff1b0e00780c */ /* 0x000fe20003f26070 */
[----:B------:R-:W-:Y:S02]  /*fa40*/  VIADD R14, R21, 0xffffff92 ;  /* 0xffffff92150e7836 */ /* 0x000fe40000000000 */
[----:B---3--:R-:W-:Y:S01]  /*fa50*/  STL [R1+0x1b6c], R67 ;  /* 0x001b6c4301007387 */ /* 0x008fe20000100800 */
[----:B------:R-:W-:-:S03]  /*fa60*/  IADD3 R11, P6, PT, R11, R2, RZ ;  /* 0x000000020b0b7210 */ /* 0x000fc60007fde0ff */
[----:B------:R1:W-:Y:S01]  /*fa70*/  STL [R1+0xf24], R26 ;  /* 0x000f241a01007387 */ /* 0x0003e20000100800 */
[----:B------:R-:W-:Y:S01]  /*fa80*/  ISETP.GE.U32.AND P3, PT, R14, 0x7fffff13, PT ;  /* 0x7fffff130e00780c */ /* 0x000fe20003f66070 */
[----:B------:R-:W-:Y:S01]  /*fa90*/  VIADD R14, R21, 0xffffff8a ;  /* 0xffffff8a150e7836 */ /* 0x000fe20000000000 */
[----:B------:R-:W-:Y:S01]  /*faa0*/  PRMT R65, RZ, 0x7610, R65 ;  /* 0x00007610ff417816 */ /* 0x000fe20000000041 */
[----:B0-----:R-:W-:Y:S02]  /*fab0*/  @!P0 IMAD.MOV.U32 R12, RZ, RZ, R25 ;  /* 0x000000ffff0c8224 */ /* 0x001fe400078e0019 */
[C---:B-1----:R-:W-:Y:S02]  /*fac0*/  IMAD.X R26, R8.reuse, 0x1, R3, P5 ;  /* 0x00000001081a7824 */ /* 0x042fe400028e0603 */
[----:B------:R-:W-:Y:S02]  /*fad0*/  IMAD.X R24, R8, 0x1, R4, P6 ;  /* 0x0000000108187824 */ /* 0x000fe400030e0604 */
[----:B------:R-:W-:Y:S01]  /*fae0*/  @!P0 IMAD.MOV.U32 R13, RZ, RZ, R26 ;  /* 0x000000ffff0d8224 */ /* 0x000fe200078e001a */
[----:B------:R-:W-:Y:S01]  /*faf0*/  ISETP.GE.U32.AND P5, PT, R14, 0x7fffff0b, PT ;  /* 0x7fffff0b0e00780c */ /* 0x000fe20003fa6070 */
[----:B------:R-:W-:Y:S01]  /*fb00*/  IMAD R14, R6, 0x5d, RZ ;  /* 0x0000005d060e7824 */ /* 0x000fe200078e02ff */
[----:B------:R-:W-:-:S02]  /*fb10*/  PRMT R63, RZ, 0x7610, R63 ;  /* 0x00007610ff3f7816 */ /* 0x000fc4000000003f */
[----:B------:R0:W3:Y:S01]  /*fb20*/  @!P0 LDG.E.U8 R65, desc[UR20][R12.64] ;  /* 0x000000140c418981 */ /* 0x0000e2000c1e1100 */
[----:B------:R-:W-:Y:S01]  /*fb30*/  IMAD R72, R6, 0x6, RZ ;  /* 0x0000000606487824 */ /* 0x000fe200078e02ff */
[----:B------:R-:W-:Y:S02]  /*fb40*/  SHF.R.S32.HI R8, RZ, 0x1f, R14 ;  /* 0x0000001fff087819 */ /* 0x000fe4000001140e */
[----:B------:R1:W-:Y:S01]  /*fb50*/  STL [R1+0xf90], R25 ;  /* 0x000f901901007387 */ /* 0x0003e20000100800 */
[----:B0-----:R-:W-:Y:S02]  /*fb60*/  @!P0 IMAD.MOV.U32 R12, RZ, RZ, R11 ;  /* 0x000000ffff0c8224 */ /* 0x001fe400078e000b */
[----:B------:R-:W-:Y:S01]  /*fb70*/  @!P0 IMAD.MOV.U32 R13, RZ, RZ, R24 ;  /* 0x000000ffff0d8224 */ /* 0x000fe200078e0018 */
[----:B-1----:R-:W-:-:S04]  /*fb80*/  IADD3 R25, P6, PT, R14, R0, RZ ;  /* 0x000000000e197210 */ /* 0x002fc80007fde0ff */
[----:B------:R0:W4:Y:S01]  /*fb90*/  @!P0 LDG.E.U8 R63, desc[UR20][R12.64] ;  /* 0x000000140c3f8981 */ /* 0x000122000c1e1100 */
[----:B------:R-:W-:Y:S02]  /*fba0*/  IADD3 R41, P0, PT, R72, R0, RZ ;  /* 0x0000000048297210 */ /* 0x000fe40007f1e0ff */
[----:B------:R-:W-:Y:S01]  /*fbb0*/  PRMT R62, RZ, 0x7610, R62 ;  /* 0x00007610ff3e7816 */ /* 0x000fe2000000003e */
[----:B0-----:R-:W-:Y:S01]  /*fbc0*/  VIADD R12, R21, 0xffffff82 ;  /* 0xffffff82150c7836 */ /* 0x001fe20000000000 */
[----:B------:R-:W-:Y:S01]  /*fbd0*/  PRMT R55, RZ, 0x7610, R55 ;  /* 0x00007610ff377816 */ /* 0x000fe20000000037 */
[----:B--2---:R-:W-:Y:S04]  /*fbe0*/  STL [R1+0x1b70], R66 ;  /* 0x001b704201007387 */ /* 0x004fe80000100800 */
[----:B------:R0:W-:Y:S04]  /*fbf0*/  STL [R1+0xf98], R11 ;  /* 0x000f980b01007387 */ /* 0x0001e80000100800 */
[----:B------:R1:W-:Y:S01]  /*fc00*/  STL [R1+0xf8c], R26 ;  /* 0x000f8c1a01007387 */ /* 0x0003e20000100800 */
[----:B0-----:R-:W-:Y:S01]  /*fc10*/  SHF.R.S32.HI R11, RZ, 0x1f, R72 ;  /* 0x0000001fff0b7819 */ /* 0x001fe20000011448 */
[----:B-1----:R-:W-:-:S04]  /*fc20*/  IMAD.X R26, R8, 0x1, R3, P6 ;  /* 0x00000001081a7824 */ /* 0x002fc800030e0603 */
[----:B------:R-:W-:Y:S01]  /*fc30*/  IMAD.X R44, R11, 0x1, R3, P0 ;  /* 0x000000010b2c7824 */ /* 0x000fe200000e0603 */
[----:B------:R-:W-:Y:S01]  /*fc40*/  ISETP.GE.U32.AND P0, PT, R12, 0x7fffff03, PT ;  /* 0x7fffff030c00780c */ /* 0x000fe20003f06070 */
[----:B------:R-:W-:Y:S01]  /*fc50*/  @!P2 IMAD.MOV.U32 R12, RZ, RZ, R25 ;  /* 0x000000ffff0ca224 */ /* 0x000fe200078e0019 */
[----:B------:R0:W-:Y:S01]  /*fc60*/  STL [R1+0xf94], R24 ;  /* 0x000f941801007387 */ /* 0x0001e20000100800 */
[----:B------:R-:W-:-:S05]  /*fc70*/  @!P2 IMAD.MOV.U32 R13, RZ, RZ, R26 ;  /* 0x000000ffff0da224 */ /* 0x000fca00078e001a */
[----:B------:R1:W2:Y:S01]  /*fc80*/  @!P2 LDG.E.U8 R62, desc[UR20][R12.64] ;  /* 0x000000140c3ea981 */ /* 0x0002a2000c1e1100 */
[----:B0-----:R-:W-:-:S05]  /*fc90*/  IADD3 R24, P6, PT, R14, R2, RZ ;  /* 0x000000020e187210 */ /* 0x001fca0007fde0ff */
[----:B------:R-:W-:Y:S02]  /*fca0*/  IMAD.X R8, R8, 0x1, R4, P6 ;  /* 0x0000000108087824 */ /* 0x000fe400030e0604 */
[----:B-1----:R-:W-:Y:S02]  /*fcb0*/  @!P2 IMAD.MOV.U32 R12, RZ, RZ, R24 ;  /* 0x000000ffff0ca224 */ /* 0x002fe400078e0018 */
[----:B------:R-:W-:-:S05]  /*fcc0*/  @!P2 IMAD.MOV.U32 R13, RZ, RZ, R8 ;  /* 0x000000ffff0da224 */ /* 0x000fca00078e0008 */
[----:B------:R0:W2:Y:S04]  /*fcd0*/  @!P2 LDG.E.U8 R55, desc[UR20][R12.64] ;  /* 0x000000140c37a981 */ /* 0x0000a8000c1e1100 */
[----:B---3--:R-:W-:Y:S01]  /*fce0*/  STL [R1+0x1b74], R65 ;  /* 0x001b744101007387 */ /* 0x008fe20000100800 */
[----:B------:R-:W-:-:S03]  /*fcf0*/  IMAD R47, R6, 0x65, RZ ;  /* 0x00000065062f7824 */ /* 0x000fc600078e02ff */
[----:B----4-:R-:W-:Y:S04]  /*fd00*/  STL [R1+0x1b78], R63 ;  /* 0x001b783f01007387 */ /* 0x010fe80000100800 */
        /* <DEDUP_REMOVED lines=12> */
[----:B------:R-:W-:-:S02]  /*fdd0*/  SHF.R.S32.HI R42, RZ, 0x1f, R27 ;  /* 0x0000001fff2a7819 */ /* 0x000fc4000001141b */
[----:B------:R-:W-:Y:S02]  /*fde0*/  IADD3 R35, P2, PT, R27, R0, RZ ;  /* 0x000000001b237210 */ /* 0x000fe40007f5e0ff */
[----:B------:R-:W-:-:S03]  /*fdf0*/  PRMT R46, RZ, 0x7610, R46 ;  /* 0x00007610ff2e7816 */ /* 0x000fc6000000002e */
[----:B------:R-:W-:Y:S01]  /*fe00*/  IMAD.X R36, R42, 0x1, R3, P2 ;  /* 0x000000012a247824 */ /* 0x000fe200010e0603 */
[----:B------:R-:W-:Y:S01]  /*fe10*/  ISETP.GE.U32.AND P2, PT, R12, 0x7fffff7a, PT ;  /* 0x7fffff7a0c00780c */ /* 0x000fe20003f46070 */
[----:B------:R-:W-:Y:S01]  /*fe20*/  @!P1 IMAD.MOV.U32 R12, RZ, RZ, R26 ;  /* 0x000000ffff0c9224 */ /* 0x000fe200078e001a */
[----:B------:R-:W-:Y:S01]  /*fe30*/  PRMT R87, RZ, 0x7610, R87 ;  /* 0x00007610ff577816 */ /* 0x000fe20000000057 */
[----:B--2---:R-:W-:Y:S04]  /*fe40*/  STL [R1+0x1b7c], R62 ;  /* 0x001b7c3e01007387 */ /* 0x004fe80000100800 */
[----:B------:R0:W-:Y:S02]  /*fe50*/  STL [R1+0x1004], R8 ;  /* 0x0010040801007387 */ /* 0x0001e40000100800 */
[----:B0-----:R-:W-:-:S05]  /*fe60*/  SHF.R.S32.HI R8, RZ, 0x1f, R47 ;  /* 0x0000001fff087819 */ /* 0x001fca000001142f */
[C---:B------:R-:W-:Y:S01]  /*fe70*/  IMAD.X R30, R8.reuse, 0x1, R3, P6 ;  /* 0x00000001081e7824 */ /* 0x040fe200030e0603 */
[----:B------:R-:W-:Y:S01]  /*fe80*/  IADD3 R24, P6, PT, R47, R2, RZ ;  /* 0x000000022f187210 */ /* 0x000fe20007fde0ff */
[----:B------:R-:W-:Y:S02]  /*fe90*/  STL [R1+0x1b80], R55 ;  /* 0x001b803701007387 */ /* 0x000fe40000100800 */
[----:B------:R-:W-:Y:S02]  /*fea0*/  @!P1 IMAD.MOV.U32 R13, RZ, RZ, R30 ;  /* 0x000000ffff0d9224 */ /* 0x000fe400078e001e */
[----:B------:R-:W-:Y:S04]  /*feb0*/  STL [R1+0xbb8], R39 ;  /* 0x000bb82701007387 */ /* 0x000fe80000100800 */
[----:B------:R-:W-:Y:S04]  /*fec0*/  STL [R1+0xbb4], R40 ;  /* 0x000bb42801007387 */ /* 0x000fe80000100800 */
[----:B------:R0:W-:Y:S04]  /*fed0*/  STL [R1+0x1070], R26 ;  /* 0x0010701a01007387 */ /* 0x0001e80000100800 */
[----:B------:R1:W2:Y:S01]  /*fee0*/  @!P1 LDG.E.U8 R46, desc[UR20][R12.64] ;  /* 0x000000140c2e9981 */ /* 0x0002a2000c1e1100 */
[----:B0-----:R-:W-:-:S02]  /*fef0*/  IMAD.X R26, R8, 0x1, R4, P6 ;  /* 0x00000001081a7824 */ /* 0x001fc400030e0604 */
[----:B-1----:R-:W-:Y:S02]  /*ff00*/  @!P1 IMAD.MOV.U32 R12, RZ, RZ, R24 ;  /* 0x000000ffff0c9224 */ /* 0x002fe400078e0018 */
[----:B------:R-:W-:-:S05]  /*ff10*/  @!P1 IMAD.MOV.U32 R13, RZ, RZ, R26 ;  /* 0x000000ffff0d9224 */ /* 0x000fca00078e001a */
[----:B------:R0:W3:Y:S01]  /*ff20*/  @!P1 LDG.E.U8 R87, desc[UR20][R12.64] ;  /* 0x000000140c579981 */ /* 0x0000e2000c1e1100 */
[----:B------:R-:W-:-:S03]  /*ff30*/  IMAD R47, R6, 0x6d, RZ ;  /* 0x0000006d062f7824 */ /* 0x000fc600078e02ff */
[----:B------:R-:W-:Y:S02]  /*ff40*/  STL [R1+0xc38], R35 ;  /* 0x000c382301007387 */ /* 0x000fe40000100800 */
[----:B------:R-:W-:Y:S02]  /*ff50*/  SHF.R.S32.HI R8, RZ, 0x1f, R47 ;  /* 0x0000001fff087819 */ /* 0x000fe4000001142f */
[----:B------:R1:W-:Y:S04]  /*ff60*/  STL [R1+0x106c], R30 ;  /* 0x00106c1e01007387 */ /* 0x0003e80000100800 */
[----:B------:R-:W-:Y:S01]  /*ff70*/  STL [R1+0xc34], R36 ;  /* 0x000c342401007387 */ /* 0x000fe20000100800 */
[----:B-1----:R-:W-:-:S03]  /*ff80*/  IADD3 R30, P6, PT, R47, R0, RZ ;  /* 0x000000002f1e7210 */ /* 0x002fc60007fde0ff */
[----:B------:R1:W-:Y:S01]  /*ff90*/  STL [R1+0x1078], R24 ;  /* 0x0010781801007387 */ /* 0x0003e20000100800 */
[----:B------:R-:W-:Y:S01]  /*ffa0*/  PRMT R84, RZ, 0x7610, R84 ;  /* 0x00007610ff547816 */ /* 0x000fe20000000054 */
[----:B------:R-:W-:Y:S02]  /*ffb0*/  IMAD.X R31, R8, 0x1, R3, P6 ;  /* 0x00000001081f7824 */ /* 0x000fe400030e0603 */
[----:B0-----:R-:W-:Y:S01]  /*ffc0*/  @!P3 IMAD.MOV.U32 R12, RZ, RZ, R30 ;  /* 0x000000ffff0cb224 */ /* 0x001fe200078e001e */
[----:B-1----:R-:W-:Y:S01]  /*ffd0*/  IADD3 R24, P6, PT, R47, R2, RZ ;  /* 0x000000022f187210 */ /* 0x002fe20007fde0ff */
[----:B------:R-:W-:Y:S01]  /*ffe0*/  @!P3 IMAD.MOV.U32 R13, RZ, RZ, R31 ;  /* 0x000000ffff0db224 */ /* 0x000fe200078e001f */
[----:B------:R-:W-:-:S04]  /*fff0*/  PRMT R78, RZ, 0x7610, R78 ;  /* 0x00007610ff4e7816 */ /* 0x000fc8000000004e */
[----:B------:R0:W4:Y:S01]  /*10000*/  @!P3 LDG.E.U8 R84, desc[UR20][R12.64] ;  /* 0x000000140c54b981 */ /* 0x000122000c1e1100 */
[----:B------:R-:W-:Y:S02]  /*10010*/  IMAD R32, R6, 0x1e, RZ ;  /* 0x0000001e06207824 */ /* 0x000fe400078e02ff */
[----:B0-----:R-:W-:-:S03]  /*10020*/  @!P3 IMAD.MOV.U32 R12, RZ, RZ, R24 ;  /* 0x000000ffff0cb224 */ /* 0x001fc600078e0018 */
[----:B------:R-:W-:Y:S01]  /*10030*/  SHF.R.S32.HI R43, RZ, 0x1f, R32 ;  /* 0x0000001fff2b7819 */ /* 0x000fe20000011420 */
[C---:B------:R-:W-:Y:S02]  /*10040*/  VIADD R75, R21.reuse, 0xfffffff1 ;  /* 0xfffffff1154b7836 */ /* 0x040fe40000000000 */
[----:B------:R-:W-:-:S03]  /*10050*/  VIADD R47, R21, 0xffffffe1 ;  /* 0xffffffe1152f7836 */ /* 0x000fc60000000000 */
[----:B------:R-:W-:Y:S02]  /*10060*/  ISETP.GE.U32.AND P1, PT, R75, 0x7fffff72, PT ;  /* 0x7fffff724b00780c */ /* 0x000fe40003f26070 */
[----:B------:R-:W-:Y:S02]  /*10070*/  PRMT R75, RZ, 0x7610, R75 ;  /* 0x00007610ff4b7816 */ /* 0x000fe4000000004b */
[----:B------:R-:W-:Y:S02]  /*10080*/  PRMT R33, RZ, 0x7610, R33 ;  /* 0x00007610ff217816 */ /* 0x000fe40000000021 */
[----:B------:R-:W-:Y:S02]  /*10090*/  PRMT R16, RZ, 0x7610, R16 ;  /* 0x00007610ff107816 */ /* 0x000fe40000000010 */
[----:B------:R-:W-:Y:S02]  /*100a0*/  PRMT R7, RZ, 0x7610, R7 ;  /* 0x00007610ff077816 */ /* 0x000fe40000000007 */
[----:B------:R-:W-:-:S02]  /*100b0*/  PRMT R15, RZ, 0x7610, R15 ;  /* 0x00007610ff0f7816 */ /* 0x000fc4000000000f */
[----:B------:R-:W-:Y:S02]  /*100c0*/  PRMT R28, RZ, 0x7610, R28 ;  /* 0x00007610ff1c7816 */ /* 0x000fe4000000001c */
[----:B------:R-:W-:Y:S02]  /*100d0*/  PRMT R20, RZ, 0x7610, R20 ;  /* 0x00007610ff147816 */ /* 0x000fe40000000014 */
[----:B------:R-:W-:Y:S01]  /*100e0*/  PRMT R5, RZ, 0x7610, R5 ;  /* 0x00007610ff057816 */ /* 0x000fe20000000005 */
[C---:B------:R-:W-:Y:S02]  /*100f0*/  VIADD R54, R64.reuse, 0xf8 ;  /* 0x000000f840367836 */ /* 0x040fe40000000000 */
[----:B------:R-:W-:Y:S02]  /*10100*/  VIADD R89, R64, 0xf9 ;  /* 0x000000f940597836 */ /* 0x000fe40000000000 */
[----:B------:R-:W-:Y:S02]  /*10110*/  IMAD.MOV.U32 R88, RZ, RZ, R19 ;  /* 0x000000ffff587224 */ /* 0x000fe400078e0013 */
[----:B------:R-:W-:-:S02]  /*10120*/  IMAD R19, R6, 0xf, RZ ;  /* 0x0000000f06137824 */ /* 0x000fc400078e02ff */
[----:B------:R-:W-:Y:S02]  /*10130*/  IMAD.MOV.U32 R91, RZ, RZ, R22 ;  /* 0x000000ffff5b7224 */ /* 0x000fe400078e0016 */
[----:B------:R-:W-:Y:S02]  /*10140*/  IMAD.MOV.U32 R90, RZ, RZ, R18 ;  /* 0x000000ffff5a7224 */ /* 0x000fe400078e0012 */
[----:B------:R-:W-:Y:S02]  /*10150*/  IMAD R22, R6, 0x2e, RZ ;  /* 0x0000002e06167824 */ /* 0x000fe400078e02ff */
[----:B------:R-:W-:-:S03]  /*10160*/  IMAD.MOV.U32 R92, RZ, RZ, R23 ;  /* 0x000000ffff5c7224 */ /* 0x000fc600078e0017 */
[----:B------:R-:W-:Y:S01]  /*10170*/  SHF.R.S32.HI R23, RZ, 0x1f, R22 ;  /* 0x0000001fff177819 */ /* 0x000fe20000011416 */
[----:B------:R-:W-:Y:S02]  /*10180*/  IMAD.MOV.U32 R86, RZ, RZ, R88 ;  /* 0x000000ffff567224 */ /* 0x000fe400078e0058 */
[----:B------:R-:W-:Y:S01]  /*10190*/  IMAD.MOV.U32 R88, RZ, RZ, R53 ;  /* 0x000000ffff587224 */ /* 0x000fe200078e0035 */
[----:B------:R-:W-:Y:S01]  /*101a0*/  PRMT R29, RZ, 0x7610, R29 ;  /* 0x00007610ff1d7816 */ /* 0x000fe2000000001d */
[----:B------:R-:W-:Y:S02]  /*101b0*/  IMAD.MOV.U32 R85, RZ, RZ, R86 ;  /* 0x000000ffff557224 */ /* 0x000fe400078e0056 */
[----:B------:R-:W-:Y:S02]  /*101c0*/  IMAD.MOV.U32 R86, RZ, RZ, R88 ;  /* 0x000000ffff567224 */ /* 0x000fe400078e0058 */
[----:B------:R-:W-:Y:S01]  /*101d0*/  IMAD.MOV.U32 R82, RZ, RZ, R92 ;  /* 0x000000ffff527224 */ /* 0x000fe200078e005c */
[----:B--2---:R-:W-:Y:S04]  /*101e0*/  STL [R1+0x1b84], R46 ;  /* 0x001b842e01007387 */ /* 0x004fe80000100800 */
[----:B------:R0:W-:Y:S02]  /*101f0*/  STL [R1+0x1074], R26 ;  /* 0x0010741a01007387 */ /* 0x0001e40000100800 */
[----:B0-----:R-:W-:-:S04]  /*10200*/  IMAD.X R26, R8, 0x1, R4, P6 ;  /* 0x00000001081a7824 */ /* 0x001fc800030e0604 */
[----:B------:R-:W-:Y:S01]  /*10210*/  @!P3 IMAD.MOV.U32 R13, RZ, RZ, R26 ;  /* 0x000000ffff0db224 */ /* 0x000fe200078e001a */
[----:B---3--:R-:W-:Y:S04]  /*10220*/  STL [R1+0x1b88], R87 ;  /* 0x001b885701007387 */ /* 0x008fe80000100800 */
[----:B------:R-:W-:Y:S04]  /*10230*/  STL [R1+0x10dc], R30 ;  /* 0x0010dc1e01007387 */ /* 0x000fe80000100800 */
[----:B------:R0:W-:Y:S04]  /*10240*/  STL [R1+0x10d8], R31 ;  /* 0x0010d81f01007387 */ /* 0x0001e80000100800 */
[----:B------:R1:W-:Y:S04]  /*10250*/  STL [R1+0x10e4], R24 ;  /* 0x0010e41801007387 */ /* 0x0003e80000100800 */
[----:B------:R2:W3:Y:S01]  /*10260*/  @!P3 LDG.E.U8 R78, desc[UR20][R12.64] ;  /* 0x000000140c4eb981 */ /* 0x0004e2000c1e1100 */
[----:B0-----:R-:W-:-:S02]  /*10270*/  IADD3 R31, P6, PT, R32, R0, RZ ;  /* 0x00000000201f7210 */ /* 0x001fc40007fde0ff */
[----:B-1----:R-:W-:Y:S01]  /*10280*/  IADD3 R24, P3, PT, R72, R2, RZ ;  /* 0x0000000248187210 */ /* 0x002fe20007f7e0ff */
[----:B------:R0:W-:Y:S01]  /*10290*/  STL [R1+0x10e0], R26 ;  /* 0x0010e01a01007387 */ /* 0x0001e20000100800 */
[C---:B--2---:R-:W-:Y:S02]  /*102a0*/  IMAD R12, R6.reuse, 0x75, RZ ;  /* 0x00000075060c7824 */ /* 0x044fe400078e02ff */
[----:B------:R-:W-:Y:S02]  /*102b0*/  IMAD.X R34, R43, 0x1, R3, P6 ;  /* 0x000000012b227824 */ /* 0x000fe400030e0603 */
[----:B------:R-:W-:Y:S01]  /*102c0*/  IMAD R30, R6, 0x7d, RZ ;  /* 0x0000007d061e7824 */ /* 0x000fe200078e02ff */
[----:B------:R-:W-:Y:S01]  /*102d0*/  SHF.R.S32.HI R8, RZ, 0x1f, R12 ;  /* 0x0000001fff087819 */ /* 0x000fe2000001140c */
[----:B0-----:R-:W-:Y:S01]  /*102e0*/  IMAD.X R26, R11, 0x1, R4, P3 ;  /* 0x000000010b1a7824 */ /* 0x001fe200018e0604 */
[C---:B------:R-:W-:Y:S01]  /*102f0*/  IADD3 R48, P3, PT, R12.reuse, R0, RZ ;  /* 0x000000000c307210 */ /* 0x040fe20007f7e0ff */
[----:B------:R-:W-:Y:S01]  /*10300*/  VIADD R13, R21, 0xffffffe9 ;  /* 0xffffffe9150d7836 */ /* 0x000fe20000000000 */
[----:B------:R-:W-:-:S02]  /*10310*/  IADD3 R37, P6, PT, R12, R2, RZ ;  /* 0x000000020c257210 */ /* 0x000fc40007fde0ff */
[----:B------:R-:W-:Y:S01]  /*10320*/  SHF.R.S32.HI R11, RZ, 0x1f, R30 ;  /* 0x0000001fff0b7819 */ /* 0x000fe2000001141e */
[----:B------:R-:W-:Y:S01]  /*10330*/  IMAD.X R49, R8, 0x1, R3, P3 ;  /* 0x0000000108317824 */ /* 0x000fe200018e0603 */
[----:B------:R-:W-:Y:S01]  /*10340*/  IADD3 R45, P3, PT, R30, R0, RZ ;  /* 0x000000001e2d7210 */ /* 0x000fe20007f7e0ff */
[----:B------:R-:W-:Y:S01]  /*10350*/  IMAD.X R38, R8, 0x1, R4, P6 ;  /* 0x0000000108267824 */ /* 0x000fe200030e0604 */
[----:B------:R-:W-:Y:S01]  /*10360*/  ISETP.GE.U32.AND P6, PT, R13, 0x7fffff6a, PT ;  /* 0x7fffff6a0d00780c */ /* 0x000fe20003fc6070 */
[----:B------:R-:W-:Y:S02]  /*10370*/  @!P5 IMAD.MOV.U32 R12, RZ, RZ, R48 ;  /* 0x000000ffff0cd224 */ /* 0x000fe400078e0030 */
[----:B------:R-:W-:Y:S02]  /*10380*/  @!P5 IMAD.MOV.U32 R13, RZ, RZ, R49 ;  /* 0x000000ffff0dd224 */ /* 0x000fe400078e0031 */
[----:B------:R-:W-:Y:S01]  /*10390*/  IMAD.X R46, R11, 0x1, R3, P3 ;  /* 0x000000010b2e7824 */ /* 0x000fe200018e0603 */
[----:B------:R-:W-:-:S02]  /*103a0*/  ISETP.GE.U32.AND P3, PT, R47, 0x7fffff62, PT ;  /* 0x7fffff622f00780c */ /* 0x000fc40003f66070 */
[----:B------:R-:W-:Y:S01]  /*103b0*/  PRMT R47, RZ, 0x7610, R47 ;  /* 0x00007610ff2f7816 */ /* 0x000fe2000000002f */
[----:B------:R0:W2:Y:S02]  /*103c0*/  @!P5 LDG.E.U8 R75, desc[UR20][R12.64] ;  /* 0x000000140c4bd981 */ /* 0x0000a4000c1e1100 */
[----:B0-----:R-:W-:Y:S02]  /*103d0*/  @!P0 IMAD.MOV.U32 R12, RZ, RZ, R45 ;  /* 0x000000ffff0c8224 */ /* 0x001fe400078e002d */
[----:B------:R-:W-:-:S05]  /*103e0*/  @!P0 IMAD.MOV.U32 R13, RZ, RZ, R46 ;  /* 0x000000ffff0d8224 */ /* 0x000fca00078e002e */
[----:B------:R0:W2:Y:S02]  /*103f0*/  @!P0 LDG.E.U8 R47, desc[UR20][R12.64] ;  /* 0x000000140c2f8981 */ /* 0x0000a4000c1e1100 */
[----:B0-----:R-:W-:Y:S02]  /*10400*/  @!P2 IMAD.MOV.U32 R12, RZ, RZ, R41 ;  /* 0x000000ffff0ca224 */ /* 0x001fe400078e0029 */
[----:B------:R-:W-:-:S05]  /*10410*/  @!P2 IMAD.MOV.U32 R13, RZ, RZ, R44 ;  /* 0x000000ffff0da224 */ /* 0x000fca00078e002c */
[----:B------:R0:W2:Y:S01]  /*10420*/  @!P2 LDG.E.U8 R33, desc[UR20][R12.64] ;  /* 0x000000140c21a981 */ /* 0x0000a2000c1e1100 */
[----:B------:R-:W-:Y:S01]  /*10430*/  PRMT R72, RZ, 0x7610, R72 ;  /* 0x00007610ff487816 */ /* 0x000fe20000000048 */
[----:B0-----:R-:W-:Y:S02]  /*10440*/  @!P1 IMAD.MOV.U32 R12, RZ, RZ, R39 ;  /* 0x000000ffff0c9224 */ /* 0x001fe400078e0027 */
[----:B------:R-:W-:-:S05]  /*10450*/  @!P1 IMAD.MOV.U32 R13, RZ, RZ, R40 ;  /* 0x000000ffff0d9224 */ /* 0x000fca00078e0028 */
[----:B------:R0:W2:Y:S02]  /*10460*/  @!P1 LDG.E.U8 R16, desc[UR20][R12.64] ;  /* 0x000000140c109981 */ /* 0x0000a4000c1e1100 */
[----:B0-----:R-:W-:Y:S02]  /*10470*/  @!P5 IMAD.MOV.U32 R12, RZ, RZ, R37 ;  /* 0x000000ffff0cd224 */ /* 0x001fe400078e0025 */
[----:B------:R-:W-:-:S05]  /*10480*/  @!P5 IMAD.MOV.U32 R13, RZ, RZ, R38 ;  /* 0x000000ffff0dd224 */ /* 0x000fca00078e0026 */
[----:B------:R0:W2:Y:S01]  /*10490*/  @!P5 LDG.E.U8 R72, desc[UR20][R12.64] ;  /* 0x000000140c48d981 */ /* 0x0000a2000c1e1100 */
[----:B------:R-:W-:Y:S01]  /*104a0*/  IADD3 R30, P5, PT, R30, R2, RZ ;  /* 0x000000021e1e7210 */ /* 0x000fe20007fbe0ff */
[----:B0-----:R-:W-:Y:S02]  /*104b0*/  @!P6 IMAD.MOV.U32 R12, RZ, RZ, R35 ;  /* 0x000000ffff0ce224 */ /* 0x001fe400078e0023 */
[----:B------:R-:W-:Y:S01]  /*104c0*/  @!P6 IMAD.MOV.U32 R13, RZ, RZ, R36 ;  /* 0x000000ffff0de224 */ /* 0x000fe200078e0024 */
[----:B------:R-:W-:Y:S01]  /*104d0*/  STL [R1+0xcb8], R31 ;  /* 0x000cb81f01007387 */ /* 0x000fe20000100800 */
[----:B------:R-:W-:-:S03]  /*104e0*/  IMAD.X R11, R11, 0x1, R4, P5 ;  /* 0x000000010b0b7824 */ /* 0x000fc600028e0604 */
[----:B------:R0:W2:Y:S01]  /*104f0*/  @!P6 LDG.E.U8 R7, desc[UR20][R12.64] ;  /* 0x000000140c07e981 */ /* 0x0000a2000c1e1100 */
[----:B------:R-:W-:-:S03]  /*10500*/  PRMT R8, RZ, 0x7610, R8 ;  /* 0x00007610ff087816 */ /* 0x000fc60000000008 */
[----:B------:R-:W-:Y:S01]  /*10510*/  STL [R1+0xcb4], R34 ;  /* 0x000cb42201007387 */ /* 0x000fe20000100800 */
[----:B0-----:R-:W-:Y:S02]  /*10520*/  @!P3 IMAD.MOV.U32 R12, RZ, RZ, R31 ;  /* 0x000000ffff0cb224 */ /* 0x001fe400078e001f */
[----:B------:R-:W-:Y:S01]  /*10530*/  @!P3 IMAD.MOV.U32 R13, RZ, RZ, R34 ;  /* 0x000000ffff0db224 */ /* 0x000fe200078e0022 */
[----:B------:R-:W-:Y:S04]  /*10540*/  STL [R1+0x338], R24 ;  /* 0x0003381801007387 */ /* 0x000fe80000100800 */
[----:B------:R0:W2:Y:S01]  /*10550*/  @!P3 LDG.E.U8 R15, desc[UR20][R12.64] ;  /* 0x000000140c0fb981 */ /* 0x0000a2000c1e1100 */
[----:B------:R-:W-:-:S03]  /*10560*/  IADD3 R25, P5, PT, R25, R2, RZ ;  /* 0x0000000219197210 */ /* 0x000fc60007fbe0ff */
[----:B------:R-:W-:Y:S04]  /*10570*/  STL [R1+0x334], R26 ;  /* 0x0003341a01007387 */ /* 0x000fe80000100800 */
[----:B------:R-:W-:Y:S01]  /*10580*/  STL [R1+0x1140], R48 ;  /* 0x0011403001007387 */ /* 0x000fe20000100800 */
[----:B0-----:R-:W-:Y:S02]  /*10590*/  @!P0 IMAD.MOV.U32 R12, RZ, RZ, R30 ;  /* 0x000000ffff0c8224 */ /* 0x001fe400078e001e */
[----:B------:R-:W-:Y:S01]  /*105a0*/  @!P0 IMAD.MOV.U32 R13, RZ, RZ, R11 ;  /* 0x000000ffff0d8224 */ /* 0x000fe200078e000b */
[----:B------:R-:W-:Y:S04]  /*105b0*/  STL [R1+0x1148], R37 ;  /* 0x0011482501007387 */ /* 0x000fe80000100800 */
[----:B------:R-:W-:Y:S04]  /*105c0*/  STL [R1+0x113c], R49 ;  /* 0x00113c3101007387 */ /* 0x000fe80000100800 */
[----:B------:R-:W-:Y:S01]  /*105d0*/  STL [R1+0x11b0], R45 ;  /* 0x0011b02d01007387 */ /* 0x000fe20000100800 */
[----:B------:R-:W-:-:S03]  /*105e0*/  IMAD.X R14, R14, 0x1, R4, P5 ;  /* 0x000000010e0e7824 */ /* 0x000fc600028e0604 */
[----:B------:R-:W-:Y:S04]  /*105f0*/  STL [R1+0x1144], R38 ;  /* 0x0011442601007387 */ /* 0x000fe80000100800 */
[----:B------:R0:W2:Y:S04]  /*10600*/  @!P0 LDG.E.U8 R8, desc[UR20][R12.64] ;  /* 0x000000140c088981 */ /* 0x0000a8000c1e1100 */
[----:B------:R-:W-:Y:S04]  /*10610*/  STL [R1+0x11ac], R46 ;  /* 0x0011ac2e01007387 */ /* 0x000fe80000100800 */
[----:B------:R-:W-:Y:S01]  /*10620*/  STL [R1+0x11b8], R30 ;  /* 0x0011b81e01007387 */ /* 0x000fe20000100800 */
[----:B0-----:R-:W-:-:S02]  /*10630*/  @!P2 IMAD.MOV.U32 R12, RZ, RZ, R24 ;  /* 0x000000ffff0ca224 */ /* 0x001fc400078e0018 */
[----:B------:R-:W-:Y:S01]  /*10640*/  @!P2 IMAD.MOV.U32 R13, RZ, RZ, R26 ;  /* 0x000000ffff0da224 */ /* 0x000fe200078e001a */
[----:B------:R0:W-:Y:S04]  /*10650*/  STL [R1+0x11b4], R11 ;  /* 0x0011b40b01007387 */ /* 0x0001e80000100800 */
[----:B------:R1:W2:Y:S01]  /*10660*/  @!P2 LDG.E.U8 R28, desc[UR20][R12.64] ;  /* 0x000000140c1ca981 */ /* 0x0002a2000c1e1100 */
[----:B0-----:R-:W-:Y:S01]  /*10670*/  IADD3 R11, P0, PT, R27, R2, RZ ;  /* 0x000000021b0b7210 */ /* 0x001fe20007f1e0ff */
[----:B-1----:R-:W-:Y:S02]  /*10680*/  @!P1 IMAD.MOV.U32 R12, RZ, RZ, R25 ;  /* 0x000000ffff0c9224 */ /* 0x002fe400078e0019 */
[----:B------:R-:W-:Y:S02]  /*10690*/  @!P1 IMAD.MOV.U32 R13, RZ, RZ, R14 ;  /* 0x000000ffff0d9224 */ /* 0x000fe400078e000e */
[----:B------:R-:W-:Y:S01]  /*106a0*/  IMAD.X R24, R42, 0x1, R4, P0 ;  /* 0x000000012a187824 */ /* 0x000fe200000e0604 */
[----:B------:R-:W-:Y:S04]  /*106b0*/  STL [R1+0xbc0], R25 ;  /* 0x000bc01901007387 */ /* 0x000fe80000100800 */
[----:B------:R0:W2:Y:S04]  /*106c0*/  @!P1 LDG.E.U8 R20, desc[UR20][R12.64] ;  /* 0x000000140c149981 */ /* 0x0000a8000c1e1100 */
[----:B------:R1:W-:Y:S01]  /*106d0*/  STL [R1+0xbbc], R14 ;  /* 0x000bbc0e01007387 */ /* 0x0003e20000100800 */
[----:B0-----:R-:W-:-:S02]  /*106e0*/  @!P6 IMAD.MOV.U32 R12, RZ, RZ, R11 ;  /* 0x000000ffff0ce224 */ /* 0x001fc400078e000b */
[----:B------:R-:W-:Y:S02]  /*106f0*/  @!P6 IMAD.MOV.U32 R13, RZ, RZ, R24 ;  /* 0x000000ffff0de224 */ /* 0x000fe400078e0018 */
[C---:B-1----:R-:W-:Y:S01]  /*10700*/  VIADD R14, R64.reuse, 0xf2 ;  /* 0x000000f2400e7836 */ /* 0x042fe20000000000 */
[----:B------:R0:W-:Y:S04]  /*10710*/  STL [R1+0xc40], R11 ;  /* 0x000c400b01007387 */ /* 0x0001e80000100800 */
[----:B------:R-:W-:Y:S04]  /*10720*/  STL [R1+0xc3c], R24 ;  /* 0x000c3c1801007387 */ /* 0x000fe80000100800 */
[----:B------:R1:W2:Y:S01]  /*10730*/  @!P6 LDG.E.U8 R5, desc[UR20][R12.64] ;  /* 0x000000140c05e981 */ /* 0x0002a2000c1e1100 */
[----:B0-----:R-:W-:-:S03]  /*10740*/  VIADD R11, R64, 0xf3 ;  /* 0x000000f3400b7836 */ /* 0x001fc60000000000 */
[----:B------:R0:W-:Y:S01]  /*10750*/  STL [R1+0x1580], R14 ;  /* 0x0015800e01007387 */ /* 0x0001e20000100800 */
[----:B-1----:R-:W-:-:S03]  /*10760*/  IABS R13, R14 ;  /* 0x0000000e000d7213 */ /* 0x002fc60000000000 */
[----:B------:R-:W-:Y:S01]  /*10770*/  STL [R1+0x1590], R11 ;  /* 0x0015900b01007387 */ /* 0x000fe20000100800 */
[----:B0-----:R-:W-:-:S03]  /*10780*/  VIADD R14, R64, 0xfa ;  /* 0x000000fa400e7836 */ /* 0x001fc60000000000 */
[----:B------:R-:W-:Y:S01]  /*10790*/  STL [R1+0x158c], R54 ;  /* 0x00158c3601007387 */ /* 0x000fe20000100800 */
[----:B------:R-:W-:-:S03]  /*107a0*/  IMAD.HI.U32 R25, R10, R13, RZ ;  /* 0x0000000d0a197227 */ /* 0x000fc600078e00ff */
[----:B------:R0:W-:Y:S01]  /*107b0*/  STL [R1+0x1584], R14 ;  /* 0x0015840e01007387 */ /* 0x0001e20000100800 */
[----:B------:R-:W-:Y:S01]  /*107c0*/  IMAD.MOV R30, RZ, RZ, -R25 ;  /* 0x000000ffff1e7224 */ /* 0x000fe200078e0a19 */
[----:B0-----:R-:W-:-:S05]  /*107d0*/  IABS R14, R14 ;  /* 0x0000000e000e7213 */ /* 0x001fca0000000000 */
[----:B------:R-:W-:Y:S01]  /*107e0*/  IMAD.HI.U32 R25, R10, R14, RZ ;  /* 0x0000000e0a197227 */ /* 0x000fe200078e00ff */
[----:B------:R-:W-:-:S03]  /*107f0*/  IABS R42, R11 ;  /* 0x0000000b002a7213 */ /* 0x000fc60000000000 */
[----:B------:R-:W-:Y:S01]  /*10800*/  IMAD.MOV R25, RZ, RZ, -R25 ;  /* 0x000000ffff197224 */ /* 0x000fe200078e0a19 */
[----:B------:R-:W-:Y:S01]  /*10810*/  IABS R12, R89 ;  /* 0x00000059000c7213 */ /* 0x000fe20000000000 */
[----:B------:R-:W-:-:S04]  /*10820*/  IMAD.HI.U32 R24, R10, R42, RZ ;  /* 0x0000002a0a187227 */ /* 0x000fc800078e00ff */
[----:B------:R-:W-:Y:S02]  /*10830*/  IMAD R14, R9, R25, R14 ;  /* 0x00000019090e7224 */ /* 0x000fe400078e020e */
[----:B------:R-:W-:Y:S01]  /*10840*/  IMAD R25, R6, 0x7, RZ ;  /* 0x0000000706197824 */ /* 0x000fe200078e02ff */
[----:B------:R-:W-:Y:S01]  /*10850*/  IABS R11, R54 ;  /* 0x00000036000b7213 */ /* 0x000fe20000000000 */
[----:B------:R-:W-:-:S03]  /*10860*/  IMAD.HI.U32 R26, R10, R12, RZ ;  /* 0x0000000c0a1a7227 */ /* 0x000fc600078e00ff */
[----:B------:R-:W-:Y:S01]  /*10870*/  SHF.R.S32.HI R59, RZ, 0x1f, R25 ;  /* 0x0000001fff3b7819 */ /* 0x000fe20000011419 */
[----:B------:R-:W-:Y:S01]  /*10880*/  IMAD.MOV R24, RZ, RZ, -R24 ;  /* 0x000000ffff187224 */ /* 0x000fe200078e0a18 */
[----:B------:R-:W-:Y:S01]  /*10890*/  IADD3 R60, P0, PT, R25, R0, RZ ;  /* 0x00000000193c7210 */ /* 0x000fe20007f1e0ff */
[C---:B------:R-:W-:Y:S02]  /*108a0*/  IMAD R36, R6.reuse, 0x26, RZ ;  /* 0x0000002606247824 */ /* 0x040fe400078e02ff */
[----:B------:R-:W-:Y:S02]  /*108b0*/  IMAD R13, R9, R30, R13 ;  /* 0x0000001e090d7224 */ /* 0x000fe400078e020d */
[----:B------:R-:W-:Y:S02]  /*108c0*/  IMAD.MOV R26, RZ, RZ, -R26 ;  /* 0x000000ffff1a7224 */ /* 0x000fe400078e0a1a */
[----:B------:R-:W-:Y:S01]  /*108d0*/  IMAD R48, R6, 0x17, RZ ;  /* 0x0000001706307824 */ /* 0x000fe200078e02ff */
[----:B------:R-:W-:Y:S01]  /*108e0*/  SHF.R.S32.HI R49, RZ, 0x1f, R19 ;  /* 0x0000001fff317819 */ /* 0x000fe20000011413 */
[----:B------:R-:W-:Y:S01]  /*108f0*/  IMAD.HI.U32 R27, R10, R11, RZ ;  /* 0x0000000b0a1b7227 */ /* 0x000fe200078e00ff */
[----:B------:R-:W-:-:S03]  /*10900*/  IADD3 R56, P2, PT, R19, R0, RZ ;  /* 0x0000000013387210 */ /* 0x000fc60007f5e0ff */
[----:B------:R-:W-:Y:S02]  /*10910*/  IMAD R42, R9, R24, R42 ;  /* 0x00000018092a7224 */ /* 0x000fe400078e022a */
[C---:B------:R-:W-:Y:S01]  /*10920*/  IMAD R40, R6.reuse, 0x1f, RZ ;  /* 0x0000001f06287824 */ /* 0x040fe200078e02ff */
[----:B------:R-:W-:Y:S01]  /*10930*/  STL [R1+0x1588], R89 ;  /* 0x0015885901007387 */ /* 0x000fe20000100800 */
[----:B------:R-:W-:Y:S01]  /*10940*/  IMAD R30, R6, 0x27, RZ ;  /* 0x00000027061e7824 */ /* 0x000fe200078e02ff */
[----:B------:R-:W-:Y:S01]  /*10950*/  SHF.R.S32.HI R37, RZ, 0x1f, R36 ;  /* 0x0000001fff257819 */ /* 0x000fe20000011424 */
[----:B------:R-:W-:Y:S01]  /*10960*/  IMAD.X R61, R59, 0x1, R3, P0 ;  /* 0x000000013b3d7824 */ /* 0x000fe200000e0603 */
[----:B------:R-:W-:Y:S01]  /*10970*/  IADD3 R38, P0, PT, R36, R0, RZ ;  /* 0x0000000024267210 */ /* 0x000fe20007f1e0ff */
[----:B------:R-:W-:Y:S01]  /*10980*/  IMAD R12, R9, R26, R12 ;  /* 0x0000001a090c7224 */ /* 0x000fe200078e020c */
[----:B------:R-:W-:Y:S01]  /*10990*/  STL [R1+0x1804], R13 ;  /* 0x0018040d01007387 */ /* 0x000fe20000100800 */
[----:B------:R-:W-:Y:S01]  /*109a0*/  IMAD.MOV R27, RZ, RZ, -R27 ;  /* 0x000000ffff1b7224 */ /* 0x000fe200078e0a1b */
[----:B------:R-:W-:Y:S01]  /*109b0*/  SHF.R.S32.HI R46, RZ, 0x1f, R48 ;  /* 0x0000001fff2e7819 */ /* 0x000fe20000011430 */
[----:B------:R-:W-:Y:S01]  /*109c0*/  IMAD R26, R6, 0x2f, RZ ;  /* 0x0000002f061a7824 */ /* 0x000fe200078e02ff */
[-C--:B------:R-:W-:Y:S01]  /*109d0*/  IADD3 R50, P1, PT, R48, R0.reuse, RZ ;  /* 0x0000000030327210 */ /* 0x080fe20007f3e0ff */
[----:B------:R-:W-:Y:S01]  /*109e0*/  STL [R1+0x1808], R42 ;  /* 0x0018082a01007387 */ /* 0x000fe20000100800 */
[----:B------:R-:W-:Y:S01]  /*109f0*/  SHF.R.S32.HI R41, RZ, 0x1f, R40 ;  /* 0x0000001fff297819 */ /* 0x000fe20000011428 */
[----:B------:R-:W-:Y:S01]  /*10a00*/  IMAD.X R57, R49, 0x1, R3, P2 ;  /* 0x0000000131397824 */ /* 0x000fe200010e0603 */
[-C--:B------:R-:W-:Y:S01]  /*10a10*/  IADD3 R44, P5, PT, R40, R0.reuse, RZ ;  /* 0x00000000282c7210 */ /* 0x080fe20007fbe0ff */
[----:B------:R-:W-:Y:S01]  /*10a20*/  STL [R1+0x180c], R14 ;  /* 0x00180c0e01007387 */ /* 0x000fe20000100800 */
[----:B------:R-:W-:Y:S01]  /*10a30*/  VIADD R24, R21, 0xfffffff8 ;  /* 0xfffffff815187836 */ /* 0x000fe20000000000 */
[----:B------:R-:W-:Y:S01]  /*10a40*/  SHF.R.S32.HI R31, RZ, 0x1f, R30 ;  /* 0x0000001fff1f7819 */ /* 0x000fe2000001141e */
[----:B------:R-:W-:Y:S01]  /*10a50*/  IMAD R11, R9, R27, R11 ;  /* 0x0000001b090b7224 */ /* 0x000fe200078e020b */
[----:B------:R-:W-:Y:S01]  /*10a60*/  STL [R1+0x1814], R14 ;  /* 0x0018140e01007387 */ /* 0x000fe20000100800 */
[-C--:B------:R-:W-:Y:S01]  /*10a70*/  IADD3 R34, P2, PT, R30, R0.reuse, RZ ;  /* 0x000000001e227210 */ /* 0x080fe20007f5e0ff */
[--C-:B------:R-:W-:Y:S01]  /*10a80*/  IMAD.X R39, R37, 0x1, R3.reuse, P0 ;  /* 0x0000000125277824 */ /* 0x100fe200000e0603 */
[----:B------:R-:W-:Y:S01]  /*10a90*/  SHF.R.S32.HI R27, RZ, 0x1f, R26 ;  /* 0x0000001fff1b7819 */ /* 0x000fe2000001141a */
[----:B------:R-:W-:Y:S01]  /*10aa0*/  STL [R1+0x340], R60 ;  /* 0x0003403c01007387 */ /* 0x000fe20000100800 */
[----:B------:R-:W-:Y:S01]  /*10ab0*/  IMAD.X R51, R46, 0x1, R3, P1 ;  /* 0x000000012e337824 */ /* 0x000fe200008e0603 */
[----:B------:R-:W-:-:S02]  /*10ac0*/  IADD3 R18, P0, PT, R26, R0, RZ ;  /* 0x000000001a127210 */ /* 0x000fc40007f1e0ff */
[----:B------:R-:W-:Y:S01]  /*10ad0*/  STL [R1+0xbc8], R56 ;  /* 0x000bc83801007387 */ /* 0x000fe20000100800 */
[--C-:B------:R-:W-:Y:S01]  /*10ae0*/  IMAD.X R45, R41, 0x1, R3.reuse, P5 ;  /* 0x00000001292d7824 */ /* 0x100fe200028e0603 */
[----:B------:R-:W-:Y:S02]  /*10af0*/  ISETP.GE.U32.AND P6, PT, R24, 0x7fffff79, PT ;  /* 0x7fffff791800780c */ /* 0x000fe40003fc6070 */
[----:B------:R-:W-:Y:S01]  /*10b00*/  STL [R1+0x33c], R61 ;  /* 0x00033c3d01007387 */ /* 0x000fe20000100800 */
[--C-:B------:R-:W-:Y:S01]  /*10b10*/  IMAD.X R35, R31, 0x1, R3.reuse, P2 ;  /* 0x000000011f237824 */ /* 0x100fe200010e0603 */
[----:B------:R-:W-:Y:S02]  /*10b20*/  IADD3 R24, P1, PT, R22, R0, RZ ;  /* 0x0000000016187210 */ /* 0x000fe40007f3e0ff */
[----:B------:R-:W-:Y:S01]  /*10b30*/  STL [R1+0xc48], R50 ;  /* 0x000c483201007387 */ /* 0x000fe20000100800 */
[----:B------:R-:W-:Y:S01]  /*10b40*/  IADD3 R52, P2, PT, R19, R2, RZ ;  /* 0x0000000213347210 */ /* 0x000fe20007f5e0ff */
[----:B------:R-:W-:-:S02]  /*10b50*/  IMAD.X R19, R27, 0x1, R3, P0 ;  /* 0x000000011b137824 */ /* 0x000fc400000e0603 */
[----:B------:R-:W-:Y:S01]  /*10b60*/  STL [R1+0xbc4], R57 ;  /* 0x000bc43901007387 */ /* 0x000fe20000100800 */
[----:B------:R-:W-:-:S03]  /*10b70*/  IADD3 R48, P0, PT, R48, R2, RZ ;  /* 0x0000000230307210 */ /* 0x000fc60007f1e0ff */
[----:B------:R-:W-:Y:S01]  /*10b80*/  STL [R1+0xcc8], R44 ;  /* 0x000cc82c01007387 */ /* 0x000fe20000100800 */
[----:B------:R-:W-:-:S03]  /*10b90*/  IADD3 R58, P5, PT, R25, R2, RZ ;  /* 0x00000002193a7210 */ /* 0x000fc60007fbe0ff */
[----:B------:R-:W-:Y:S01]  /*10ba0*/  STL [R1+0xc44], R51 ;  /* 0x000c443301007387 */ /* 0x000fe20000100800 */
[----:B------:R-:W-:-:S03]  /*10bb0*/  IMAD.X R25, R23, 0x1, R3, P1 ;  /* 0x0000000117197824 */ /* 0x000fc600008e0603 */
[----:B------:R-:W-:Y:S01]  /*10bc0*/  STL [R1+0xd20], R38 ;  /* 0x000d202601007387 */ /* 0x000fe20000100800 */
[----:B------:R-:W-:-:S03]  /*10bd0*/  IMAD.X R53, R49, 0x1, R4, P2 ;  /* 0x0000000131357824 */ /* 0x000fc600010e0604 */
[----:B------:R-:W-:Y:S01]  /*10be0*/  STL [R1+0xcc4], R45 ;  /* 0x000cc42d01007387 */ /* 0x000fe20000100800 */
[----:B------:R-:W-:-:S03]  /*10bf0*/  IADD3 R32, P2, PT, R32, R2, RZ ;  /* 0x0000000220207210 */ /* 0x000fc60007f5e0ff */
[----:B------:R-:W-:Y:S01]  /*10c00*/  STL [R1+0xd30], R34 ;  /* 0x000d302201007387 */ /* 0x000fe20000100800 */
[----:B------:R-:W-:-:S03]  /*10c10*/  IMAD.X R49, R46, 0x1, R4, P0 ;  /* 0x000000012e317824 */ /* 0x000fc600000e0604 */
[----:B------:R-:W-:Y:S01]  /*10c20*/  STL [R1+0xd1c], R39 ;  /* 0x000d1c2701007387 */ /* 0x000fe20000100800 */
[----:B------:R-:W-:-:S03]  /*10c30*/  IADD3 R40, P0, PT, R40, R2, RZ ;  /* 0x0000000228287210 */ /* 0x000fc60007f1e0ff */
[----:B------:R-:W-:Y:S01]  /*10c40*/  STL [R1+0xd80], R24 ;  /* 0x000d801801007387 */ /* 0x000fe20000100800 */
[----:B------:R-:W-:-:S03]  /*10c50*/  IMAD.X R59, R59, 0x1, R4, P5 ;  /* 0x000000013b3b7824 */ /* 0x000fc600028e0604 */
[----:B------:R-:W-:Y:S04]  /*10c60*/  STL [R1+0xd2c], R35 ;  /* 0x000d2c2301007387 */ /* 0x000fe80000100800 */
        /* <DEDUP_REMOVED lines=8> */
[----:B------:R-:W-:Y:S04]  /*10cf0*/  STL [R1+0xd8c], R19 ;  /* 0x000d8c1301007387 */ /* 0x000fe80000100800 */
[----:B------:R-:W-:Y:S04]  /*10d00*/  STL [R1+0xc50], R48 ;  /* 0x000c503001007387 */ /* 0x000fe80000100800 */
[----:B------:R-:W-:Y:S01]  /*10d10*/  STL [R1+0x344], R59 ;  /* 0x0003443b01007387 */ /* 0x000fe20000100800 */
[----:B------:R-:W-:-:S03]  /*10d20*/  IMAD.X R37, R37, 0x1, R4, P2 ;  /* 0x0000000125257824 */ /* 0x000fc600010e0604 */
[----:B------:R-:W-:Y:S01]  /*10d30*/  STL [R1+0xbcc], R53 ;  /* 0x000bcc3501007387 */ /* 0x000fe20000100800 */
[----:B------:R-:W-:-:S03]  /*10d40*/  IADD3 R22, P2, PT, R22, R2, RZ ;  /* 0x0000000216167210 */ /* 0x000fc60007f5e0ff */
[----:B------:R0:W-:Y:S01]  /*10d50*/  STL [R1+0xcc0], R32 ;  /* 0x000cc02001007387 */ /* 0x0001e20000100800 */
[----:B------:R-:W-:-:S03]  /*10d60*/  IMAD.X R31, R31, 0x1, R4, P0 ;  /* 0x000000011f1f7824 */ /* 0x000fc600000e0604 */
[----:B------:R-:W-:Y:S01]  /*10d70*/  STL [R1+0xc4c], R49 ;  /* 0x000c4c3101007387 */ /* 0x000fe20000100800 */
[----:B------:R-:W-:-:S03]  /*10d80*/  IADD3 R26, P0, PT, R26, R2, RZ ;  /* 0x000000021a1a7210 */ /* 0x000fc60007f1e0ff */
[----:B------:R-:W-:Y:S01]  /*10d90*/  STL [R1+0xcd0], R40 ;  /* 0x000cd02801007387 */ /* 0x000fe20000100800 */
[----:B------:R-:W-:-:S03]  /*10da0*/  VIADD R43, R21, 0xffffffe0 ;  /* 0xffffffe0152b7836 */ /* 0x000fc60000000000 */
[----:B------:R-:W-:Y:S04]  /*10db0*/  STL [R1+0xcbc], R46 ;  /* 0x000cbc2e01007387 */ /* 0x000fe80000100800 */
[----:B------:R-:W-:Y:S01]  /*10dc0*/  STL [R1+0xd28], R36 ;  /* 0x000d282401007387 */ /* 0x000fe20000100800 */
[----:B------:R-:W-:-:S03]  /*10dd0*/  IMAD.X R23, R23, 0x1, R4, P2 ;  /* 0x0000000117177824 */ /* 0x000fc600010e0604 */
[----:B------:R-:W-:Y:S01]  /*10de0*/  STL [R1+0xccc], R41 ;  /* 0x000ccc2901007387 */ /* 0x000fe20000100800 */
[----:B------:R-:W-:-:S03]  /*10df0*/  IMAD.X R27, R27, 0x1, R4, P0 ;  /* 0x000000011b1b7824 */ /* 0x000fc600000e0604 */
[----:B------:R-:W-:Y:S04]  /*10e00*/  STL [R1+0xd38], R30 ;  /* 0x000d381e01007387 */ /* 0x000fe80000100800 */
[----:B------:R-:W-:Y:S01]  /*10e10*/  STL [R1+0xd24], R37 ;  /* 0x000d242501007387 */ /* 0x000fe20000100800 */
[----:B------:R-:W-:-:S03]  /*10e20*/  ISETP.GE.U32.AND P2, PT, R43, 0x7fffff61, PT ;  /* 0x7fffff612b00780c */ /* 0x000fc60003f46070 */
[----:B------:R-:W-:Y:S01]  /*10e30*/  STL [R1+0xd88], R22 ;  /* 0x000d881601007387 */ /* 0x000fe20000100800 */
[----:B------:R-:W-:-:S03]  /*10e40*/  @!P3 IMAD.MOV.U32 R62, RZ, RZ, R32 ;  /* 0x000000ffff3eb224 */ /* 0x000fc600078e0020 */
[----:B------:R-:W-:Y:S01]  /*10e50*/  STL [R1+0xd34], R31 ;  /* 0x000d341f01007387 */ /* 0x000fe20000100800 */
[----:B------:R-:W-:-:S03]  /*10e60*/  @!P3 IMAD.MOV.U32 R63, RZ, RZ, R46 ;  /* 0x000000ffff3fb224 */ /* 0x000fc600078e002e */
[----:B------:R-:W2:Y:S01]  /*10e70*/  LDL.LU R83, [R1+0x578] ;  /* 0x0005780001537983 */ /* 0x000ea20000300800 */
[----:B------:R-:W-:-:S03]  /*10e80*/  VIADD R43, R21, 0xffffffd8 ;  /* 0xffffffd8152b7836 */ /* 0x000fc60000000000 */
[----:B------:R-:W3:Y:S04]  /*10e90*/  LDL.LU R88, [R1+0x574] ;  /* 0x0005740001587983 */ /* 0x000ee80000300800 */
[----:B------:R-:W-:Y:S04]  /*10ea0*/  STL [R1+0xd98], R26 ;  /* 0x000d981a01007387 */ /* 0x000fe80000100800 */
[----:B------:R-:W-:Y:S04]  /*10eb0*/  STL [R1+0xd84], R23 ;  /* 0x000d841701007387 */ /* 0x000fe80000100800 */
[----:B------:R-:W-:Y:S04]  /*10ec0*/  STL [R1+0xd94], R27 ;  /* 0x000d941b01007387 */ /* 0x000fe80000100800 */
[----:B------:R-:W4:Y:S04]  /*10ed0*/  LDL.LU R92, [R1+0x570] ;  /* 0x00057000015c7983 */ /* 0x000f280000300800 */
[----:B------:R-:W4:Y:S01]  /*10ee0*/  @!P3 LDG.E.U8 R29, desc[UR20][R62.64] ;  /* 0x000000143e1db981 */ /* 0x000f22000c1e1100 */
[----:B------:R-:W-:-:S03]  /*10ef0*/  ISETP.GE.U32.AND P3, PT, R43, 0x7fffff59, PT ;  /* 0x7fffff592b00780c */ /* 0x000fc60003f66070 */
[----:B------:R-:W4:Y:S01]  /*10f00*/  LDL.LU R43, [R1+0x56c] ;  /* 0x00056c00012b7983 */ /* 0x000f220000300800 */
[----:B0-----:R-:W0:Y:S01]  /*10f10*/  S2R R32, SR_TID.X ;  /* 0x0000000000207919 */ /* 0x001e220000002100 */
[----:B------:R-:W-:-:S04]  /*10f20*/  @!UP1 UIADD3 UR4, UPT, UPT, -UR7, 0x100000, URZ ;  /* 0x0010000007049890 */ /* 0x000fc8000fffe1ff */
[----:B------:R-:W-:Y:S02]  /*10f30*/  @!UP1 USHF.L.U32 UR5, UR4, 0xb, URZ ;  /* 0x0000000b04059899 */ /* 0x000fe400080006ff */
[----:B------:R-:W-:Y:S01]  /*10f40*/  @!UP1 USHF.L.U32 UR4, UR4, 0x1, URZ ;  /* 0x0000000104049899 */ /* 0x000fe200080006ff */
[----:B------:R-:W-:Y:S01]  /*10f50*/  VOTEU.ALL UP1, P4 ;  /* 0x0000000000ff7886 */ /* 0x000fe20002020000 */
[----:B------:R-:W-:Y:S01]  /*10f60*/  VIADD R55, R21, 0xfffffff0 ;  /* 0xfffffff015377836 */ /* 0x000fe20000000000 */
[----:B------:R-:W1:Y:S09]  /*10f70*/  LDCU UR7, c[0x0][0x3b0] ;  /* 0x00007600ff0777ac */ /* 0x000e720008000800 */
[----:B------:R0:W1:Y:S02]  /*10f80*/  @!UP1 SYNCS.EXCH.64 URZ, [UR9+0x20008], UR4 ;  /* 0x0200080409ff95b2 */ /* 0x0000640008000100 */
[----:B0-----:R-:W-:Y:S01]  /*10f90*/  LOP3.LUT R32, R32, 0x7f, RZ, 0xc0, !PT ;  /* 0x0000007f20207812 */ /* 0x001fe200078ec0ff */
[----:B------:R-:W0:Y:S04]  /*10fa0*/  LDCU UR4, c[0x0][0x3b0] ;  /* 0x00007600ff0477ac */ /* 0x000e280008000800 */
[----:B------:R-:W-:Y:S01]  /*10fb0*/  STS.U8 [R32+UR9], R85 ;  /* 0x0000005520007988 */ /* 0x000fe20008000009 */
[----:B------:R-:W-:Y:S01]  /*10fc0*/  ISETP.GE.U32.AND P1, PT, R55, 0x7fffff71, PT ;  /* 0x7fffff713700780c */ /* 0x000fe20003f26070 */
[----:B------:R-:W0:Y:S02]  /*10fd0*/  LDCU UR5, c[0x0][0x3b0] ;  /* 0x00007600ff0577ac */ /* 0x000e240008000800 */
[----:B------:R1:W-:Y:S04]  /*10fe0*/  STS.U8 [R32+UR9+0x4000], R91 ;  /* 0x0040005b20007988 */ /* 0x0003e80008000009 */
[----:B------:R0:W-:Y:S04]  /*10ff0*/  STS.U8 [R32+UR9+0x400], R90 ;  /* 0x0004005a20007988 */ /* 0x0001e80008000009 */
[----:B-1----:R-:W4:Y:S04]  /*11000*/  LDL.LU R91, [R1+0x560] ;  /* 0x00056000015b7983 */ /* 0x002f280000300800 */
[----:B------:R-:W4:Y:S04]  /*11010*/  LDL.LU R81, [R1+0x558] ;  /* 0x0005580001517983 */ /* 0x000f280000300800 */
[----:B0-----:R-:W4:Y:S04]  /*11020*/  LDL.LU R90, [R1+0x54c] ;  /* 0x00054c00015a7983 */ /* 0x001f280000300800 */
[----:B------:R0:W-:Y:S04]  /*11030*/  STS.U8 [R32+UR9+0x4400], R86 ;  /* 0x0044005620007988 */ /* 0x0001e80008000009 */
[----:B------:R-:W4:Y:S04]  /*11040*/  LDL.LU R85, [R1+0x550] ;  /* 0x0005500001557983 */ /* 0x000f280000300800 */
[----:B0-----:R-:W4:Y:S04]  /*11050*/  LDL.LU R86, [R1+0x548] ;  /* 0x0005480001567983 */ /* 0x001f280000300800 */
[----:B------:R-:W4:Y:S04]  /*11060*/  LDL.LU R65, [R1+0x544] ;  /* 0x0005440001417983 */ /* 0x000f280000300800 */
        /* <DEDUP_REMOVED lines=10> */
[----:B------:R0:W-:Y:S04]  /*11110*/  STS.U8 [R32+UR9+0x800], R82 ;  /* 0x0008005220007988 */ /* 0x0001e80008000009 */
[----:B------:R-:W4:Y:S04]  /*11120*/  LDL.LU R77, [R1+0x50c] ;  /* 0x00050c00014d7983 */ /* 0x000f280000300800 */
[----:B------:R-:W4:Y:S04]  /*11130*/  LDL.LU R80, [R1+0x508] ;  /* 0x0005080001507983 */ /* 0x000f280000300800 */
[----:B0-----:R-:W4:Y:S04]  /*11140*/  LDL.LU R82, [R1+0x504] ;  /* 0x0005040001527983 */ /* 0x001f280000300800 */
[----:B--2---:R0:W-:Y:S04]  /*11150*/  STS.U8 [R32+UR9+0x4800], R83 ;  /* 0x0048005320007988 */ /* 0x0041e80008000009 */
[----:B---3--:R-:W-:Y:S04]  /*11160*/  STS.U8 [R32+UR9+0xc00], R88 ;  /* 0x000c005820007988 */ /* 0x008fe80008000009 */
[----:B0-----:R-:W2:Y:S04]  /*11170*/  LDL.LU R83, [R1+0x500] ;  /* 0x0005000001537983 */ /* 0x001ea80000300800 */
[----:B----4-:R0:W-:Y:S04]  /*11180*/  STS.U8 [R32+UR9+0x4c00], R92 ;  /* 0x004c005c20007988 */ /* 0x0101e80008000009 */
[----:B------:R1:W-:Y:S04]  /*11190*/  STS.U8 [R32+UR9+0x1000], R43 ;  /* 0x0010002b20007988 */ /* 0x0003e80008000009 */
[----:B0-----:R-:W3:Y:S04]  /*111a0*/  LDL.LU R92, [R1+0x4fc] ;  /* 0x0004fc00015c7983 */ /* 0x001ee80000300800 */
[----:B------:R-:W4:Y:S04]  /*111b0*/  LDL.LU R88, [R1+0x4f8] ;  /* 0x0004f80001587983 */ /* 0x000f280000300800 */
[----:B-1----:R-:W4:Y:S04]  /*111c0*/  LDL.LU R43, [R1+0x4f4] ;  /* 0x0004f400012b7983 */ /* 0x002f280000300800 */
[----:B------:R0:W-:Y:S04]  /*111d0*/  STS.U8 [R32+UR9+0x5000], R91 ;  /* 0x0050005b20007988 */ /* 0x0001e80008000009 */
[----:B------:R-:W-:Y:S04]  /*111e0*/  STS.U8 [R32+UR9+0x1400], R81 ;  /* 0x0014005120007988 */ /* 0x000fe80008000009 */
[----:B------:R1:W-:Y:S04]  /*111f0*/  STS.U8 [R32+UR9+0x5400], R90 ;  /* 0x0054005a20007988 */ /* 0x0003e80008000009 */
[----:B0-----:R-:W4:Y:S04]  /*11200*/  LDL.LU R91, [R1+0x4f0] ;  /* 0x0004f000015b7983 */ /* 0x001f280000300800 */
[----:B------:R0:W-:Y:S04]  /*11210*/  STS.U8 [R32+UR9+0x1800], R85 ;  /* 0x0018005520007988 */ /* 0x0001e80008000009 */
[----:B-1----:R-:W4:Y:S04]  /*11220*/  LDL.LU R90, [R1+0x4ec] ;  /* 0x0004ec00015a7983 */ /* 0x002f280000300800 */
[----:B------:R1:W-:Y:S04]  /*11230*/  STS.U8 [R32+UR9+0x5800], R86 ;  /* 0x0058005620007988 */ /* 0x0003e80008000009 */
[----:B------:R-:W-:Y:S04]  /*11240*/  STS.U8 [R32+UR9+0x1c00], R65 ;  /* 0x001c004120007988 */ /* 0x000fe80008000009 */
        /* <DEDUP_REMOVED lines=10> */
[----:B------:R-:W4:Y:S04]  /*112f0*/  LDL.LU R81, [R1+0x4e8] ;  /* 0x0004e80001517983 */ /* 0x000f280000300800 */
[----:B------:R-:W-:Y:S04]  /*11300*/  STS.U8 [R32+UR9+0x7000], R77 ;  /* 0x0070004d20007988 */ /* 0x000fe80008000009 */
[----:B------:R-:W-:Y:S04]  /*11310*/  STS.U8 [R32+UR9+0x3400], R80 ;  /* 0x0034005020007988 */ /* 0x000fe80008000009 */
[----:B------:R-:W-:Y:S04]  /*11320*/  STS.U8 [R32+UR9+0x7400], R82 ;  /* 0x0074005220007988 */ /* 0x000fe80008000009 */
[----:B0-----:R-:W4:Y:S04]  /*11330*/  LDL.LU R85, [R1+0x4dc] ;  /* 0x0004dc0001557983 */ /* 0x001f280000300800 */
[----:B-1----:R-:W4:Y:S04]  /*11340*/  LDL.LU R86, [R1+0x4d0] ;  /* 0x0004d00001567983 */ /* 0x002f280000300800 */
[----:B--2---:R-:W-:Y:S04]  /*11350*/  STS.U8 [R32+UR9+0x3800], R83 ;  /* 0x0038005320007988 */ /* 0x004fe80008000009 */
[----:B---3--:R0:W-:Y:S04]  /*11360*/  STS.U8 [R32+UR9+0x7800], R92 ;  /* 0x0078005c20007988 */ /* 0x0081e80008000009 */
[----:B----4-:R-:W-:Y:S04]  /*11370*/  STS.U8 [R32+UR9+0x3c00], R88 ;  /* 0x003c005820007988 */ /* 0x010fe80008000009 */
[----:B------:R1:W-:Y:S04]  /*11380*/  STS.U8 [R32+UR9+0x7c00], R43 ;  /* 0x007c002b20007988 */ /* 0x0003e80008000009 */
[----:B0-----:R-:W2:Y:S04]  /*11390*/  LDL.LU R92, [R1+0x4cc] ;  /* 0x0004cc00015c7983 */ /* 0x001ea80000300800 */
[----:B-1----:R-:W3:Y:S01]  /*113a0*/  LDL.LU R43, [R1+0x4c8] ;  /* 0x0004c800012b7983 */ /* 0x002ee20000300800 */
[----:B------:R-:W-:-:S03]  /*113b0*/  LOP3.LUT R46, R32, 0x10, RZ, 0x3c, !PT ;  /* 0x00000010202e7812 */ /* 0x000fc600078e3cff */
[----:B------:R-:W4:Y:S04]  /*113c0*/  LDL.LU R83, [R1+0x4c4] ;  /* 0x0004c40001537983 */ /* 0x000f280000300800 */
[----:B------:R0:W-:Y:S04]  /*113d0*/  STS.U8 [R46+UR9+0x80], R91 ;  /* 0x0000805b2e007988 */ /* 0x0001e80008000009 */
[----:B------:R1:W-:Y:S04]  /*113e0*/  STS.U8 [R46+UR9+0x4080], R90 ;  /* 0x0040805a2e007988 */ /* 0x0003e80008000009 */
[----:B0-----:R-:W4:Y:S04]  /*113f0*/  LDL.LU R91, [R1+0x4c0] ;  /* 0x0004c000015b7983 */ /* 0x001f280000300800 */
[----:B------:R-:W4:Y:S04]  /*11400*/  LDL.LU R88, [R1+0x4bc] ;  /* 0x0004bc0001587983 */ /* 0x000f280000300800 */
[----:B-1----:R-:W4:Y:S04]  /*11410*/  LDL.LU R90, [R1+0x4b8] ;  /* 0x0004b800015a7983 */ /* 0x002f280000300800 */
        /* <DEDUP_REMOVED lines=16> */
[----:B------:R1:W-:Y:S04]  /*11520*/  STS.U8 [R46+UR9+0x4480], R85 ;  /* 0x004480552e007988 */ /* 0x0003e80008000009 */
[----:B0-----:R-:W4:Y:S04]  /*11530*/  LDL.LU R81, [R1+0x468] ;  /* 0x0004680001517983 */ /* 0x001f280000300800 */
[----:B------:R0:W-:Y:S04]  /*11540*/  STS.U8 [R46+UR9+0x880], R86 ;  /* 0x000880562e007988 */ /* 0x0001e80008000009 */
[----:B-1----:R-:W4:Y:S04]  /*11550*/  LDL.LU R85, [R1+0x460] ;  /* 0x0004600001557983 */ /* 0x002f280000300800 */
[----:B0-----:R-:W4:Y:S04]  /*11560*/  LDL.LU R86, [R1+0x45c] ;  /* 0x00045c0001567983 */ /* 0x001f280000300800 */
[----:B--2---:R0:W-:Y:S04]  /*11570*/  STS.U8 [R46+UR9+0x4880], R92 ;  /* 0x0048805c2e007988 */ /* 0x0041e80008000009 */
[----:B---3--:R1:W-:Y:S04]  /*11580*/  STS.U8 [R46+UR9+0xc80], R43 ;  /* 0x000c802b2e007988 */ /* 0x0083e80008000009 */
[----:B0-----:R-:W2:Y:S04]  /*11590*/  LDL.LU R92, [R1+0x458] ;  /* 0x00045800015c7983 */ /* 0x001ea80000300800 */
[----:B-1----:R-:W3:Y:S04]  /*115a0*/  LDL.LU R43, [R1+0x44c] ;  /* 0x00044c00012b7983 */ /* 0x002ee80000300800 */
[----:B----4-:R-:W-:Y:S04]  /*115b0*/  STS.U8 [R46+UR9+0x4c80], R83 ;  /* 0x004c80532e007988 */ /* 0x010fe80008000009 */
[----:B------:R0:W-:Y:S04]  /*115c0*/  STS.U8 [R46+UR9+0x1080], R91 ;  /* 0x0010805b2e007988 */ /* 0x0001e80008000009 */
[----:B------:R1:W-:Y:S04]  /*115d0*/  STS.U8 [R46+UR9+0x5080], R88 ;  /* 0x005080582e007988 */ /* 0x0003e80008000009 */
[----:B------:R4:W-:Y:S04]  /*115e0*/  STS.U8 [R46+UR9+0x1480], R90 ;  /* 0x0014805a2e007988 */ /* 0x0009e80008000009 */
[----:B0-----:R-:W3:Y:S04]  /*115f0*/  LDL.LU R91, [R1+0x448] ;  /* 0x00044800015b7983 */ /* 0x001ee80000300800 */
        /* <DEDUP_REMOVED lines=15> */
[----:B------:R-:W3:Y:S04]  /*116f0*/  LDL.LU R83, [R1+0x444] ;  /* 0x0004440001537983 */ /* 0x000ee80000300800 */
[----:B------:R-:W-:Y:S04]  /*11700*/  STS.U8 [R46+UR9+0x3480], R81 ;  /* 0x003480512e007988 */ /* 0x000fe80008000009 */
[----:B-1----:R-:W3:Y:S04]  /*11710*/  LDL.LU R88, [R1+0x440] ;  /* 0x0004400001587983 */ /* 0x002ee80000300800 */
[----:B------:R-:W-:Y:S04]  /*11720*/  STS.U8 [R46+UR9+0x7480], R85 ;  /* 0x007480552e007988 */ /* 0x000fe80008000009 */
[----:B----4-:R-:W4:Y:S04]  /*11730*/  LDL.LU R90, [R1+0x43c] ;  /* 0x00043c00015a7983 */ /* 0x010f280000300800 */
[----:B------:R-:W-:Y:S04]  /*11740*/  STS.U8 [R46+UR9+0x3880], R86 ;  /* 0x003880562e007988 */ /* 0x000fe80008000009 */
[----:B--2---:R0:W-:Y:S04]  /*11750*/  STS.U8 [R46+UR9+0x7880], R92 ;  /* 0x0078805c2e007988 */ /* 0x0041e80008000009 */
[----:B---3--:R1:W-:Y:S04]  /*11760*/  STS.U8 [R46+UR9+0x3c80], R43 ;  /* 0x003c802b2e007988 */ /* 0x0083e80008000009 */
[----:B0-----:R-:W2:Y:S04]  /*11770*/  LDL.LU R92, [R1+0x438] ;  /* 0x00043800015c7983 */ /* 0x001ea80000300800 */
[----:B------:R-:W3:Y:S04]  /*11780*/  LDL.LU R85, [R1+0x434] ;  /* 0x0004340001557983 */ /* 0x000ee80000300800 */
[----:B-1----:R-:W3:Y:S01]  /*11790*/  LDL.LU R43, [R1+0x430] ;  /* 0x00043000012b7983 */ /* 0x002ee20000300800 */
[----:B------:R-:W-:-:S03]  /*117a0*/  VIADD R55, R21, 0xffffffe8 ;  /* 0xffffffe815377836 */ /* 0x000fc60000000000 */
[----:B------:R-:W3:Y:S02]  /*117b0*/  LDL.LU R86, [R1+0x42c] ;  /* 0x00042c0001567983 */ /* 0x000ee40000300800 */
[----:B------:R-:W-:Y:S01]  /*117c0*/  ISETP.GE.U32.AND P5, PT, R55, 0x7fffff69, PT ;  /* 0x7fffff693700780c */ /* 0x000fe20003fa6070 */
[----:B------:R-:W-:-:S05]  /*117d0*/  VIADD R55, R21, 0xffffffd9 ;  /* 0xffffffd915377836 */ /* 0x000fca0000000000 */
[----:B------:R-:W-:Y:S02]  /*117e0*/  ISETP.GE.U32.AND P0, PT, R55, 0x7fffff5a, PT ;  /* 0x7fffff5a3700780c */ /* 0x000fe40003f06070 */
[C---:B------:R-:W-:Y:S01]  /*117f0*/  LOP3.LUT R55, R32.reuse, 0x20, RZ, 0x3c, !PT ;  /* 0x0000002020377812 */ /* 0x040fe200078e3cff */
[----:B------:R0:W-:Y:S04]  /*11800*/  STS.U8 [R46+UR9+0x7c80], R91 ;  /* 0x007c805b2e007988 */ /* 0x0001e80008000009 */
[----:B0-----:R-:W3:Y:S04]  /*11810*/  LDL.LU R91, [R1+0x428] ;  /* 0x00042800015b7983 */ /* 0x001ee80000300800 */
[----:B------:R-:W3:Y:S04]  /*11820*/  LDL.LU R62, [R1+0x424] ;  /* 0x00042400013e7983 */ /* 0x000ee80000300800 */
        /* <DEDUP_REMOVED lines=15> */
[----:B------:R0:W-:Y:S04]  /*11920*/  STS.U8 [R55+UR9+0x100], R83 ;  /* 0x0001005337007988 */ /* 0x0001e80008000009 */
[----:B------:R-:W3:Y:S04]  /*11930*/  LDL.LU R81, [R1+0x3c4] ;  /* 0x0003c40001517983 */ /* 0x000ee80000300800 */
[----:B------:R1:W-:Y:S04]  /*11940*/  STS.U8 [R55+UR9+0x4100], R88 ;  /* 0x0041005837007988 */ /* 0x0003e80008000009 */
[----:B0-----:R-:W3:Y:S04]  /*11950*/  LDL.LU R83, [R1+0x3c0] ;  /* 0x0003c00001537983 */ /* 0x001ee80000300800 */
[----:B----4-:R0:W-:Y:S04]  /*11960*/  STS.U8 [R55+UR9+0x500], R90 ;  /* 0x0005005a37007988 */ /* 0x0101e80008000009 */
[----:B-1----:R-:W4:Y:S04]  /*11970*/  LDL.LU R88, [R1+0x3bc] ;  /* 0x0003bc0001587983 */ /* 0x002f280000300800 */
[----:B0-----:R-:W4:Y:S04]  /*11980*/  LDL.LU R90, [R1+0x138] ;  /* 0x00013800015a7983 */ /* 0x001f280000300800 */
[----:B--2---:R0:W-:Y:S04]  /*11990*/  STS.U8 [R55+UR9+0x4500], R92 ;  /* 0x0045005c37007988 */ /* 0x0041e80008000009 */
[----:B---3--:R-:W-:Y:S04]  /*119a0*/  STS.U8 [R55+UR9+0x900], R85 ;  /* 0x0009005537007988 */ /* 0x008fe80008000009 */
[----:B------:R1:W-:Y:S04]  /*119b0*/  STS.U8 [R55+UR9+0x4900], R43 ;  /* 0x0049002b37007988 */ /* 0x0003e80008000009 */
[----:B0-----:R-:W2:Y:S04]  /*119c0*/  LDL.LU R92, [R1+0x3b8] ;  /* 0x0003b800015c7983 */ /* 0x001ea80000300800 */
[----:B-1----:R-:W3:Y:S04]  /*119d0*/  LDL.LU R43, [R1+0x3b4] ;  /* 0x0003b400012b7983 */ /* 0x002ee80000300800 */
[----:B------:R0:W-:Y:S04]  /*119e0*/  STS.U8 [R55+UR9+0xd00], R86 ;  /* 0x000d005637007988 */ /* 0x0001e80008000009 */
[----:B------:R-:W3:Y:S04]  /*119f0*/  LDL.LU R85, [R1+0x3b0] ;  /* 0x0003b00001557983 */ /* 0x000ee80000300800 */
[----:B0-----:R-:W3:Y:S04]  /*11a00*/  LDL.LU R86, [R1+0x3ac] ;  /* 0x0003ac0001567983 */ /* 0x001ee80000300800 */
        /* <DEDUP_REMOVED lines=17> */
[----:B0-----:R-:W3:Y:S04]  /*11b20*/  LDL.LU R91, [R1+0x3a8] ;  /* 0x0003a800015b7983 */ /* 0x001ee80000300800 */
[----:B------:R-:W-:Y:S04]  /*11b30*/  STS.U8 [R55+UR9+0x3500], R81 ;  /* 0x0035005137007988 */ /* 0x000fe80008000009 */
[----:B------:R-:W-:Y:S04]  /*11b40*/  STS.U8 [R55+UR9+0x7500], R83 ;  /* 0x0075005337007988 */ /* 0x000fe80008000009 */
[----:B----4-:R0:W-:Y:S04]  /*11b50*/  STS.U8 [R55+UR9+0x3900], R88 ;  /* 0x0039005837007988 */ /* 0x0101e80008000009 */
[----:B------:R-:W-:Y:S04]  /*11b60*/  STS.U8 [R55+UR9+0x7900], R90 ;  /* 0x0079005a37007988 */ /* 0x000fe80008000009 */
[----:B0-----:R-:W4:Y:S04]  /*11b70*/  LDL.LU R88, [R1+0x3a4] ;  /* 0x0003a40001587983 */ /* 0x001f280000300800 */
[----:B--2---:R0:W-:Y:S04]  /*11b80*/  STS.U8 [R55+UR9+0x3d00], R92 ;  /* 0x003d005c37007988 */ /* 0x0041e80008000009 */
[----:B---3--:R1:W-:Y:S04]  /*11b90*/  STS.U8 [R55+UR9+0x7d00], R43 ;  /* 0x007d002b37007988 */ /* 0x0083e80008000009 */
[----:B0-----:R-:W2:Y:S04]  /*11ba0*/  LDL.LU R92, [R1+0x3a0] ;  /* 0x0003a000015c7983 */ /* 0x001ea80000300800 */
[----:B------:R-:W3:Y:S04]  /*11bb0*/  LDL.LU R90, [R1+0x39c] ;  /* 0x00039c00015a7983 */ /* 0x000ee80000300800 */
[----:B-1----:R-:W3:Y:S04]  /*11bc0*/  LDL.LU R43, [R1+0x398] ;  /* 0x00039800012b7983 */ /* 0x002ee80000300800 */
[----:B------:R-:W-:Y:S04]  /*11bd0*/  STS.U8 [R55+UR9+0x1900], R85 ;  /* 0x0019005537007988 */ /* 0x000fe80008000009 */
        /* <DEDUP_REMOVED lines=12> */
[----:B------:R-:W3:Y:S01]  /*11ca0*/  LDL.LU R74, [R1+0x364] ;  /* 0x00036400014a7983 */ /* 0x000ee20000300800 */
[----:B------:R-:W-:-:S03]  /*11cb0*/  LOP3.LUT R46, R32, 0x30, RZ, 0x3c, !PT ;  /* 0x00000030202e7812 */ /* 0x000fc600078e3cff */
        /* <DEDUP_REMOVED lines=10> */
[----:B0-----:R-:W3:Y:S04]  /*11d60*/  LDL.LU R91, [R1+0x244] ;  /* 0x00024400015b7983 */ /* 0x001ee80000300800 */
[----:B----4-:R-:W-:Y:S04]  /*11d70*/  STS.U8 [R46+UR9+0x4180], R88 ;  /* 0x004180582e007988 */ /* 0x010fe80008000009 */
[----:B--2---:R0:W-:Y:S04]  /*11d80*/  STS.U8 [R46+UR9+0x580], R92 ;  /* 0x0005805c2e007988 */ /* 0x0041e80008000009 */
[----:B---3--:R1:W-:Y:S04]  /*11d90*/  STS.U8 [R46+UR9+0x4580], R90 ;  /* 0x0045805a2e007988 */ /* 0x0083e80008000009 */
[----:B------:R2:W-:Y:S04]  /*11da0*/  STS.U8 [R46+UR9+0x980], R43 ;  /* 0x0009802b2e007988 */ /* 0x0005e80008000009 */
[----:B0-----:R-:W3:Y:S04]  /*11db0*/  LDL.LU R92, [R1+0x228] ;  /* 0x00022800015c7983 */ /* 0x001ee80000300800 */
[----:B------:R-:W4:Y:S04]  /*11dc0*/  LDL.LU R88, [R1+0x224] ;  /* 0x0002240001587983 */ /* 0x000f280000300800 */
[----:B-1----:R-:W4:Y:S04]  /*11dd0*/  LDL.LU R90, [R1+0x210] ;  /* 0x00021000015a7983 */ /* 0x002f280000300800 */
[----:B--2---:R-:W2:Y:S04]  /*11de0*/  LDL.LU R43, [R1+0x20c] ;  /* 0x00020c00012b7983 */ /* 0x004ea80000300800 */
        /* <DEDUP_REMOVED lines=21> */
[----:B------:R0:W-:Y:S04]  /*11f40*/  STS.U8 [R46+UR9+0x3580], R91 ;  /* 0x0035805b2e007988 */ /* 0x0001e80008000009 */
[----:B------:R-:W-:Y:S04]  /*11f50*/  STS.U8 [R46+UR9+0x7580], R93 ;  /* 0x0075805d2e007988 */ /* 0x000fe80008000009 */
[----:B0-----:R-:W2:Y:S04]  /*11f60*/  LDL.LU R91, [R1+0x200] ;  /* 0x00020000015b7983 */ /* 0x001ea80000300800 */
[----:B---3--:R0:W-:Y:S04]  /*11f70*/  STS.U8 [R46+UR9+0x3980], R92 ;  /* 0x0039805c2e007988 */ /* 0x0081e80008000009 */
[----:B----4-:R-:W-:Y:S04]  /*11f80*/  STS.U8 [R46+UR9+0x7980], R88 ;  /* 0x007980582e007988 */ /* 0x010fe80008000009 */
[----:B------:R-:W-:Y:S04]  /*11f90*/  STS.U8 [R46+UR9+0x3d80], R90 ;  /* 0x003d805a2e007988 */ /* 0x000fe80008000009 */
[----:B0-----:R-:W3:Y:S04]  /*11fa0*/  LDL.LU R92, [R1+0x1f8] ;  /* 0x0001f800015c7983 */ /* 0x001ee80000300800 */
[----:B--2---:R0:W-:Y:S04]  /*11fb0*/  STS.U8 [R46+UR9+0x7d80], R43 ;  /* 0x007d802b2e007988 */ /* 0x0041e80008000009 */
[----:B------:R-:W2:Y:S04]  /*11fc0*/  LDL.LU R87, [R1+0x1f0] ;  /* 0x0001f00001577983 */ /* 0x000ea80000300800 */
        /* <DEDUP_REMOVED lines=23> */
[----:B------:R-:W4:Y:S01]  /*12140*/  LDL.LU R43, [R1+0x164] ;  /* 0x00016400012b7983 */ /* 0x000f220000300800 */
[----:B------:R-:W-:-:S03]  /*12150*/  LOP3.LUT R93, R32, 0x40, RZ, 0x3c, !PT ;  /* 0x00000040205d7812 */ /* 0x000fc600078e3cff */
[----:B------:R-:W4:Y:S04]  /*12160*/  LDL.LU R90, [R1+0x16c] ;  /* 0x00016c00015a7983 */ /* 0x000f280000300800 */
[----:B------:R0:W-:Y:S04]  /*12170*/  STS.U8 [R93+UR9+0x200], R91 ;  /* 0x0002005b5d007988 */ /* 0x0001e80008000009 */
[----:B0-----:R-:W4:Y:S04]  /*12180*/  LDL.LU R91, [R1+0x168] ;  /* 0x00016800015b7983 */ /* 0x001f280000300800 */
[----:B---3--:R0:W-:Y:S04]  /*12190*/  STS.U8 [R93+UR9+0x4200], R92 ;  /* 0x0042005c5d007988 */ /* 0x0081e80008000009 */
[----:B--2---:R1:W-:Y:S04]  /*121a0*/  STS.U8 [R93+UR9+0x600], R87 ;  /* 0x000600575d007988 */ /* 0x0043e80008000009 */
[----:B0-----:R-:W2:Y:S04]  /*121b0*/  LDL.LU R92, [R1+0x15c] ;  /* 0x00015c00015c7983 */ /* 0x001ea80000300800 */
[----:B----4-:R0:W-:Y:S04]  /*121c0*/  STS.U8 [R93+UR9+0x4600], R46 ;  /* 0x0046002e5d007988 */ /* 0x0101e80008000009 */
[----:B-1----:R-:W3:Y:S04]  /*121d0*/  LDL.LU R87, [R1+0x1b88] ;  /* 0x001b880001577983 */ /* 0x002ee80000300800 */
[----:B------:R1:W-:Y:S04]  /*121e0*/  STS.U8 [R93+UR9+0xa00], R55 ;  /* 0x000a00375d007988 */ /* 0x0003e80008000009 */
[----:B0-----:R-:W4:Y:S04]  /*121f0*/  LDL.LU R46, [R1+0x1b84] ;  /* 0x001b8400012e7983 */ /* 0x001f280000300800 */
[----:B------:R0:W-:Y:S04]  /*12200*/  STS.U8 [R93+UR9+0x4a00], R62 ;  /* 0x004a003e5d007988 */ /* 0x0001e80008000009 */
[----:B-1----:R-:W2:Y:S04]  /*12210*/  LDL.LU R55, [R1+0x1b80] ;  /* 0x001b800001377983 */ /* 0x002ea80000300800 */
[----:B------:R1:W-:Y:S04]  /*12220*/  STS.U8 [R93+UR9+0xe00], R63 ;  /* 0x000e003f5d007988 */ /* 0x0003e80008000009 */
[----:B0-----:R-:W2:Y:S04]  /*12230*/  LDL.LU R62, [R1+0x1b7c] ;  /* 0x001b7c00013e7983 */ /* 0x001ea80000300800 */
        /* <DEDUP_REMOVED lines=40> */
[----:B-1----:R-:W2:Y:S04]  /*124c0*/  LDL.LU R43, [R1+0x1b28] ;  /* 0x001b2800012b7983 */ /* 0x002ea80000300800 */
[----:B--2---:R-:W-:Y:S04]  /*124d0*/  STS.U8 [R93+UR9+0x7600], R43 ;  /* 0x0076002b5d007988 */ /* 0x004fe80008000009 */
[----:B------:R0:W-:Y:S04]  /*124e0*/  STS.U8 [R93+UR9+0x3a00], R90 ;  /* 0x003a005a5d007988 */ /* 0x0001e80008000009 */
[----:B------:R1:W-:Y:S04]  /*124f0*/  STS.U8 [R93+UR9+0x7a00], R91 ;  /* 0x007a005b5d007988 */ /* 0x0003e80008000009 */
[----:B------:R2:W-:Y:S04]  /*12500*/  STS.U8 [R93+UR9+0x3e00], R92 ;  /* 0x003e005c5d007988 */ /* 0x0005e80008000009 */
[----:B0-----:R-:W3:Y:S04]  /*12510*/  LDL.LU R90, [R1+0x1b24] ;  /* 0x001b2400015a7983 */ /* 0x001ee80000300800 */
[----:B-1----:R-:W3:Y:S04]  /*12520*/  LDL.LU R91, [R1+0x1b20] ;  /* 0x001b2000015b7983 */ /* 0x002ee80000300800 */
[----:B--2---:R-:W2:Y:S01]  /*12530*/  LDL.LU R92, [R1+0x1b1c] ;  /* 0x001b1c00015c7983 */ /* 0x004ea20000300800 */
[----:B------:R-:W-:-:S02]  /*12540*/  LOP3.LUT R43, R32, 0x50, RZ, 0x3c, !PT ;  /* 0x00000050202b7812 */ /* 0x000fc400078e3cff */
[----:B------:R-:W-:Y:S01]  /*12550*/  LOP3.LUT R32, R32, 0x60, RZ, 0x3c, !PT ;  /* 0x0000006020207812 */ /* 0x000fe200078e3cff */
[----:B--2---:R0:W-:Y:S04]  /*12560*/  STS.U8 [R93+UR9+0x7e00], R92 ;  /* 0x007e005c5d007988 */ /* 0x0041e80008000009 */
[----:B---3--:R1:W-:Y:S04]  /*12570*/  STS.U8 [R43+UR9+0x280], R91 ;  /* 0x0002805b2b007988 */ /* 0x0083e80008000009 */
[----:B------:R2:W-:Y:S04]  /*12580*/  STS.U8 [R43+UR9+0x4280], R90 ;  /* 0x0042805a2b007988 */ /* 0x0005e80008000009 */
[----:B------:R3:W-:Y:S04]  /*12590*/  STS.U8 [R43+UR9+0x680], R88 ;  /* 0x000680582b007988 */ /* 0x0007e80008000009 */
[----:B------:R1:W-:Y:S04]  /*125a0*/  STS.U8 [R43+UR9+0x4680], R86 ;  /* 0x004680562b007988 */ /* 0x0003e80008000009 */
[----:B0-----:R-:W4:Y:S04]  /*125b0*/  LDL.LU R93, [R1+0x1b18] ;  /* 0x001b1800015d7983 */ /* 0x001f280000300800 */
[----:B------:R0:W-:Y:S04]  /*125c0*/  STS.U8 [R43+UR9+0xa80], R85 ;  /* 0x000a80552b007988 */ /* 0x0001e80008000009 */
[----:B------:R-:W4:Y:S04]  /*125d0*/  LDL.LU R92, [R1+0x1b14] ;  /* 0x001b1400015c7983 */ /* 0x000f280000300800 */
[----:B------:R0:W-:Y:S04]  /*125e0*/  STS.U8 [R43+UR9+0x4a80], R83 ;  /* 0x004a80532b007988 */ /* 0x0001e80008000009 */
[----:B-1----:R-:W4:Y:S04]  /*125f0*/  LDL.LU R91, [R1+0x1b10] ;  /* 0x001b1000015b7983 */ /* 0x002f280000300800 */
[----:B------:R1:W-:Y:S04]  /*12600*/  STS.U8 [R43+UR9+0xe80], R81 ;  /* 0x000e80512b007988 */ /* 0x0003e80008000009 */
[----:B--2---:R-:W2:Y:S04]  /*12610*/  LDL.LU R90, [R1+0x1b0c] ;  /* 0x001b0c00015a7983 */ /* 0x004ea80000300800 */
[----:B------:R0:W-:Y:S04]  /*12620*/  STS.U8 [R43+UR9+0x4e80], R82 ;  /* 0x004e80522b007988 */ /* 0x0001e80008000009 */
[----:B---3--:R-:W3:Y:S04]  /*12630*/  LDL.LU R88, [R1+0x1b08] ;  /* 0x001b080001587983 */ /* 0x008ee80000300800 */
[----:B------:R0:W-:Y:S04]  /*12640*/  STS.U8 [R43+UR9+0x1280], R80 ;  /* 0x001280502b007988 */ /* 0x0001e80008000009 */
[----:B------:R-:W2:Y:S04]  /*12650*/  LDL.LU R86, [R1+0x1b04] ;  /* 0x001b040001567983 */ /* 0x000ea80000300800 */
[----:B------:R1:W-:Y:S04]  /*12660*/  STS.U8 [R43+UR9+0x5280], R79 ;  /* 0x0052804f2b007988 */ /* 0x0003e80008000009 */
[----:B0-----:R-:W2:Y:S04]  /*12670*/  LDL.LU R85, [R1+0x1b00] ;  /* 0x001b000001557983 */ /* 0x001ea80000300800 */
[----:B------:R0:W-:Y:S04]  /*12680*/  STS.U8 [R43+UR9+0x1680], R77 ;  /* 0x0016804d2b007988 */ /* 0x0001e80008000009 */
[----:B------:R-:W2:Y:S04]  /*12690*/  LDL.LU R83, [R1+0x1afc] ;  /* 0x001afc0001537983 */ /* 0x000ea80000300800 */
[----:B------:R0:W-:Y:S04]  /*126a0*/  STS.U8 [R43+UR9+0x5680], R73 ;  /* 0x005680492b007988 */ /* 0x0001e80008000009 */
[----:B-1----:R-:W2:Y:S04]  /*126b0*/  LDL.LU R81, [R1+0x1af8] ;  /* 0x001af80001517983 */ /* 0x002ea80000300800 */
[----:B------:R1:W-:Y:S04]  /*126c0*/  STS.U8 [R43+UR9+0x1a80], R74 ;  /* 0x001a804a2b007988 */ /* 0x0003e80008000009 */
[----:B------:R-:W2:Y:S04]  /*126d0*/  LDL.LU R82, [R1+0x1af4] ;  /* 0x001af40001527983 */ /* 0x000ea80000300800 */
[----:B------:R0:W-:Y:S04]  /*126e0*/  STS.U8 [R43+UR9+0x5a80], R76 ;  /* 0x005a804c2b007988 */ /* 0x0001e80008000009 */
[----:B------:R-:W2:Y:S04]  /*126f0*/  LDL.LU R80, [R1+0x1af0] ;  /* 0x001af00001507983 */ /* 0x000ea80000300800 */
        /* <DEDUP_REMOVED lines=20> */
[----:B----4-:R1:W-:Y:S04]  /*12840*/  STS.U8 [R43+UR9+0x3280], R46 ;  /* 0x0032802e2b007988 */ /* 0x0103e80008000009 */
[----:B------:R-:W4:Y:S04]  /*12850*/  LDL.LU R66, [R1+0x1ac4] ;  /* 0x001ac40001427983 */ /* 0x000f280000300800 */
[----:B------:R-:W-:Y:S04]  /*12860*/  STS.U8 [R43+UR9+0x7280], R87 ;  /* 0x007280572b007988 */ /* 0x000fe80008000009 */
[----:B------:R-:W2:Y:S04]  /*12870*/  LDL.LU R65, [R1+0x1ac0] ;  /* 0x001ac00001417983 */ /* 0x000ea80000300800 */
[----:B------:R-:W-:Y:S04]  /*12880*/  STS.U8 [R43+UR9+0x3680], R84 ;  /* 0x003680542b007988 */ /* 0x000fe80008000009 */
[----:B------:R-:W2:Y:S04]  /*12890*/  LDL.LU R63, [R1+0x1abc] ;  /* 0x001abc00013f7983 */ /* 0x000ea80000300800 */
[----:B------:R-:W-:Y:S04]  /*128a0*/  STS.U8 [R43+UR9+0x7680], R78 ;  /* 0x0076804e2b007988 */ /* 0x000fe80008000009 */
[----:B0-----:R-:W2:Y:S04]  /*128b0*/  LDL.LU R62, [R1+0x1ab8] ;  /* 0x001ab800013e7983 */ /* 0x001ea80000300800 */
[----:B------:R-:W-:Y:S04]  /*128c0*/  STS.U8 [R43+UR9+0x3a80], R75 ;  /* 0x003a804b2b007988 */ /* 0x000fe80008000009 */
[----:B------:R-:W2:Y:S04]  /*128d0*/  LDL.LU R55, [R1+0x1ab4] ;  /* 0x001ab40001377983 */ /* 0x000ea80000300800 */
[----:B------:R-:W-:Y:S04]  /*128e0*/  STS.U8 [R43+UR9+0x7a80], R72 ;  /* 0x007a80482b007988 */ /* 0x000fe80008000009 */
[----:B-1----:R-:W2:Y:S04]  /*128f0*/  LDL.LU R46, [R1+0x1ab0] ;  /* 0x001ab000012e7983 */ /* 0x002ea80000300800 */
[----:B------:R-:W-:Y:S04]  /*12900*/  STS.U8 [R43+UR9+0x3e80], R47 ;  /* 0x003e802f2b007988 */ /* 0x000fe80008000009 */
[----:B------:R-:W-:Y:S04]  /*12910*/  STL [R1+0x1810], R87 ;  /* 0x0018105701007387 */ /* 0x000fe80000100800 */
[----:B------:R0:W-:Y:S04]  /*12920*/  STS.U8 [R43+UR9+0x7e80], R8 ;  /* 0x007e80082b007988 */ /* 0x0001e80008000009 */
[----:B------:R1:W-:Y:S04]  /*12930*/  STS.U8 [R32+UR9+0x300], R33 ;  /* 0x0003002120007988 */ /* 0x0003e80008000009 */
[----:B------:R1:W-:Y:S04]  /*12940*/  STS.U8 [R32+UR9+0x4300], R28 ;  /* 0x0043001c20007988 */ /* 0x0003e80008000009 */
[----:B0-----:R-:W2:Y:S04]  /*12950*/  LDL.LU R43, [R1+0x1aac] ;  /* 0x001aac00012b7983 */ /* 0x001ea80000300800 */
[----:B-1----:R-:W2:Y:S04]  /*12960*/  LDL.LU R33, [R1+0x1aa8] ;  /* 0x001aa80001217983 */ /* 0x002ea80000300800 */
[----:B------:R-:W2:Y:S04]  /*12970*/  LDL.LU R28, [R1+0x1aa4] ;  /* 0x001aa400011c7983 */ /* 0x000ea80000300800 */
        /* <DEDUP_REMOVED lines=8> */
[----:B0-----:R-:W2:Y:S04]  /*12a00*/  LDL.LU R5, [R1+0x1a94] ;  /* 0x001a940001057983 */ /* 0x001ea80000300800 */
[----:B-1----:R-:W2:Y:S01]  /*12a10*/  LDL.LU R15, [R1+0x1a90] ;  /* 0x001a9000010f7983 */ /* 0x002ea20000300800 */
[----:B------:R-:W-:-:S06]  /*12a20*/  PRMT R8, RZ, 0x7610, R8 ;  /* 0x00007610ff087816 */ /* 0x000fcc0000000008 */
[----:B------:R-:W3:Y:S04]  /*12a30*/  @!P6 LDG.E.U8 R8, desc[UR20][R60.64] ;  /* 0x000000143c08e981 */ /* 0x000ee8000c1e1100 */
[----:B------:R-:W4:Y:S01]  /*12a40*/  LDL.LU.64 R60, [R1+0x1a88] ;  /* 0x001a8800013c7983 */ /* 0x000f220000300a00 */
[----:B--2---:R-:W-:-:S06]  /*12a50*/  PRMT R15, RZ, 0x7610, R15 ;  /* 0x00007610ff0f7816 */ /* 0x004fcc000000000f */
[----:B------:R-:W2:Y:S04]  /*12a60*/  @!P6 LDG.E.U8 R15, desc[UR20][R58.64] ;  /* 0x000000143a0fe981 */ /* 0x000ea8000c1e1100 */
[----:B---3--:R-:W-:Y:S04]  /*12a70*/  STL [R1+0x760], R8 ;  /* 0x0007600801007387 */ /* 0x008fe80000100800 */
[----:B------:R-:W3:Y:S04]  /*12a80*/  LDL.LU.64 R58, [R1+0x1a80] ;  /* 0x001a8000013a7983 */ /* 0x000ee80000300a00 */
[----:B--2---:R0:W-:Y:S04]  /*12a90*/  STL [R1+0x75c], R15 ;  /* 0x00075c0f01007387 */ /* 0x0041e80000100800 */
[----:B0-----:R-:W2:Y:S01]  /*12aa0*/  LDL.LU R15, [R1+0x1a78] ;  /* 0x001a7800010f7983 */ /* 0x001ea20000300800 */
[----:B------:R-:W-:-:S02]  /*12ab0*/  PRMT R20, RZ, 0x7610, R20 ;  /* 0x00007610ff147816 */ /* 0x000fc40000000014 */
[----:B------:R-:W-:-:S04]  /*12ac0*/  PRMT R7, RZ, 0x7610, R7 ;  /* 0x00007610ff077816 */ /* 0x000fc80000000007 */
[----:B------:R-:W3:Y:S01]  /*12ad0*/  @!P1 LDG.E.U8 R20, desc[UR20][R56.64] ;  /* 0x0000001438149981 */ /* 0x000ee2000c1e1100 */
[----:B------:R-:W-:-:S03]  /*12ae0*/  PRMT R5, RZ, 0x7610, R5 ;  /* 0x00007610ff057816 */ /* 0x000fc60000000005 */
[----:B------:R-:W4:Y:S04]  /*12af0*/  @!P5 LDG.E.U8 R7, desc[UR20][R50.64] ;  /* 0x000000143207d981 */ /* 0x000f28000c1e1100 */
[----:B------:R-:W4:Y:S04]  /*12b00*/  @!P5 LDG.E.U8 R5, desc[UR20][R48.64] ;  /* 0x000000143005d981 */ /* 0x000f28000c1e1100 */
[----:B------:R-:W4:Y:S01]  /*12b10*/  LDL.LU.64 R56, [R1+0x1a70] ;  /* 0x001a700001387983 */ /* 0x000f220000300a00 */
[----:B--2---:R-:W-:-:S06]  /*12b20*/  PRMT R15, RZ, 0x7610, R15 ;  /* 0x00007610ff0f7816 */ /* 0x004fcc000000000f */
[----:B------:R-:W2:Y:S04]  /*12b30*/  @!P1 LDG.E.U8 R15, desc[UR20][R52.64] ;  /* 0x00000014340f9981 */ /* 0x000ea8000c1e1100 */
[----:B---3--:R0:W-:Y:S04]  /*12b40*/  STL [R1+0x730], R20 ;  /* 0x0007301401007387 */ /* 0x0081e80000100800 */
[----:B0-----:R-:W3:Y:S04]  /*12b50*/  LDL.LU R20, [R1+0x1a68] ;  /* 0x001a680001147983 */ /* 0x001ee80000300800 */
[----:B------:R-:W3:Y:S04]  /*12b60*/  LDL.LU.64 R52, [R1+0x1a60] ;  /* 0x001a600001347983 */ /* 0x000ee80000300a00 */
[----:B--2---:R0:W-:Y:S04]  /*12b70*/  STL [R1+0x728], R15 ;  /* 0x0007280f01007387 */ /* 0x0041e80000100800 */
[----:B0-----:R-:W2:Y:S04]  /*12b80*/  LDL.LU R15, [R1+0x1a58] ;  /* 0x001a5800010f7983 */ /* 0x001ea80000300800 */
[----:B------:R-:W2:Y:S04]  /*12b90*/  LDL.LU.64 R50, [R1+0x1a50] ;  /* 0x001a500001327983 */ /* 0x000ea80000300a00 */
[----:B----4-:R0:W-:Y:S04]  /*12ba0*/  STL [R1+0x720], R7 ;  /* 0x0007200701007387 */ /* 0x0101e80000100800 */
[----:B0-----:R-:W4:Y:S04]  /*12bb0*/  LDL.LU R7, [R1+0x1a48] ;  /* 0x001a480001077983 */ /* 0x001f280000300800 */
[----:B------:R-:W4:Y:S04]  /*12bc0*/  LDL.LU.64 R48, [R1+0x1a40] ;  /* 0x001a400001307983 */ /* 0x000f280000300a00 */
[----:B------:R0:W-:Y:S04]  /*12bd0*/  STL [R1+0x6e8], R5 ;  /* 0x0006e80501007387 */ /* 0x0001e80000100800 */
[----:B0-----:R-:W4:Y:S01]  /*12be0*/  LDL.LU R5, [R1+0x1a38] ;  /* 0x001a380001057983 */ /* 0x001f220000300800 */
[----:B------:R-:W-:Y:S01]  /*12bf0*/  VIADD R8, R21, 0xffffffd1 ;  /* 0xffffffd115087836 */ /* 0x000fe20000000000 */
[----:B---3--:R-:W-:-:S04]  /*12c00*/  PRMT R20, RZ, 0x7610, R20 ;  /* 0x00007610ff147816 */ /* 0x008fc80000000014 */
[----:B------:R-:W-:Y:S02]  /*12c10*/  ISETP.GE.U32.AND P6, PT, R8, 0x7fffff52, PT ;  /* 0x7fffff520800780c */ /* 0x000fe40003fc6070 */
[----:B------:R-:W-:Y:S01]  /*12c20*/  PRMT R47, RZ, 0x7610, R47 ;  /* 0x00007610ff2f7816 */ /* 0x000fe2000000002f */
[----:B------:R-:W3:Y:S10]  /*12c30*/  @!P0 LDG.E.U8 R20, desc[UR20][R36.64] ;  /* 0x0000001424148981 */ /* 0x000ef4000c1e1100 */
[----:B------:R-:W3:Y:S01]  /*12c40*/  @!P6 LDG.E.U8 R47, desc[UR20][R24.64] ;  /* 0x00000014182fe981 */ /* 0x000ee2000c1e1100 */
[----:B--2---:R-:W-:-:S06]  /*12c50*/  PRMT R15, RZ, 0x7610, R15 ;  /* 0x00007610ff0f7816 */ /* 0x004fcc000000000f */
[----:B------:R-:W2:Y:S01]  /*12c60*/  @!P2 LDG.E.U8 R15, desc[UR20][R44.64] ;  /* 0x000000142c0fa981 */ /* 0x000ea2000c1e1100 */
[----:B----4-:R-:W-:Y:S02]  /*12c70*/  PRMT R7, RZ, 0x7610, R7 ;  /* 0x00007610ff077816 */ /* 0x010fe40000000007 */
[----:B------:R-:W-:-:S04]  /*12c80*/  PRMT R5, RZ, 0x7610, R5 ;  /* 0x00007610ff057816 */ /* 0x000fc80000000005 */
[----:B------:R-:W4:Y:S01]  /*12c90*/  @!P0 LDG.E.U8 R7, desc[UR20][R38.64] ;  /* 0x0000001426078981 */ /* 0x000f22000c1e1100 */
[C---:B------:R-:W-:Y:S01]  /*12ca0*/  VIADD R8, R21.reuse, 0xffffffd0 ;  /* 0xffffffd015087836 */ /* 0x040fe20000000000 */
[----:B------:R-:W-:Y:S02]  /*12cb0*/  PRMT R78, RZ, 0x7610, R78 ;  /* 0x00007610ff4e7816 */ /* 0x000fe4000000004e */
[----:B------:R-:W3:Y:S04]  /*12cc0*/  LDL.LU.64 R44, [R1+0x1a30] ;  /* 0x001a3000012c7983 */ /* 0x000ee80000300a00 */
[----:B------:R-:W3:Y:S01]  /*12cd0*/  @!P2 LDG.E.U8 R5, desc[UR20][R40.64] ;  /* 0x000000142805a981 */ /* 0x000ee2000c1e1100 */
[----:B------:R-:W-:Y:S01]  /*12ce0*/  ISETP.GE.U32.AND P1, PT, R8, 0x7fffff51, PT ;  /* 0x7fffff510800780c */ /* 0x000fe20003f26070 */
[C---:B------:R-:W-:Y:S01]  /*12cf0*/  VIADD R8, R21.reuse, 0xffffffc9 ;  /* 0xffffffc915087836 */ /* 0x040fe20000000000 */
[----:B------:R-:W-:Y:S01]  /*12d00*/  PRMT R75, RZ, 0x7610, R75 ;  /* 0x00007610ff4b7816 */ /* 0x000fe2000000004b */
[----:B------:R-:W4:Y:S03]  /*12d10*/  @!P3 LDG.E.U8 R78, desc[UR20][R34.64] ;  /* 0x00000014224eb981 */ /* 0x000f26000c1e1100 */
[----:B------:R-:W-:Y:S01]  /*12d20*/  ISETP.GE.U32.AND P5, PT, R8, 0x7fffff4a, PT ;  /* 0x7fffff4a0800780c */ /* 0x000fe20003fa6070 */
[C---:B------:R-:W-:Y:S01]  /*12d30*/  VIADD R8, R21.reuse, 0xffffffc8 ;  /* 0xffffffc815087836 */ /* 0x040fe20000000000 */
[----:B------:R-:W4:Y:S04]  /*12d40*/  @!P3 LDG.E.U8 R75, desc[UR20][R30.64] ;  /* 0x000000141e4bb981 */ /* 0x000f28000c1e1100 */
[----:B------:R-:W-:Y:S01]  /*12d50*/  ISETP.GE.U32.AND P2, PT, R8, 0x7fffff49, PT ;  /* 0x7fffff490800780c */ /* 0x000fe20003f46070 */
[----:B------:R-:W-:-:S05]  /*12d60*/  VIADD R8, R21, 0xffffffc1 ;  /* 0xffffffc115087836 */ /* 0x000fca0000000000 */
[----:B------:R-:W-:Y:S01]  /*12d70*/  ISETP.GE.U32.AND P0, PT, R8, 0x7fffff42, PT ;  /* 0x7fffff420800780c */ /* 0x000fe20003f06070 */
[----:B------:R-:W-:Y:S01]  /*12d80*/  VIADD R8, R21, 0xffffffc0 ;  /* 0xffffffc015087836 */ /* 0x000fe20000000000 */
[----:B------:R-:W-:-:S04]  /*12d90*/  PRMT R72, RZ, 0x7610, R72 ;  /* 0x00007610ff487816 */ /* 0x000fc80000000048 */
[----:B------:R-:W-:Y:S02]  /*12da0*/  ISETP.GE.U32.AND P3, PT, R8, 0x7fffff41, PT ;  /* 0x7fffff410800780c */ /* 0x000fe40003f66070 */
[----:B------:R-:W-:Y:S01]  /*12db0*/  PRMT R8, RZ, 0x7610, R8 ;  /* 0x00007610ff087816 */ /* 0x000fe20000000008 */
[----:B------:R-:W4:Y:S05]  /*12dc0*/  @!P6 LDG.E.U8 R72, desc[UR20][R22.64] ;  /* 0x000000141648e981 */ /* 0x000f2a000c1e1100 */
[----:B------:R0:W4:Y:S04]  /*12dd0*/  @!P1 LDG.E.U8 R8, desc[UR20][R18.64] ;  /* 0x0000001412089981 */ /* 0x000128000c1e1100 */
[----:B--2---:R1:W-:Y:S04]  /*12de0*/  STL [R1+0x6e0], R15 ;  /* 0x0006e00f01007387 */ /* 0x0043e80000100800 */
[----:B-1----:R-:W2:Y:S04]  /*12df0*/  LDL.LU R15, [R1+0x1a28] ;  /* 0x001a2800010f7983 */ /* 0x002ea80000300800 */
[----:B------:R-:W2:Y:S04]  /*12e00*/  LDL.LU.64 R40, [R1+0x1a20] ;  /* 0x001a200001287983 */ /* 0x000ea80000300a00 */
[----:B---3--:R1:W-:Y:S04]  /*12e10*/  STL [R1+0x6dc], R5 ;  /* 0x0006dc0501007387 */ /* 0x0083e80000100800 */
[----:B-1----:R-:W3:Y:S04]  /*12e20*/  LDL.LU R5, [R1+0x1a18] ;  /* 0x001a180001057983 */ /* 0x002ee80000300800 */
[----:B------:R-:W2:Y:S04]  /*12e30*/  LDL.LU.64 R38, [R1+0x1a10] ;  /* 0x001a100001267983 */ /* 0x000ea80000300a00 */
[----:B----4-:R1:W-:Y:S04]  /*12e40*/  STL [R1+0x6a8], R7 ;  /* 0x0006a80701007387 */ /* 0x0103e80000100800 */
[----:B-1----:R-:W4:Y:S04]  /*12e50*/  LDL.LU R7, [R1+0x1a08] ;  /* 0x001a080001077983 */ /* 0x002f280000300800 */
[----:B------:R-:W2:Y:S04]  /*12e60*/  LDL.LU.64 R36, [R1+0x1a00] ;  /* 0x001a000001247983 */ /* 0x000ea80000300a00 */
[----:B------:R1:W-:Y:S04]  /*12e70*/  STL [R1+0x6a4], R20 ;  /* 0x0006a41401007387 */ /* 0x0003e80000100800 */
[----:B-1----:R-:W2:Y:S04]  /*12e80*/  LDL.LU R20, [R1+0x19f8] ;  /* 0x0019f80001147983 */ /* 0x002ea80000300800 */
[----:B------:R-:W2:Y:S04]  /*12e90*/  LDL.LU.64 R34, [R1+0x19f0] ;  /* 0x0019f00001227983 */ /* 0x000ea80000300a00 */
[----:B------:R-:W2:Y:S04]  /*12ea0*/  LDL.LU.64 R30, [R1+0x19e8] ;  /* 0x0019e800011e7983 */ /* 0x000ea80000300a00 */
[----:B------:R-:W2:Y:S04]  /*12eb0*/  LDL.LU.64 R24, [R1+0x19e0] ;  /* 0x0019e00001187983 */ /* 0x000ea80000300a00 */
[----:B------:R1:W-:Y:S04]  /*12ec0*/  STL [R1+0x660], R47 ;  /* 0x0006602f01007387 */ /* 0x0003e80000100800 */
[----:B------:R-:W2:Y:S04]  /*12ed0*/  LDL.LU.64 R22, [R1+0x19d8] ;  /* 0x0019d80001167983 */ /* 0x000ea80000300a00 */
[----:B------:R-:W0:Y:S01]  /*12ee0*/  LDL.LU R19, [R1+0x19d0] ;  /* 0x0019d00001137983 */ /* 0x000e220000300800 */
[----:B-1----:R-:W-:Y:S01]  /*12ef0*/  IMAD R47, R6, 0x36, RZ ;  /* 0x00000036062f7824 */ /* 0x002fe200078e02ff */
[----:B0-----:R-:W-:-:S06]  /*12f00*/  PRMT R19, RZ, 0x7610, R19 ;  /* 0x00007610ff137816 */ /* 0x001fcc0000000013 */
[----:B------:R-:W3:Y:S01]  /*12f10*/  @!P1 LDG.E.U8 R19, desc[UR20][R26.64] ;  /* 0x000000141a139981 */ /* 0x000ee2000c1e1100 */
[----:B------:R-:W-:-:S03]  /*12f20*/  IADD3 R18, P6, PT, R47, R0, RZ ;  /* 0x000000002f127210 */ /* 0x000fc60007fde0ff */
[----:B------:R0:W-:Y:S01]  /*12f30*/  STL [R1+0x628], R8 ;  /* 0x0006280801007387 */ /* 0x0001e20000100800 */
[----:B--2---:R-:W-:-:S03]  /*12f40*/  PRMT R22, RZ, 0x7610, R22 ;  /* 0x00007610ff167816 */ /* 0x004fc60000000016 */
[----:B------:R-:W-:Y:S01]  /*12f50*/  STL [R1+0x658], R72 ;  /* 0x0006584801007387 */ /* 0x000fe20000100800 */
[----:B0-----:R-:W-:-:S03]  /*12f60*/  SHF.R.S32.HI R8, RZ, 0x1f, R47 ;  /* 0x0000001fff087819 */ /* 0x001fc6000001142f */
[----:B------:R-:W-:Y:S01]  /*12f70*/  STL [R1+0xde0], R18 ;  /* 0x000de01201007387 */ /* 0x000fe20000100800 */
[----:B------:R-:W-:-:S03]  /*12f80*/  PRMT R23, RZ, 0x7610, R23 ;  /* 0x00007610ff177816 */ /* 0x000fc60000000017 */
[----:B---3--:R0:W-:Y:S02]  /*12f90*/  STL [R1+0x624], R19 ;  /* 0x0006241301007387 */ /* 0x0081e40000100800 */
[----:B0-----:R-:W-:Y:S01]  /*12fa0*/  IMAD.X R19, R8, 0x1, R3, P6 ;  /* 0x0000000108137824 */ /* 0x001fe200030e0603 */
[----:B------:R-:W-:-:S04]  /*12fb0*/  IADD3 R26, P6, PT, R47, R2, RZ ;  /* 0x000000022f1a7210 */ /* 0x000fc80007fde0ff */
[----:B------:R-:W2:Y:S01]  /*12fc0*/  @!P5 LDG.E.U8 R22, desc[UR20][R18.64] ;  /* 0x000000141216d981 */ /* 0x000ea2000c1e1100 */
[----:B------:R-:W-:-:S03]  /*12fd0*/  IMAD.X R27, R8, 0x1, R4, P6 ;  /* 0x00000001081b7824 */ /* 0x000fc600030e0604 */
[----:B------:R-:W-:Y:S04]  /*12fe0*/  STL [R1+0x698], R78 ;  /* 0x0006984e01007387 */ /* 0x000fe80000100800 */
[----:B------:R0:W-:Y:S04]  /*12ff0*/  STL [R1+0xddc], R19 ;  /* 0x000ddc1301007387 */ /* 0x0001e80000100800 */
[----:B------:R-:W-:Y:S04]  /*13000*/  STL [R1+0x668], R75 ;  /* 0x0006684b01007387 */ /* 0x000fe80000100800 */
[----:B------:R-:W3:Y:S04]  /*13010*/  @!P5 LDG.E.U8 R23, desc[UR20][R26.64] ;  /* 0x000000141a17d981 */ /* 0x000ee8000c1e1100 */
[----:B0-----:R-:W4:Y:S01]  /*13020*/  LDL.LU.64 R18, [R1+0x19c8] ;  /* 0x0019c80001127983 */ /* 0x001f220000300a00 */
[----:B------:R-:W-:-:S03]  /*13030*/  IMAD R47, R6, 0x37, RZ ;  /* 0x00000037062f7824 */ /* 0x000fc600078e02ff */
[----:B------:R-:W-:Y:S02]  /*13040*/  STL [R1+0xde8], R26 ;  /* 0x000de81a01007387 */ /* 0x000fe40000100800 */
[----:B------:R-:W-:Y:S02]  /*13050*/  SHF.R.S32.HI R8, RZ, 0x1f, R47 ;  /* 0x0000001fff087819 */ /* 0x000fe4000001142f */
[----:B--2---:R0:W-:Y:S04]  /*13060*/  STL [R1+0x618], R22 ;  /* 0x0006181601007387 */ /* 0x0041e80000100800 */
[----:B------:R-:W-:Y:S01]  /*13070*/  STL [R1+0xde4], R27 ;  /* 0x000de41b01007387 */ /* 0x000fe20000100800 */
[----:B0-----:R-:W-:-:S05]  /*13080*/  IADD3 R22, P6, PT, R47, R0, RZ ;  /* 0x000000002f167210 */ /* 0x001fca0007fde0ff */
[----:B------:R-:W-:Y:S04]  /*13090*/  STL [R1+0xdf0], R22 ;  /* 0x000df01601007387 */ /* 0x000fe80000100800 */
[----:B---3--:R0:W-:Y:S01]  /*130a0*/  STL [R1+0x614], R23 ;  /* 0x0006141701007387 */ /* 0x0081e20000100800 */
[----:B----4-:R-:W-:Y:S02]  /*130b0*/  PRMT R18, RZ, 0x7610, R18 ;  /* 0x00007610ff127816 */ /* 0x010fe40000000012 */
[----:B------:R-:W-:Y:S01]  /*130c0*/  PRMT R19, RZ, 0x7610, R19 ;  /* 0x00007610ff137816 */ /* 0x000fe20000000013 */
[----:B0-----:R-:W-:Y:S01]  /*130d0*/  IMAD.X R23, R8, 0x1, R3, P6 ;  /* 0x0000000108177824 */ /* 0x001fe200030e0603 */
[----:B------:R-:W-:-:S04]  /*130e0*/  IADD3 R26, P6, PT, R47, R2, RZ ;  /* 0x000000022f1a7210 */ /* 0x000fc80007fde0ff */
[----:B------:R-:W2:Y:S01]  /*130f0*/  @!P2 LDG.E.U8 R18, desc[UR20][R22.64] ;  /* 0x000000141612a981 */ /* 0x000ea2000c1e1100 */
[----:B------:R-:W-:-:S03]  /*13100*/  IMAD.X R27, R8, 0x1, R4, P6 ;  /* 0x00000001081b7824 */ /* 0x000fc600030e0604 */
[----:B------:R0:W-:Y:S04]  /*13110*/  STL [R1+0xdec], R23 ;  /* 0x000dec1701007387 */ /* 0x0001e80000100800 */
[----:B------:R-:W3:Y:S04]  /*13120*/  @!P2 LDG.E.U8 R19, desc[UR20][R26.64] ;  /* 0x000000141a13a981 */ /* 0x000ee8000c1e1100 */
[----:B0-----:R-:W4:Y:S01]  /*13130*/  LDL.LU.64 R22, [R1+0x19c0] ;  /* 0x0019c00001167983 */ /* 0x001f220000300a00 */
[----:B------:R-:W-:-:S03]  /*13140*/  IMAD R47, R6, 0x3e, RZ ;  /* 0x0000003e062f7824 */ /* 0x000fc600078e02ff */
[----:B------:R-:W-:Y:S02]  /*13150*/  STL [R1+0xdf8], R26 ;  /* 0x000df81a01007387 */ /* 0x000fe40000100800 */
[----:B------:R-:W-:Y:S02]  /*13160*/  SHF.R.S32.HI R8, RZ, 0x1f, R47 ;  /* 0x0000001fff087819 */ /* 0x000fe4000001142f */
[----:B--2---:R0:W-:Y:S04]  /*13170*/  STL [R1+0x5e0], R18 ;  /* 0x0005e01201007387 */ /* 0x0041e80000100800 */
[----:B------:R-:W-:Y:S01]  /*13180*/  STL [R1+0xdf4], R27 ;  /* 0x000df41b01007387 */ /* 0x000fe20000100800 */
[----:B0-----:R-:W-:Y:S02]  /*13190*/  IADD3 R18, P6, PT, R47, R0, RZ ;  /* 0x000000002f127210 */ /* 0x001fe40007fde0ff */
[----:B----4-:R-:W-:-:S03]  /*131a0*/  PRMT R22, RZ, 0x7610, R22 ;  /* 0x00007610ff167816 */ /* 0x010fc60000000016 */
[----:B------:R-:W-:Y:S04]  /*131b0*/  STL [R1+0xe50], R18 ;  /* 0x000e501201007387 */ /* 0x000fe80000100800 */
[----:B---3--:R0:W-:Y:S01]  /*131c0*/  STL [R1+0x5d8], R19 ;  /* 0x0005d81301007387 */ /* 0x0081e20000100800 */
[----:B------:R-:W-:Y:S01]  /*131d0*/  PRMT R23, RZ, 0x7610, R23 ;  /* 0x00007610ff177816 */ /* 0x000fe20000000017 */
[----:B0-----:R-:W-:Y:S01]  /*131e0*/  IMAD.X R19, R8, 0x1, R3, P6 ;  /* 0x0000000108137824 */ /* 0x001fe200030e0603 */
[----:B------:R-:W-:-:S04]  /*131f0*/  IADD3 R26, P6, PT, R47, R2, RZ ;  /* 0x000000022f1a7210 */ /* 0x000fc80007fde0ff */
[----:B------:R-:W2:Y:S01]  /*13200*/  @!P0 LDG.E.U8 R22, desc[UR20][R18.64] ;  /* 0x0000001412168981 */ /* 0x000ea2000c1e1100 */
[----:B------:R-:W-:-:S03]  /*13210*/  IMAD.X R27, R8, 0x1, R4, P6 ;  /* 0x00000001081b7824 */ /* 0x000fc600030e0604 */
[----:B------:R0:W-:Y:S04]  /*13220*/  STL [R1+0xe4c], R19 ;  /* 0x000e4c1301007387 */ /* 0x0001e80000100800 */
[----:B------:R-:W-:Y:S04]  /*13230*/  STL [R1+0xe58], R26 ;  /* 0x000e581a01007387 */ /* 0x000fe80000100800 */
[----:B------:R-:W3:Y:S04]  /*13240*/  @!P0 LDG.E.U8 R23, desc[UR20][R26.64] ;  /* 0x000000141a178981 */ /* 0x000ee8000c1e1100 */
[----:B0-----:R-:W4:Y:S01]  /*13250*/  LDL.LU.64 R18, [R1+0x19b8] ;  /* 0x0019b80001127983 */ /* 0x001f220000300a00 */
[----:B------:R-:W-:-:S05]  /*13260*/  IMAD R47, R6, 0x3f, RZ ;  /* 0x0000003f062f7824 */ /* 0x000fca00078e02ff */
[----:B------:R-:W-:Y:S01]  /*13270*/  SHF.R.S32.HI R8, RZ, 0x1f, R47 ;  /* 0x0000001fff087819 */ /* 0x000fe2000001142f */
[----:B--2---:R0:W-:Y:S04]  /*13280*/  STL [R1+0x5a8], R22 ;  /* 0x0005a81601007387 */ /* 0x0041e80000100800 */
[----:B------:R-:W-:Y:S01]  /*13290*/  STL [R1+0xe54], R27 ;  /* 0x000e541b01007387 */ /* 0x000fe20000100800 */
[----:B0-----:R-:W-:-:S05]  /*132a0*/  IADD3 R22, P6, PT, R47, R0, RZ ;  /* 0x000000002f167210 */ /* 0x001fca0007fde0ff */
[----:B------:R-:W-:Y:S01]  /*132b0*/  STL [R1+0xe60], R22 ;  /* 0x000e601601007387 */ /* 0x000fe20000100800 */
[----:B----4-:R-:W-:-:S03]  /*132c0*/  PRMT R18, RZ, 0x7610, R18 ;  /* 0x00007610ff127816 */ /* 0x010fc60000000012 */
[----:B---3--:R0:W-:Y:S01]  /*132d0*/  STL [R1+0x5a0], R23 ;  /* 0x0005a01701007387 */ /* 0x0081e20000100800 */
        /* <DEDUP_REMOVED lines=8> */
[----:B------:R-:W-:Y:S02]  /*13360*/  VIADD R72, R21, 0xffffffb9 ;  /* 0xffffffb915487836 */ /* 0x000fe40000000000 */
[----:B------:R-:W-:Y:S01]  /*13370*/  IMAD R47, R6, 0x46, RZ ;  /* 0x00000046062f7824 */ /* 0x000fe200078e02ff */
[----:B------:R-:W-:Y:S02]  /*13380*/  STL [R1+0xe68], R26 ;  /* 0x000e681a01007387 */ /* 0x000fe40000100800 */
[----:B------:R-:W-:-:S02]  /*13390*/  ISETP.GE.U32.AND P1, PT, R72, 0x7fffff3a, PT ;  /* 0x7fffff3a4800780c */ /* 0x000fc40003f26070 */
[----:B------:R-:W-:Y:S01]  /*133a0*/  SHF.R.S32.HI R8, RZ, 0x1f, R47 ;  /* 0x0000001fff087819 */ /* 0x000fe2000001142f */
        /* <DEDUP_REMOVED lines=143> */
[----:B------:R-:W-:-:S05]  /*13ca0*/  IMAD.X R27, R8, 0x1, R4, P6 ;  /* 0x00000001081b7824 */ /* 0x000fca00030e0604 */
[----:B------:R-:W3:Y:S01]  /*13cb0*/  @!P2 LDG.E.U8 R19, desc[UR20][R26.64] ;  /* 0x000000141a13a981 */ /* 0x000ee2000c1e1100 */
[----:B------:R-:W-:Y:S02]  /*13cc0*/  VIADD R72, R21, 0xffffff99 ;  /* 0xffffff9915487836 */ /* 0x000fe40000000000 */
[----:B------:R-:W-:Y:S01]  /*13cd0*/  IMAD R47, R6, 0x66, RZ ;  /* 0x00000066062f7824 */ /* 0x000fe200078e02ff */
[----:B------:R0:W-:Y:S02]  /*13ce0*/  STL [R1+0x101c], R23 ;  /* 0x00101c1701007387 */ /* 0x0001e40000100800 */
[----:B------:R-:W-:Y:S02]  /*13cf0*/  ISETP.GE.U32.AND P0, PT, R72, 0x7fffff1a, PT ;  /* 0x7fffff1a4800780c */ /* 0x000fe40003f06070 */
[----:B------:R-:W-:Y:S01]  /*13d00*/  STL [R1+0x1028], R26 ;  /* 0x0010281a01007387 */ /* 0x000fe20000100800 */
[----:B------:R-:W-:-:S03]  /*13d10*/  SHF.R.S32.HI R8, RZ, 0x1f, R47 ;  /* 0x0000001fff087819 */ /* 0x000fc6000001142f */
[----:B0-----:R-:W4:Y:S01]  /*13d20*/  LDL.LU.64 R22, [R1+0x1970] ;  /* 0x0019700001167983 */ /* 0x001f220000300a00 */
[----:B------:R-:W-:-:S03]  /*13d30*/  PRMT R25, RZ, 0x7610, R25 ;  /* 0x00007610ff197816 */ /* 0x000fc60000000019 */
[----:B--2---:R0:W-:Y:S04]  /*13d40*/  STL [R1+0x460], R18 ;  /* 0x0004601201007387 */ /* 0x0041e80000100800 */
[----:B------:R-:W-:Y:S01]  /*13d50*/  STL [R1+0x1024], R27 ;  /* 0x0010241b01007387 */ /* 0x000fe20000100800 */
[----:B0-----:R-:W-:-:S05]  /*13d60*/  IADD3 R18, P6, PT, R47, R0, RZ ;  /* 0x000000002f127210 */ /* 0x001fca0007fde0ff */
[----:B------:R-:W-:Y:S04]  /*13d70*/  STL [R1+0x1080], R18 ;  /* 0x0010801201007387 */ /* 0x000fe80000100800 */
[----:B---3--:R0:W-:Y:S02]  /*13d80*/  STL [R1+0x45c], R19 ;  /* 0x00045c1301007387 */ /* 0x0081e40000100800 */
[----:B0-----:R-:W-:-:S05]  /*13d90*/  IMAD.X R19, R8, 0x1, R3, P6 ;  /* 0x0000000108137824 */ /* 0x001fca00030e0603 */
[----:B------:R0:W-:Y:S04]  /*13da0*/  STL [R1+0x107c], R19 ;  /* 0x00107c1301007387 */ /* 0x0001e80000100800 */
[----:B------:R1:W2:Y:S04]  /*13db0*/  @!P0 LDG.E.U8 R25, desc[UR20][R18.64] ;  /* 0x0000001412198981 */ /* 0x0002a8000c1e1100 */
[----:B0-----:R-:W1:Y:S01]  /*13dc0*/  LDL.LU.64 R18, [R1+0x1968] ;  /* 0x0019680001127983 */ /* 0x001e620000300a00 */
[----:B------:R-:W-:-:S05]  /*13dd0*/  IADD3 R26, P6, PT, R47, R2, RZ ;  /* 0x000000022f1a7210 */ /* 0x000fca0007fde0ff */
[----:B------:R-:W-:Y:S02]  /*13de0*/  IMAD.X R27, R8, 0x1, R4, P6 ;  /* 0x00000001081b7824 */ /* 0x000fe400030e0604 */
[----:B------:R-:W-:Y:S01]  /*13df0*/  VIADD R72, R21, 0xffffff98 ;  /* 0xffffff9815487836 */ /* 0x000fe20000000000 */
[----:B-1----:R-:W-:-:S06]  /*13e00*/  PRMT R19, RZ, 0x7610, R19 ;  /* 0x00007610ff137816 */ /* 0x002fcc0000000013 */
[----:B------:R0:W3:Y:S01]  /*13e10*/  @!P0 LDG.E.U8 R19, desc[UR20][R26.64] ;  /* 0x000000141a138981 */ /* 0x0000e2000c1e1100 */
[----:B------:R-:W-:Y:S01]  /*13e20*/  IMAD R47, R6, 0x67, RZ ;  /* 0x00000067062f7824 */ /* 0x000fe200078e02ff */
[----:B------:R-:W-:Y:S02]  /*13e30*/  ISETP.GE.U32.AND P3, PT, R72, 0x7fffff19, PT ;  /* 0x7fffff194800780c */ /* 0x000fe40003f66070 */
[----:B------:R-:W-:Y:S02]  /*13e40*/  STL [R1+0x1088], R26 ;  /* 0x0010881a01007387 */ /* 0x000fe40000100800 */
[----:B------:R-:W-:Y:S02]  /*13e50*/  SHF.R.S32.HI R8, RZ, 0x1f, R47 ;  /* 0x0000001fff087819 */ /* 0x000fe4000001142f */
[----:B--2---:R1:W-:Y:S02]  /*13e60*/  STL [R1+0x458], R25 ;  /* 0x0004581901007387 */ /* 0x0043e40000100800 */
[----:B-1----:R-:W-:-:S02]  /*13e70*/  IADD3 R25, P6, PT, R47, R0, RZ ;  /* 0x000000002f197210 */ /* 0x002fc40007fde0ff */
[----:B------:R1:W-:Y:S03]  /*13e80*/  STL [R1+0x1084], R27 ;  /* 0x0010841b01007387 */ /* 0x0003e60000100800 */
[----:B0-----:R-:W-:Y:S01]  /*13e90*/  IMAD.X R26, R8, 0x1, R3, P6 ;  /* 0x00000001081a7824 */ /* 0x001fe200030e0603 */
[----:B------:R-:W-:Y:S01]  /*13ea0*/  STL [R1+0x1090], R25 ;  /* 0x0010901901007387 */ /* 0x000fe20000100800 */
[----:B----4-:R-:W-:Y:S02]  /*13eb0*/  PRMT R23, RZ, 0x7610, R23 ;  /* 0x00007610ff177816 */ /* 0x010fe40000000017 */
[----:B-1----:R-:W-:Y:S01]  /*13ec0*/  @!P3 IMAD.MOV.U32 R27, RZ, RZ, R26 ;  /* 0x000000ffff1bb224 */ /* 0x002fe200078e001a */
[----:B---3--:R-:W-:Y:S04]  /*13ed0*/  STL [R1+0x454], R19 ;  /* 0x0004541301007387 */ /* 0x008fe80000100800 */
[----:B------:R0:W-:Y:S02]  /*13ee0*/  STL [R1+0x108c], R26 ;  /* 0x00108c1a01007387 */ /* 0x0001e40000100800 */
[----:B0-----:R-:W-:-:S05]  /*13ef0*/  @!P3 IMAD.MOV.U32 R26, RZ, RZ, R25 ;  /* 0x000000ffff1ab224 */ /* 0x001fca00078e0019 */
[----:B------:R0:W2:Y:S01]  /*13f00*/  @!P3 LDG.E.U8 R23, desc[UR20][R26.64] ;  /* 0x000000141a17b981 */ /* 0x0000a2000c1e1100 */
[----:B------:R-:W-:-:S05]  /*13f10*/  IADD3 R19, P6, PT, R47, R2, RZ ;  /* 0x000000022f137210 */ /* 0x000fca0007fde0ff */
[----:B------:R-:W-:Y:S01]  /*13f20*/  STL [R1+0x1098], R19 ;  /* 0x0010981301007387 */ /* 0x000fe20000100800 */
[----:B------:R-:W-:Y:S01]  /*13f30*/  PRMT R18, RZ, 0x7610, R18 ;  /* 0x00007610ff127816 */ /* 0x000fe20000000012 */
[----:B0-----:R-:W-:Y:S02]  /*13f40*/  @!P3 IMAD.MOV.U32 R26, RZ, RZ, R19 ;  /* 0x000000ffff1ab224 */ /* 0x001fe400078e0013 */
[----:B--2---:R0:W-:Y:S02]  /*13f50*/  STL [R1+0x428], R23 ;  /* 0x0004281701007387 */ /* 0x0041e40000100800 */
[----:B0-----:R-:W-:-:S04]  /*13f60*/  IMAD.X R23, R8, 0x1, R4, P6 ;  /* 0x0000000108177824 */ /* 0x001fc800030e0604 */
[----:B------:R-:W-:-:S05]  /*13f70*/  @!P3 IMAD.MOV.U32 R27, RZ, RZ, R23 ;  /* 0x000000ffff1bb224 */ /* 0x000fca00078e0017 */
[----:B------:R0:W2:Y:S01]  /*13f80*/  @!P3 LDG.E.U8 R18, desc[UR20][R26.64] ;  /* 0x000000141a12b981 */ /* 0x0000a2000c1e1100 */
[----:B------:R-:W-:Y:S02]  /*13f90*/  VIADD R72, R21, 0xffffff91 ;  /* 0xffffff9115487836 */ /* 0x000fe40000000000 */
[----:B------:R-:W-:-:S03]  /*13fa0*/  IMAD R47, R6, 0x6e, RZ ;  /* 0x0000006e062f7824 */ /* 0x000fc600078e02ff */
[----:B------:R-:W-:Y:S02]  /*13fb0*/  ISETP.GE.U32.AND P1, PT, R72, 0x7fffff12, PT ;  /* 0x7fffff124800780c */ /* 0x000fe40003f26070 */
[----:B------:R-:W-:Y:S02]  /*13fc0*/  SHF.R.S32.HI R8, RZ, 0x1f, R47 ;  /* 0x0000001fff087819 */ /* 0x000fe4000001142f */
[----:B------:R-:W-:Y:S01]  /*13fd0*/  IADD3 R25, P6, PT, R47, R0, RZ ;  /* 0x000000002f197210 */ /* 0x000fe20007fde0ff */
[----:B------:R-:W-:Y:S04]  /*13fe0*/  STL [R1+0x1094], R23 ;  /* 0x0010941701007387 */ /* 0x000fe80000100800 */
[----:B0-----:R-:W-:Y:S01]  /*13ff0*/  IMAD.X R26, R8, 0x1, R3, P6 ;  /* 0x00000001081a7824 */ /* 0x001fe200030e0603 */
[----:B------:R-:W-:Y:S01]  /*14000*/  STL [R1+0x10ec], R25 ;  /* 0x0010ec1901007387 */ /* 0x000fe20000100800 */
[----:B------:R-:W-:-:S02]  /*14010*/  PRMT R24, RZ, 0x7610, R24 ;  /* 0x00007610ff187816 */ /* 0x000fc40000000018 */
[----:B------:R-:W-:Y:S01]  /*14020*/  @!P1 IMAD.MOV.U32 R27, RZ, RZ, R26 ;  /* 0x000000ffff1b9224 */ /* 0x000fe200078e001a */
[----:B------:R-:W-:Y:S01]  /*14030*/  PRMT R22, RZ, 0x7610, R22 ;  /* 0x00007610ff167816 */ /* 0x000fe20000000016 */
[----:B------:R-:W-:Y:S01]  /*14040*/  VIADD R72, R21, 0xffffff90 ;  /* 0xffffff9015487836 */ /* 0x000fe20000000000 */
[----:B--2---:R0:W-:Y:S04]  /*14050*/  STL [R1+0x424], R18 ;  /* 0x0004241201007387 */ /* 0x0041e80000100800 */
[----:B------:R1:W-:Y:S01]  /*14060*/  STL [R1+0x10e8], R26 ;  /* 0x0010e81a01007387 */ /* 0x0003e20000100800 */
[----:B0-----:R-:W-:Y:S01]  /*14070*/  IADD3 R18, P6, PT, R47, R2, RZ ;  /* 0x000000022f127210 */ /* 0x001fe20007fde0ff */
[----:B-1----:R-:W-:-:S04]  /*14080*/  @!P1 IMAD.MOV.U32 R26, RZ, RZ, R25 ;  /* 0x000000ffff1a9224 */ /* 0x002fc800078e0019 */
[----:B------:R-:W-:Y:S01]  /*14090*/  IMAD.X R19, R8, 0x1, R4, P6 ;  /* 0x0000000108137824 */ /* 0x000fe200030e0604 */
[----:B------:R-:W2:Y:S04]  /*140a0*/  @!P1 LDG.E.U8 R24, desc[UR20][R26.64] ;  /* 0x000000141a189981 */ /* 0x000ea8000c1e1100 */
[----:B------:R-:W3:Y:S01]  /*140b0*/  @!P1 LDG.E.U8 R22, desc[UR20][R18.64] ;  /* 0x0000001412169981 */ /* 0x000ee2000c1e1100 */
[----:B------:R-:W-:Y:S01]  /*140c0*/  ISETP.GE.U32.AND P5, PT, R72, 0x7fffff11, PT ;  /* 0x7fffff114800780c */ /* 0x000fe20003fa6070 */
[----:B------:R-:W-:-:S05]  /*140d0*/  VIADD R72, R21, 0xffffff89 ;  /* 0xffffff8915487836 */ /* 0x000fca0000000000 */
[----:B------:R-:W-:Y:S01]  /*140e0*/  ISETP.GE.U32.AND P2, PT, R72, 0x7fffff0a, PT ;  /* 0x7fffff0a4800780c */ /* 0x000fe20003f46070 */
[----:B------:R-:W-:-:S05]  /*140f0*/  VIADD R72, R21, 0xffffff88 ;  /* 0xffffff8815487836 */ /* 0x000fca0000000000 */
[----:B------:R-:W-:Y:S01]  /*14100*/  ISETP.GE.U32.AND P0, PT, R72, 0x7fffff09, PT ;  /* 0x7fffff094800780c */ /* 0x000fe20003f06070 */
[----:B------:R-:W-:-:S05]  /*14110*/  VIADD R72, R21, 0xffffff81 ;  /* 0xffffff8115487836 */ /* 0x000fca0000000000 */
[----:B------:R-:W-:Y:S01]  /*14120*/  ISETP.GE.U32.AND P3, PT, R72, 0x7fffff02, PT ;  /* 0x7fffff024800780c */ /* 0x000fe20003f66070 */
[----:B------:R-:W-:Y:S01]  /*14130*/  IMAD R72, R6, 0x6f, RZ ;  /* 0x0000006f06487824 */ /* 0x000fe200078e02ff */
[----:B------:R-:W-:Y:S04]  /*14140*/  STL [R1+0x10f4], R18 ;  /* 0x0010f41201007387 */ /* 0x000fe80000100800 */
[----:B------:R-:W-:Y:S01]  /*14150*/  IADD3 R23, P6, PT, R72, R0, RZ ;  /* 0x0000000048177210 */ /* 0x000fe20007fde0ff */
[----:B------:R-:W4:Y:S01]  /*14160*/  LDL.LU R26, [R1+0x1960] ;  /* 0x00196000011a7983 */ /* 0x000f220000300800 */
[----:B------:R-:W-:-:S03]  /*14170*/  SHF.R.S32.HI R47, RZ, 0x1f, R72 ;  /* 0x0000001fff2f7819 */ /* 0x000fc60000011448 */
[----:B------:R0:W-:Y:S04]  /*14180*/  STL [R1+0x10f0], R19 ;  /* 0x0010f01301007387 */ /* 0x0001e80000100800 */
[----:B------:R-:W-:Y:S01]  /*14190*/  STL [R1+0x10fc], R23 ;  /* 0x0010fc1701007387 */ /* 0x000fe20000100800 */
[----:B------:R-:W-:-:S03]  /*141a0*/  PRMT R8, RZ, 0x7610, R8 ;  /* 0x00007610ff087816 */ /* 0x000fc60000000008 */
[----:B--2---:R1:W-:Y:S04]  /*141b0*/  STL [R1+0x420], R24 ;  /* 0x0004201801007387 */ /* 0x0043e80000100800 */
[----:B0-----:R-:W2:Y:S01]  /*141c0*/  LDL.LU.64 R18, [R1+0x1958] ;  /* 0x0019580001127983 */ /* 0x001ea20000300a00 */
[----:B-1----:R-:W-:-:S03]  /*141d0*/  IMAD.X R24, R47, 0x1, R3, P6 ;  /* 0x000000012f187824 */ /* 0x002fc600030e0603 */
[----:B---3--:R-:W-:Y:S01]  /*141e0*/  STL [R1+0x128], R22 ;  /* 0x0001281601007387 */ /* 0x008fe20000100800 */
[----:B------:R-:W-:-:S03]  /*141f0*/  @!P5 IMAD.MOV.U32 R25, RZ, RZ, R24 ;  /* 0x000000ffff19d224 */ /* 0x000fc600078e0018 */
[----:B------:R0:W-:Y:S02]  /*14200*/  STL [R1+0x10f8], R24 ;  /* 0x0010f81801007387 */ /* 0x0001e40000100800 */
[----:B0-----:R-:W-:-:S05]  /*14210*/  @!P5 IMAD.MOV.U32 R24, RZ, RZ, R23 ;  /* 0x000000ffff18d224 */ /* 0x001fca00078e0017 */
[----:B------:R0:W3:Y:S01]  /*14220*/  @!P5 LDG.E.U8 R8, desc[UR20][R24.64] ;  /* 0x000000141808d981 */ /* 0x0000e2000c1e1100 */
[----:B------:R-:W-:Y:S01]  /*14230*/  IADD3 R22, P1, PT, R72, R2, RZ ;  /* 0x0000000248167210 */ /* 0x000fe20007f3e0ff */
[----:B------:R-:W-:-:S04]  /*14240*/  IMAD R72, R6, 0x76, RZ ;  /* 0x0000007606487824 */ /* 0x000fc800078e02ff */
[----:B------:R-:W-:Y:S01]  /*14250*/  IMAD.X R23, R47, 0x1, R4, P1 ;  /* 0x000000012f177824 */ /* 0x000fe200008e0604 */
[----:B------:R-:W-:Y:S01]  /*14260*/  STL [R1+0x1104], R22 ;  /* 0x0011041601007387 */ /* 0x000fe20000100800 */
[----:B0-----:R-:W-:Y:S02]  /*14270*/  IADD3 R24, P6, PT, R72, R0, RZ ;  /* 0x0000000048187210 */ /* 0x001fe40007fde0ff */
[----:B----4-:R-:W-:Y:S02]  /*14280*/  PRMT R26, RZ, 0x7610, R26 ;  /* 0x00007610ff1a7816 */ /* 0x010fe4000000001a */
[----:B--2---:R-:W-:-:S06]  /*14290*/  PRMT R18, RZ, 0x7610, R18 ;  /* 0x00007610ff127816 */ /* 0x004fcc0000000012 */
[----:B------:R-:W2:Y:S04]  /*142a0*/  @!P5 LDG.E.U8 R18, desc[UR20][R22.64] ;  /* 0x000000141612d981 */ /* 0x000ea8000c1e1100 */
[----:B---3--:R0:W-:Y:S02]  /*142b0*/  STL [R1+0x41c], R8 ;  /* 0x00041c0801007387 */ /* 0x0081e40000100800 */
[----:B0-----:R-:W-:-:S05]  /*142c0*/  SHF.R.S32.HI R8, RZ, 0x1f, R72 ;  /* 0x0000001fff087819 */ /* 0x001fca0000011448 */
[----:B------:R-:W-:-:S05]  /*142d0*/  IMAD.X R25, R8, 0x1, R3, P6 ;  /* 0x0000000108197824 */ /* 0x000fca00030e0603 */
[----:B------:R-:W3:Y:S04]  /*142e0*/  @!P2 LDG.E.U8 R26, desc[UR20][R24.64] ;  /* 0x00000014181aa981 */ /* 0x000ee8000c1e1100 */
[----:B------:R0:W-:Y:S04]  /*142f0*/  STL [R1+0x1100], R23 ;  /* 0x0011001701007387 */ /* 0x0001e80000100800 */
[----:B0-----:R-:W4:Y:S01]  /*14300*/  LDL.LU R23, [R1+0x1950] ;  /* 0x0019500001177983 */ /* 0x001f220000300800 */
[----:B------:R-:W-:-:S03]  /*14310*/  PRMT R16, RZ, 0x7610, R16 ;  /* 0x00007610ff107816 */ /* 0x000fc60000000010 */
[----:B--2---:R0:W-:Y:S02]  /*14320*/  STL [R1+0x3f8], R18 ;  /* 0x0003f81201007387 */ /* 0x0041e40000100800 */
[----:B0-----:R-:W-:Y:S01]  /*14330*/  IMAD.MOV.U32 R18, RZ, RZ, R17 ;  /* 0x000000ffff127224 */ /* 0x001fe200078e0011 */
[----:B------:R-:W-:Y:S01]  /*14340*/  IADD3 R17, P5, PT, R72, R2, RZ ;  /* 0x0000000248117210 */ /* 0x000fe20007fbe0ff */
[----:B------:R-:W-:Y:S04]  /*14350*/  STL [R1+0x1150], R24 ;  /* 0x0011501801007387 */ /* 0x000fe80000100800 */
[----:B------:R-:W-:Y:S01]  /*14360*/  IMAD.X R22, R8, 0x1, R4, P5 ;  /* 0x0000000108167824 */ /* 0x000fe200028e0604 */
[----:B------:R-:W-:Y:S04]  /*14370*/  STL [R1+0x1158], R17 ;  /* 0x0011581101007387 */ /* 0x000fe80000100800 */
[----:B------:R0:W-:Y:S01]  /*14380*/  STL [R1+0x114c], R25 ;  /* 0x00114c1901007387 */ /* 0x0001e20000100800 */
[----:B------:R-:W-:-:S03]  /*14390*/  @!P2 IMAD.MOV.U32 R27, RZ, RZ, R22 ;  /* 0x000000ffff1ba224 */ /* 0x000fc600078e0016 */
[----:B------:R-:W-:Y:S04]  /*143a0*/  STL [R1+0x1154], R22 ;  /* 0x0011541601007387 */ /* 0x000fe80000100800 */
[----:B0-----:R-:W2:Y:S04]  /*143b0*/  LDL.LU.64 R24, [R1+0x1948] ;  /* 0x0019480001187983 */ /* 0x001ea80000300a00 */
[----:B---3--:R0:W-:Y:S02]  /*143c0*/  STL [R1+0x3f4], R26 ;  /* 0x0003f41a01007387 */ /* 0x0081e40000100800 */
[----:B0-----:R-:W-:-:S05]  /*143d0*/  @!P2 IMAD.MOV.U32 R26, RZ, RZ, R17 ;  /* 0x000000ffff1aa224 */ /* 0x001fca00078e0011 */
[----:B------:R0:W3:Y:S01]  /*143e0*/  @!P2 LDG.E.U8 R16, desc[UR20][R26.64] ;  /* 0x000000141a10a981 */ /* 0x0000e2000c1e1100 */
[----:B------:R-:W-:-:S05]  /*143f0*/  VIADD R47, R21, 0xffffff80 ;  /* 0xffffff80152f7836 */ /* 0x000fca0000000000 */
[----:B------:R-:W-:Y:S01]  /*14400*/  ISETP.GE.U32.AND P1, PT, R47, 0x7fffff01, PT ;  /* 0x7fffff012f00780c */ /* 0x000fe20003f26070 */
[----:B------:R-:W-:-:S05]  /*14410*/  IMAD R47, R6, 0x77, RZ ;  /* 0x00000077062f7824 */ /* 0x000fca00078e02ff */
[----:B------:R-:W-:Y:S02]  /*14420*/  SHF.R.S32.HI R8, RZ, 0x1f, R47 ;  /* 0x0000001fff087819 */ /* 0x000fe4000001142f */
[----:B0-----:R-:W-:-:S05]  /*14430*/  IADD3 R26, P5, PT, R47, R2, RZ ;  /* 0x000000022f1a7210 */ /* 0x001fca0007fbe0ff */
[----:B------:R-:W-:Y:S01]  /*14440*/  IMAD.X R27, R8, 0x1, R4, P5 ;  /* 0x00000001081b7824 */ /* 0x000fe200028e0604 */
[----:B--2---:R-:W-:Y:S02]  /*14450*/  PRMT R24, RZ, 0x7610, R24 ;  /* 0x00007610ff187816 */ /* 0x004fe40000000018 */
[----:B------:R-:W-:-:S06]  /*14460*/  PRMT R25, RZ, 0x7610, R25 ;  /* 0x00007610ff197816 */ /* 0x000fcc0000000019 */
[----:B------:R-:W2:Y:S04]  /*14470*/  @!P0 LDG.E.U8 R25, desc[UR20][R26.64] ;  /* 0x000000141a198981 */ /* 0x000ea8000c1e1100 */
[----:B---3--:R0:W-:Y:S02]  /*14480*/  STL [R1+0x3c8], R16 ;  /* 0x0003c81001007387 */ /* 0x0081e40000100800 */
[----:B0-----:R-:W-:-:S05]  /*14490*/  IADD3 R16, P2, PT, R47, R0, RZ ;  /* 0x000000002f107210 */ /* 0x001fca0007f5e0ff */
[----:B------:R-:W-:-:S05]  /*144a0*/  IMAD.X R17, R8, 0x1, R3, P2 ;  /* 0x0000000108117824 */ /* 0x000fca00010e0603 */
[----:B------:R-:W3:Y:S01]  /*144b0*/  @!P0 LDG.E.U8 R24, desc[UR20][R16.64] ;  /* 0x0000001410188981 */ /* 0x000ee2000c1e1100 */
[----:B------:R-:W-:-:S03]  /*144c0*/  IMAD R72, R6, 0x7e, RZ ;  /* 0x0000007e06487824 */ /* 0x000fc600078e02ff */
[----:B------:R-:W-:Y:S02]  /*144d0*/  STL [R1+0x1160], R16 ;  /* 0x0011601001007387 */ /* 0x000fe40000100800 */
[----:B------:R-:W-:Y:S02]  /*144e0*/  IADD3 R22, P2, PT, R72, R0, RZ ;  /* 0x0000000048167210 */ /* 0x000fe40007f5e0ff */
[----:B------:R-:W-:Y:S01]  /*144f0*/  STL [R1+0x1168], R26 ;  /* 0x0011681a01007387 */ /* 0x000fe20000100800 */
[----:B------:R-:W-:-:S03]  /*14500*/  SHF.R.S32.HI R47, RZ, 0x1f, R72 ;  /* 0x0000001fff2f7819 */ /* 0x000fc60000011448 */
[----:B------:R0:W-:Y:S04]  /*14510*/  STL [R1+0x115c], R17 ;  /* 0x00115c1101007387 */ /* 0x0001e80000100800 */
[----:B0-----:R-:W2:Y:S04]  /*14520*/  LDL.LU.64 R16, [R1+0x1940] ;  /* 0x0019400001107983 */ /* 0x001ea80000300a00 */
[----:B------:R-:W-:Y:S04]  /*14530*/  STL [R1+0x11c0], R22 ;  /* 0x0011c01601007387 */ /* 0x000fe80000100800 */
[----:B------:R-:W-:Y:S01]  /*14540*/  STL [R1+0x1164], R27 ;  /* 0x0011641b01007387 */ /* 0x000fe20000100800 */
[----:B------:R-:W-:-:S03]  /*14550*/  PRMT R8, RZ, 0x7610, R8 ;  /* 0x00007610ff087816 */ /* 0x000fc60000000008 */
[----:B---3--:R0:W-:Y:S02]  /*14560*/  STL [R1+0x3c4], R24 ;  /* 0x0003c41801007387 */ /* 0x0081e40000100800 */
[----:B0-----:R-:W-:-:S05]  /*14570*/  IMAD.X R24, R47, 0x1, R3, P2 ;  /* 0x000000012f187824 */ /* 0x001fca00010e0603 */
[----:B------:R-:W-:Y:S04]  /*14580*/  STL [R1+0x11bc], R24 ;  /* 0x0011bc1801007387 */ /* 0x000fe80000100800 */
[----:B------:R-:W-:Y:S04]  /*14590*/  STL [R1+0x16dc], R6 ;  /* 0x0016dc0601007387 */ /* 0x000fe80000100800 */
[----:B------:R-:W-:Y:S04]  /*145a0*/  STL [R1+0x173c], R6 ;  /* 0x00173c0601007387 */ /* 0x000fe80000100800 */
[----:B------:R-:W-:Y:S04]  /*145b0*/  STL [R1+0x1754], R6 ;  /* 0x0017540601007387 */ /* 0x000fe80000100800 */
[----:B------:R-:W-:Y:S04]  /*145c0*/  STL [R1+0x176c], R6 ;  /* 0x00176c0601007387 */ /* 0x000fe80000100800 */
[----:B--2---:R0:W-:Y:S02]  /*145d0*/  STL [R1+0x3c0], R25 ;  /* 0x0003c01901007387 */ /* 0x0041e40000100800 */
[----:B0-----:R-:W-:-:S02]  /*145e0*/  @!P3 IMAD.MOV.U32 R25, RZ, RZ, R24 ;  /* 0x000000ffff19b224 */ /* 0x001fc400078e0018 */
[----:B------:R-:W-:-:S05]  /*145f0*/  @!P3 IMAD.MOV.U32 R24, RZ, RZ, R22 ;  /* 0x000000ffff18b224 */ /* 0x000fca00078e0016 */
[----:B------:R0:W2:Y:S01]  /*14600*/  @!P3 LDG.E.U8 R8, desc[UR20][R24.64] ;  /* 0x000000141808b981 */ /* 0x0000a2000c1e1100 */
[----:B------:R-:W-:Y:S01]  /*14610*/  IMAD R75, R6, 0x7f, RZ ;  /* 0x0000007f064b7824 */ /* 0x000fe200078e02ff */
[----:B------:R-:W-:-:S04]  /*14620*/  PRMT R19, RZ, 0x7610, R19 ;  /* 0x00007610ff137816 */ /* 0x000fc80000000013 */
[----:B0-----:R-:W-:Y:S02]  /*14630*/  IADD3 R24, P5, PT, R75, R0, RZ ;  /* 0x000000004b187210 */ /* 0x001fe40007fbe0ff */
[----:B------:R-:W-:Y:S01]  /*14640*/  IADD3 R26, P0, PT, R72, R2, RZ ;  /* 0x00000002481a7210 */ /* 0x000fe20007f1e0ff */
[----:B--2---:R0:W-:Y:S02]  /*14650*/  STL [R1+0x3bc], R8 ;  /* 0x0003bc0801007387 */ /* 0x0041e40000100800 */
[----:B0-----:R-:W-:-:S05]  /*14660*/  SHF.R.S32.HI R8, RZ, 0x1f, R75 ;  /* 0x0000001fff087819 */ /* 0x001fca000001144b */
[----:B------:R-:W-:-:S05]  /*14670*/  IMAD.X R25, R8, 0x1, R3, P5 ;  /* 0x0000000108197824 */ /* 0x000fca00028e0603 */
[----:B------:R-:W2:Y:S01]  /*14680*/  @!P1 LDG.E.U8 R19, desc[UR20][R24.64] ;  /* 0x0000001418139981 */ /* 0x000ea2000c1e1100 */
[----:B------:R-:W-:-:S03]  /*14690*/  IMAD.X R27, R47, 0x1, R4, P0 ;  /* 0x000000012f1b7824 */ /* 0x000fc600000e0604 */
[----:B------:R-:W-:Y:S01]  /*146a0*/  STL [R1+0x11c8], R26 ;  /* 0x0011c81a01007387 */ /* 0x000fe20000100800 */
[----:B------:R-:W-:-:S03]  /*146b0*/  IMAD.MOV.U32 R22, RZ, RZ, R18 ;  /* 0x000000ffff167224 */ /* 0x000fc600078e0012 */
[----:B------:R-:W-:Y:S01]  /*146c0*/  STL [R1+0x16e0], R0 ;  /* 0x0016e00001007387 */ /* 0x000fe20000100800 */
[----:B------:R-:W-:-:S03]  /*146d0*/  IADD3 R18, P6, PT, R75, R2, RZ ;  /* 0x000000024b127210 */ /* 0x000fc60007fde0ff */
[----:B------:R-:W-:Y:S04]  /*146e0*/  STL [R1+0x1740], R0 ;  /* 0x0017400001007387 */ /* 0x000fe80000100800 */
[----:B------:R0:W-:Y:S04]  /*146f0*/  STL [R1+0x1750], R0 ;  /* 0x0017500001007387 */ /* 0x0001e80000100800 */
[----:B------:R-:W-:Y:S01]  /*14700*/  STL [R1+0x11d0], R24 ;  /* 0x0011d01801007387 */ /* 0x000fe20000100800 */
[----:B------:R-:W-:-:S03]  /*14710*/  PRMT R28, RZ, 0x7610, R28 ;  /* 0x00007610ff1c7816 */ /* 0x000fc6000000001c */
[----:B------:R1:W-:Y:S04]  /*14720*/  STL [R1+0x11c4], R27 ;  /* 0x0011c41b01007387 */ /* 0x0003e80000100800 */
[----:B------:R-:W-:Y:S04]  /*14730*/  STL [R1+0x16e4], R2 ;  /* 0x0016e40201007387 */ /* 0x000fe80000100800 */
[----:B------:R-:W-:Y:S04]  /*14740*/  STL [R1+0x174c], R2 ;  /* 0x00174c0201007387 */ /* 0x000fe80000100800 */
[----:B------:R-:W-:Y:S04]  /*14750*/  STL [R1+0x1788], R2 ;  /* 0x0017880201007387 */ /* 0x000fe80000100800 */
[----:B------:R-:W-:Y:S01]  /*14760*/  STL [R1+0x11d8], R18 ;  /* 0x0011d81201007387 */ /* 0x000fe20000100800 */
[----:B------:R-:W-:-:S03]  /*14770*/  IMAD.X R8, R8, 0x1, R4, P6 ;  /* 0x0000000108087824 */ /* 0x000fc600030e0604 */
[----:B------:R-:W-:Y:S04]  /*14780*/  STL [R1+0x16e8], R3 ;  /* 0x0016e80301007387 */ /* 0x000fe80000100800 */
[----:B------:R-:W-:Y:S04]  /*14790*/  STL [R1+0x1758], R3 ;  /* 0x0017580301007387 */ /* 0x000fe80000100800 */
[----:B------:R-:W-:Y:S04]  /*147a0*/  STL [R1+0x1770], R3 ;  /* 0x0017700301007387 */ /* 0x000fe80000100800 */
[----:B------:R3:W-:Y:S04]  /*147b0*/  STL [R1+0x11cc], R25 ;  /* 0x0011cc1901007387 */ /* 0x0007e80000100800 */
[----:B------:R-:W-:Y:S04]  /*147c0*/  STL [R1+0x178c], R3 ;  /* 0x00178c0301007387 */ /* 0x000fe80000100800 */
[----:B------:R-:W4:Y:S01]  /*147d0*/  @!P3 LDG.E.U8 R28, desc[UR20][R26.64] ;  /* 0x000000141a1cb981 */ /* 0x000f22000c1e1100 */
[----:B0-----:R-:W-:-:S03]  /*147e0*/  PRMT R0, RZ, 0x7610, R0 ;  /* 0x00007610ff007816 */ /* 0x001fc60000000000 */
[----:B-1----:R-:W4:Y:S04]  /*147f0*/  LDL.LU.64 R26, [R1+0x1938] ;  /* 0x00193800011a7983 */ /* 0x002f280000300a00 */
[----:B------:R-:W-:Y:S04]  /*14800*/  STL [R1+0x16ec], R4 ;  /* 0x0016ec0401007387 */ /* 0x000fe80000100800 */
[----:B------:R-:W-:Y:S04]  /*14810*/  STL [R1+0x175c], R4 ;  /* 0x00175c0401007387 */ /* 0x000fe80000100800 */
[----:B------:R-:W-:Y:S04]  /*14820*/  STL [R1+0x11d4], R8 ;  /* 0x0011d40801007387 */ /* 0x000fe80000100800 */
[----:B---3--:R-:W3:Y:S04]  /*14830*/  LDL.LU R25, [R1+0x1930] ;  /* 0x0019300001197983 */ /* 0x008ee80000300800 */
[----:B--2---:R0:W-:Y:S02]  /*14840*/  STL [R1+0x3b4], R19 ;  /* 0x0003b41301007387 */ /* 0x0041e40000100800 */
[----:B0-----:R-:W-:-:S05]  /*14850*/  @!P1 IMAD.MOV.U32 R19, RZ, RZ, R8 ;  /* 0x000000ffff139224 */ /* 0x001fca00078e0008 */
[----:B------:R-:W2:Y:S04]  /*14860*/  @!P1 LDG.E.U8 R0, desc[UR20][R18.64] ;  /* 0x0000001412009981 */ /* 0x000ea8000c1e1100 */
[----:B------:R-:W3:Y:S04]  /*14870*/  LDL.LU.64 R18, [R1+0x1928] ;  /* 0x0019280001127983 */ /* 0x000ee80000300a00 */
[----:B--2---:R0:W-:Y:S02]  /*14880*/  STL [R1+0x384], R0 ;  /* 0x0003840001007387 */ /* 0x0041e40000100800 */
[----:B0-----:R-:W-:-:S05]  /*14890*/  VIADD R0, R64, 0xfb ;  /* 0x000000fb40007836 */ /* 0x001fca0000000000 */
[----:B------:R0:W-:Y:S01]  /*148a0*/  STL [R1+0x1514], R0 ;  /* 0x0015140001007387 */ /* 0x0001e20000100800 */
[----:B------:R-:W-:Y:S02]  /*148b0*/  IABS R8, R0 ;  /* 0x0000000000087213 */ /* 0x000fe40000000000 */
[----:B0-----:R-:W0:Y:S01]  /*148c0*/  S2R R0, SR_TID.X ;  /* 0x0000000000007919 */ /* 0x001e220000002100 */
[----:B----4-:R1:W-:Y:S04]  /*148d0*/  STL [R1+0x3b8], R28 ;  /* 0x0003b81c01007387 */ /* 0x0103e80000100800 */
[----:B-1----:R-:W2:Y:S01]  /*148e0*/  LDL R28, [R1+0x13a4] ;  /* 0x0013a400011c7983 */ /* 0x002ea20000100800 */
[----:B0-----:R-:W-:-:S05]  /*148f0*/  LOP3.LUT R0, R0, 0x7f, RZ, 0xc0, !PT ;  /* 0x0000007f00007812 */ /* 0x001fca00078ec0ff */
[----:B------:R-:W-:Y:S01]  /*14900*/  STL [R1+0x1800], R0 ;  /* 0x0018000001007387 */ /* 0x000fe20000100800 */
[----:B------:R-:W-:-:S03]  /*14910*/  IMAD R78, R0, R7, RZ ;  /* 0x00000007004e7224 */ /* 0x000fc600078e02ff */
[----:B------:R-:W-:Y:S04]  /*14920*/  STL [R1+0x16f0], R7 ;  /* 0x0016f00701007387 */ /* 0x000fe80000100800 */
[----:B------:R0:W-:Y:S04]  /*14930*/  STL [R1+0x1774], R7 ;  /* 0x0017740701007387 */ /* 0x0001e80000100800 */
[----:B0-----:R-:W4:Y:S01]  /*14940*/  LDL R7, [R1+0x1384] ;  /* 0x0013840001077983 */ /* 0x001f220000100800 */
[----:B------:R-:W-:-:S13]  /*14950*/  ISETP.GT.U32.AND P2, PT, R9, R15, PT ;  /* 0x0000000f0900720c */ /* 0x000fda0003f44070 */
[----:B------:R-:W-:Y:S01]  /*14960*/  @!P2 IMAD.IADD R15, R15, 0x1, -R9 ;  /* 0x000000010f0fa824 */ /* 0x000fe200078e0a09 */
[C---:B---3--:R-:W-:Y:S02]  /*14970*/  ISETP.GT.U32.AND P2, PT, R9.reuse, R18, PT ;  /* 0x000000120900720c */ /* 0x048fe40003f44070 */
[C---:B------:R-:W-:Y:S02]  /*14980*/  ISETP.GT.U32.AND P0, PT, R9.reuse, R16, PT ;  /* 0x000000100900720c */ /* 0x040fe40003f04070 */
[----:B------:R-:W-:-:S09]  /*14990*/  ISETP.GT.U32.AND P3, PT, R9, R15, PT ;  /* 0x0000000f0900720c */ /* 0x000fd20003f64070 */
[--C-:B------:R-:W-:Y:S02]  /*149a0*/  @!P2 IMAD.IADD R18, R18, 0x1, -R9.reuse ;  /* 0x000000011212a824 */ /* 0x100fe400078e0a09 */
[--C-:B------:R-:W-:Y:S01]  /*149b0*/  @!P0 IMAD.IADD R16, R16, 0x1, -R9.reuse ;  /* 0x0000000110108824 */ /* 0x100fe200078e0a09 */
[----:B------:R-:W-:Y:S01]  /*149c0*/  ISETP.GE.AND P0, PT, R64, RZ, PT ;  /* 0x000000ff4000720c */ /* 0x000fe20003f06270 */
[----:B------:R-:W-:-:S04]  /*149d0*/  @!P3 IMAD.IADD R15, R15, 0x1, -R9 ;  /* 0x000000010f0fb824 */ /* 0x000fc800078e0a09 */
[----:B------:R-:W-:Y:S01]  /*149e0*/  IMAD.MOV.U32 R72, RZ, RZ, R15 ;  /* 0x000000ffff487224 */ /* 0x000fe200078e000f */
[----:B------:R-:W-:Y:S01]  /*149f0*/  ISETP.NE.AND P1, PT, R5, RZ, PT ;  /* 0x000000ff0500720c */ /* 0x000fe20003f25270 */
[----:B------:R-:W-:Y:S01]  /*14a00*/  IMAD.MOV.U32 R24, RZ, RZ, R22 ;  /* 0x000000ffff187224 */ /* 0x000fe200078e0016 */
[----:B------:R-:W-:Y:S01]  /*14a10*/  LOP3.LUT R47, RZ, R5, RZ, 0x33, !PT ;  /* 0x00000005ff2f7212 */ /* 0x000fe200078e33ff */
[----:B------:R-:W-:Y:S01]  /*14a20*/  IMAD.MOV.U32 R5, RZ, RZ, R8 ;  /* 0x000000ffff057224 */ /* 0x000fe200078e0008 */
[----:B------:R-:W-:Y:S01]  /*14a30*/  ISETP.GT.U32.AND P3, PT, R9, R17, PT ;  /* 0x000000110900720c */ /* 0x000fe20003f64070 */
[----:B------:R-:W-:Y:S02]  /*14a40*/  VIADD R22, R21, 0x7f ;  /* 0x0000007f15167836 */ /* 0x000fe40000000000 */
[----:B------:R-:W-:Y:S02]  /*14a50*/  @!P0 IMAD.MOV R72, RZ, RZ, -R72 ;  /* 0x000000ffff488224 */ /* 0x000fe400078e0a48 */
[----:B------:R-:W-:Y:S01]  /*14a60*/  IMAD.HI.U32 R75, R10, R5, RZ ;  /* 0x000000050a4b7227 */ /* 0x000fe200078e00ff */
[----:B------:R-:W-:-:S02]  /*14a70*/  ISETP.GT.AND P0, PT, R22, 0x7f, PT ;  /* 0x0000007f1600780c */ /* 0x000fc40003f04270 */
[----:B------:R-:W-:Y:S01]  /*14a80*/  SEL R72, R47, R72, !P1 ;  /* 0x000000482f487207 */ /* 0x000fe20004800000 */
[----:B------:R-:W-:Y:S01]  /*14a90*/  IMAD.MOV R15, RZ, RZ, -R75 ;  /* 0x000000ffff0f7224 */ /* 0x000fe200078e0a4b */
[----:B------:R-:W-:Y:S01]  /*14aa0*/  IADD3 R8, P6, PT, R78, UR18, RZ ;  /* 0x000000124e087c10 */ /* 0x000fe2000ffde0ff */
[----:B------:R-:W3:Y:S02]  /*14ab0*/  LDL R22, [R1+0x13c4] ;  /* 0x0013c40001167983 */ /* 0x000ee40000100800 */
[----:B------:R-:W-:Y:S01]  /*14ac0*/  IMAD R72, R72, UR4, RZ ;  /* 0x0000000448487c24 */ /* 0x000fe2000f8e02ff */
[----:B------:R-:W-:Y:S01]  /*14ad0*/  PRMT R26, RZ, 0x7610, R26 ;  /* 0x00007610ff1a7816 */ /* 0x000fe2000000001a */
[----:B------:R-:W-:Y:S01]  /*14ae0*/  IMAD R15, R9, R15, R5 ;  /* 0x0000000f090f7224 */ /* 0x000fe200078e0205 */
[----:B------:R-:W-:Y:S01]  /*14af0*/  LEA.HI.X.SX32 R5, R78, UR19, 0x1, P6 ;  /* 0x000000134e057c11 */ /* 0x000fe2000b0f0eff */
[----:B------:R-:W-:Y:S01]  /*14b00*/  @!P3 IMAD.IADD R17, R17, 0x1, -R9 ;  /* 0x000000011111b824 */ /* 0x000fe200078e0a09 */
[----:B------:R0:W-:Y:S01]  /*14b10*/  STS.U8 [R32+UR9+0x4f00], R29 ;  /* 0x004f001d20007988 */ /* 0x0001e20008000009 */
[----:B----4-:R-:W-:Y:S01]  /*14b20*/  ISETP.GE.AND P2, PT, R7, RZ, PT ;  /* 0x000000ff0700720c */ /* 0x010fe20003f46270 */
[----:B------:R-:W1:Y:S01]  /*14b30*/  LDCU UR4, c[0x0][0x3b0] ;  /* 0x00007600ff0477ac */ /* 0x000e620008000800 */
[----:B------:R-:W4:Y:S01]  /*14b40*/  S2R R7, SR_TID.X ;  /* 0x0000000000077919 */ /* 0x000f220000002100 */
[----:B--2---:R-:W-:-:S02]  /*14b50*/  ISETP.GE.AND P3, PT, R28, RZ, PT ;  /* 0x000000ff1c00720c */ /* 0x004fc40003f66270 */
[----:B------:R-:W-:-:S04]  /*14b60*/  IADD3 R28, P6, PT, R72, R8, RZ ;  /* 0x00000008481c7210 */ /* 0x000fc80007fde0ff */
[----:B0-----:R-:W-:Y:S02]  /*14b70*/  LEA.HI.X.SX32 R29, R72, R5, 0x1, P6 ;  /* 0x00000005481d7211 */ /* 0x001fe400030f0eff */
[----:B----4-:R-:W-:-:S04]  /*14b80*/  LOP3.LUT R7, R7, 0x7f, RZ, 0xc0, !PT ;  /* 0x0000007f07077812 */ /* 0x010fc800078ec0ff */
[----:B------:R-:W-:Y:S02]  /*14b90*/  ISETP.LT.AND P0, PT, R7, R21, P0 ;  /* 0x000000150700720c */ /* 0x000fe40000701270 */
[----:B------:R-:W2:Y:S04]  /*14ba0*/  LDL.LU R21, [R1+0x1920] ;  /* 0x0019200001157983 */ /* 0x000ea80000300800 */
[----:B------:R-:W4:Y:S07]  /*14bb0*/  LDL R32, [R1+0x13e4] ;  /* 0x0013e40001207983 */ /* 0x000f2e0000100800 */
[----:B------:R-:W2:Y:S01]  /*14bc0*/  @P0 LDG.E.U8 R26, desc[UR20][R28.64] ;  /* 0x000000141c1a0981 */ /* 0x000ea2000c1e1100 */
[----:B------:R-:W-:-:S13]  /*14bd0*/  ISETP.GT.U32.AND P5, PT, R9, R16, PT ;  /* 0x000000100900720c */ /* 0x000fda0003fa4070 */
[----:B------:R-:W-:Y:S01]  /*14be0*/  @!P5 IMAD.IADD R16, R16, 0x1, -R9 ;  /* 0x000000011010d824 */ /* 0x000fe200078e0a09 */
[----:B------:R-:W-:-:S13]  /*14bf0*/  ISETP.GT.U32.AND P5, PT, R9, R18, PT ;  /* 0x000000120900720c */ /* 0x000fda0003fa4070 */
[----:B------:R-:W-:Y:S01]  /*14c00*/  @!P5 IMAD.IADD R18, R18, 0x1, -R9 ;  /* 0x000000011212d824 */ /* 0x000fe200078e0a09 */
[C---:B------:R-:W-:Y:S01]  /*14c10*/  ISETP.GT.U32.AND P5, PT, R9.reuse, R19, PT ;  /* 0x000000130900720c */ /* 0x040fe20003fa4070 */
[----:B------:R-:W-:Y:S01]  /*14c20*/  @!P2 IMAD.MOV R16, RZ, RZ, -R16 ;  /* 0x000000ffff10a224 */ /* 0x000fe200078e0a10 */
[C---:B------:R-:W-:Y:S02]  /*14c30*/  ISETP.GT.U32.AND P2, PT, R9.reuse, R17, PT ;  /* 0x000000110900720c */ /* 0x040fe40003f44070 */
[----:B------:R-:W-:Y:S01]  /*14c40*/  ISETP.GT.U32.AND P6, PT, R9, R20, PT ;  /* 0x000000140900720c */ /* 0x000fe20003fc4070 */
[----:B------:R-:W-:Y:S01]  /*14c50*/  @!P3 IMAD.MOV R18, RZ, RZ, -R18 ;  /* 0x000000ffff12b224 */ /* 0x000fe200078e0a12 */
[----:B---3--:R-:W-:Y:S02]  /*14c60*/  ISETP.GE.AND P3, PT, R22, RZ, PT ;  /* 0x000000ff1600720c */ /* 0x008fe40003f66270 */
[----:B------:R-:W-:-:S05]  /*14c70*/  SEL R16, R47, R16, !P1 ;  /* 0x000000102f107207 */ /* 0x000fca0004800000 */
[----:B------:R-:W-:Y:S01]  /*14c80*/  @!P5 IMAD.IADD R19, R19, 0x1, -R9 ;  /* 0x000000011313d824 */ /* 0x000fe200078e0a09 */
[----:B------:R-:W-:-:S04]  /*14c90*/  SEL R18, R47, R18, !P1 ;  /* 0x000000122f127207 */ /* 0x000fc80004800000 */
[----:B------:R-:W-:Y:S01]  /*14ca0*/  ISETP.GT.U32.AND P5, PT, R9, R19, PT ;  /* 0x000000130900720c */ /* 0x000fe20003fa4070 */
[----:B------:R-:W-:Y:S01]  /*14cb0*/  IMAD R16, R16, UR5, RZ ;  /* 0x0000000510107c24 */ /* 0x000fe2000f8e02ff */
[----:B------:R-:W-:Y:S01]  /*14cc0*/  STL [R1+0x350], R28 ;  /* 0x0003501c01007387 */ /* 0x000fe20000100800 */
[----:B------:R-:W-:Y:S01]  /*14cd0*/  @!P2 IMAD.IADD R17, R17, 0x1, -R9 ;  /* 0x000000011111a824 */ /* 0x000fe200078e0a09 */
[----:B------:R-:W-:Y:S01]  /*14ce0*/  PRMT R23, RZ, 0x7610, R23 ;  /* 0x00007610ff177816 */ /* 0x000fe20000000017 */
[----:B-1----:R-:W-:Y:S01]  /*14cf0*/  IMAD R18, R18, UR4, RZ ;  /* 0x0000000412127c24 */ /* 0x002fe2000f8e02ff */
[----:B------:R0:W-:Y:S01]  /*14d00*/  STL [R1+0x34c], R29 ;  /* 0x00034c1d01007387 */ /* 0x0001e20000100800 */
[----:B------:R-:W-:Y:S01]  /*14d10*/  @!P6 IMAD.IADD R20, R20, 0x1, -R9 ;  /* 0x000000011414e824 */ /* 0x000fe200078e0a09 */
[C---:B------:R-:W-:Y:S01]  /*14d20*/  IADD3 R22, P6, PT, R16.reuse, R8, RZ ;  /* 0x0000000810167210 */ /* 0x040fe20007fde0ff */
[----:B------:R-:W-:Y:S01]  /*14d30*/  @!P3 IMAD.MOV R17, RZ, RZ, -R17 ;  /* 0x000000ffff11b224 */ /* 0x000fe200078e0a11 */
[----:B------:R-:W-:Y:S01]  /*14d40*/  PRMT R25, RZ, 0x7610, R25 ;  /* 0x00007610ff197816 */ /* 0x000fe20000000019 */
[----:B------:R-:W1:Y:S01]  /*14d50*/  LDCU UR4, c[0x0][0x3b0] ;  /* 0x00007600ff0477ac */ /* 0x000e620008000800 */
[----:B------:R-:W-:Y:S01]  /*14d60*/  LEA.HI.X.SX32 R16, R16, R5, 0x1, P6 ;  /* 0x0000000510107211 */ /* 0x000fe200030f0eff */
[----:B------:R-:W-:Y:S01]  /*14d70*/  @!P5 IMAD.IADD R19, R19, 0x1, -R9 ;  /* 0x000000011313d824 */ /* 0x000fe200078e0a09 */
[----:B------:R-:W-:Y:S01]  /*14d80*/  PRMT R27, RZ, 0x7610, R27 ;  /* 0x00007610ff1b7816 */ /* 0x000fe2000000001b */
[----:B------:R-:W3:Y:S01]  /*14d90*/  LDCU UR5, c[0x0][0x3b0] ;  /* 0x00007600ff0577ac */ /* 0x000ee20008000800 */
[----:B0-----:R-:W3:Y:S04]  /*14da0*/  LDL.LU R29, [R1+0x191c] ;  /* 0x00191c00011d7983 */ /* 0x001ee80000300800 */
[----:B------:R-:W3:Y:S01]  /*14db0*/  LDL R28, [R1+0x1404] ;  /* 0x00140400011c7983 */ /* 0x000ee20000100800 */
[----:B----4-:R-:W-:Y:S01]  /*14dc0*/  ISETP.GE.AND P5, PT, R32, RZ, PT ;  /* 0x000000ff2000720c */ /* 0x010fe20003fa6270 */
[----:B------:R-:W-:-:S02]  /*14dd0*/  IMAD.MOV.U32 R32, RZ, RZ, R24 ;  /* 0x000000ffff207224 */ /* 0x000fc400078e0018 */
[----:B--2---:R0:W-:Y:S04]  /*14de0*/  STL [R1+0x380], R26 ;  /* 0x0003801a01007387 */ /* 0x0041e80000100800 */
[----:B------:R-:W-:Y:S01]  /*14df0*/  STL [R1+0x390], R22 ;  /* 0x0003901601007387 */ /* 0x000fe20000100800 */
[----:B0-----:R-:W-:-:S04]  /*14e00*/  IADD3 R26, P3, PT, R18, R8, RZ ;  /* 0x00000008121a7210 */ /* 0x001fc80007f7e0ff */
[----:B------:R-:W-:Y:S01]  /*14e10*/  LEA.HI.X.SX32 R24, R18, R5, 0x1, P3 ;  /* 0x0000000512187211 */ /* 0x000fe200018f0eff */
[----:B------:R-:W-:Y:S01]  /*14e20*/  STL [R1+0x3d0], R26 ;  /* 0x0003d01a01007387 */ /* 0x000fe20000100800 */
[----:B------:R-:W-:Y:S01]  /*14e30*/  SEL R18, R47, R17, !P1 ;  /* 0x000000112f127207 */ /* 0x000fe20004800000 */
[----:B------:R-:W-:Y:S02]  /*14e40*/  @P0 IMAD.MOV.U32 R17, RZ, RZ, R16 ;  /* 0x000000ffff110224 */ /* 0x000fe400078e0010 */
[----:B------:R0:W-:Y:S02]  /*14e50*/  STL [R1+0x38c], R16 ;  /* 0x00038c1001007387 */ /* 0x0001e40000100800 */
[----:B------:R-:W-:Y:S02]  /*14e60*/  IMAD R18, R18, UR6, RZ ;  /* 0x0000000612127c24 */ /* 0x000fe4000f8e02ff */
[----:B------:R-:W-:Y:S01]  /*14e70*/  @!P5 IMAD.MOV R19, RZ, RZ, -R19 ;  /* 0x000000ffff13d224 */ /* 0x000fe200078e0a13 */
[----:B---3--:R-:W-:Y:S01]  /*14e80*/  ISETP.GE.AND P6, PT, R28, RZ, PT ;  /* 0x000000ff1c00720c */ /* 0x008fe20003fc6270 */
[----:B0-----:R-:W-:Y:S01]  /*14e90*/  @P0 IMAD.MOV.U32 R16, RZ, RZ, R22 ;  /* 0x000000ffff100224 */ /* 0x001fe200078e0016 */
[----:B------:R-:W-:Y:S01]  /*14ea0*/  ISETP.GT.U32.AND P2, PT, R9, R20, PT ;  /* 0x000000140900720c */ /* 0x000fe20003f44070 */
[----:B------:R-:W2:Y:S01]  /*14eb0*/  LDL.LU R22, [R1+0x1918] ;  /* 0x0019180001167983 */ /* 0x000ea20000300800 */
[----:B------:R-:W-:Y:S01]  /*14ec0*/  PRMT R34, RZ, 0x7610, R34 ;  /* 0x00007610ff227816 */ /* 0x000fe20000000022 */
[----:B------:R-:W0:Y:S02]  /*14ed0*/  LDCU UR6, c[0x0][0x3b0] ;  /* 0x00007600ff0677ac */ /* 0x000e240008000800 */
[----:B------:R3:W4:Y:S02]  /*14ee0*/  @P0 LDG.E.U8 R23, desc[UR20][R16.64] ;  /* 0x0000001410170981 */ /* 0x000724000c1e1100 */
[----:B---3--:R-:W-:-:S02]  /*14ef0*/  @P0 IMAD.MOV.U32 R16, RZ, RZ, R26 ;  /* 0x000000ffff100224 */ /* 0x008fc400078e001a */
[----:B------:R-:W-:-:S05]  /*14f00*/  @P0 IMAD.MOV.U32 R17, RZ, RZ, R24 ;  /* 0x000000ffff110224 */ /* 0x000fca00078e0018 */
[----:B------:R3:W2:Y:S02]  /*14f10*/  @P0 LDG.E.U8 R25, desc[UR20][R16.64] ;  /* 0x0000001410190981 */ /* 0x0006a4000c1e1100 */
[----:B---3--:R-:W-:-:S04]  /*14f20*/  IADD3 R16, P5, PT, R18, R8, RZ ;  /* 0x0000000812107210 */ /* 0x008fc80007fbe0ff */
[----:B------:R-:W-:-:S05]  /*14f30*/  LEA.HI.X.SX32 R17, R18, R5, 0x1, P5 ;  /* 0x0000000512117211 */ /* 0x000fca00028f0eff */
[----:B------:R-:W3:Y:S04]  /*14f40*/  @P0 LDG.E.U8 R27, desc[UR20][R16.64] ;  /* 0x00000014101b0981 */ /* 0x000ee8000c1e1100 */
[----:B------:R-:W-:Y:S04]  /*14f50*/  STL [R1+0x3cc], R24 ;  /* 0x0003cc1801007387 */ /* 0x000fe80000100800 */
[----:B----4-:R4:W-:Y:S04]  /*14f60*/  STL [R1+0x37c], R23 ;  /* 0x00037c1701007387 */ /* 0x0109e80000100800 */
[----:B----4-:R-:W4:Y:S04]  /*14f70*/  LDL.LU R23, [R1+0x1914] ;  /* 0x0019140001177983 */ /* 0x010f280000300800 */
[----:B------:R-:W4:Y:S04]  /*14f80*/  LDL.LU R24, [R1+0x1910] ;  /* 0x0019100001187983 */ /* 0x000f280000300800 */
[----:B------:R-:W4:Y:S04]  /*14f90*/  LDL.LU R26, [R1+0x190c] ;  /* 0x00190c00011a7983 */ /* 0x000f280000300800 */
[----:B--2---:R2:W-:Y:S04]  /*14fa0*/  STL [R1+0x378], R25 ;  /* 0x0003781901007387 */ /* 0x0045e80000100800 */
[----:B--2---:R-:W2:Y:S04]  /*14fb0*/  LDL.LU R25, [R1+0x1908] ;  /* 0x0019080001197983 */ /* 0x004ea80000300800 */
[----:B------:R-:W2:Y:S04]  /*14fc0*/  LDL R28, [R1+0x1448] ;  /* 0x00144800011c7983 */ /* 0x000ea80000100800 */
[----:B------:R-:W-:Y:S04]  /*14fd0*/  STL [R1+0x430], R16 ;  /* 0x0004301001007387 */ /* 0x000fe80000100800 */
[----:B------:R-:W-:Y:S04]  /*14fe0*/  STL [R1+0x42c], R17 ;  /* 0x00042c1101007387 */ /* 0x000fe80000100800 */
[----:B---3--:R3:W-:Y:S04]  /*14ff0*/  STL [R1+0x374], R27 ;  /* 0x0003741b01007387 */ /* 0x0087e80000100800 */
[----:B---3--:R-:W3:Y:S04]  /*15000*/  LDL.LU R27, [R1+0x1904] ;  /* 0x00190400011b7983 */ /* 0x008ee80000300800 */
[----:B------:R-:W2:Y:S01]  /*15010*/  LDL R16, [R1+0x141c] ;  /* 0x00141c0001107983 */ /* 0x000ea20000100800 */
[----:B------:R-:W-:Y:S01]  /*15020*/  @!P2 IMAD.IADD R20, R20, 0x1, -R9 ;  /* 0x000000011414a824 */ /* 0x000fe200078e0a09 */
[----:B------:R-:W-:-:S02]  /*15030*/  ISETP.GT.U32.AND P2, PT, R9, R22, PT ;  /* 0x000000160900720c */ /* 0x000fc40003f44070 */
[----:B------:R-:W-:Y:S01]  /*15040*/  SEL R19, R47, R19, !P1 ;  /* 0x000000132f137207 */ /* 0x000fe20004800000 */
[----:B------:R-:W-:-:S04]  /*15050*/  @!P6 IMAD.MOV R20, RZ, RZ, -R20 ;  /* 0x000000ffff14e224 */ /* 0x000fc800078e0a14 */
[----:B------:R-:W-:-:S06]  /*15060*/  IMAD R19, R19, UR7, RZ ;  /* 0x0000000713137c24 */ /* 0x000fcc000f8e02ff */
[----:B------:R-:W-:Y:S01]  /*15070*/  @!P2 IMAD.IADD R22, R22, 0x1, -R9 ;  /* 0x000000011616a824 */ /* 0x000fe200078e0a09 */
[C---:B------:R-:W-:Y:S01]  /*15080*/  IADD3 R17, P6, PT, R19.reuse, R8, RZ ;  /* 0x0000000813117210 */ /* 0x040fe20007fde0ff */
[----:B------:R-:W0:Y:S04]  /*15090*/  LDCU UR7, c[0x0][0x3b0] ;  /* 0x00007600ff0777ac */ /* 0x000e280008000800 */
[----:B------:R0:W-:Y:S01]  /*150a0*/  STL [R1+0x470], R17 ;  /* 0x0004701101007387 */ /* 0x0001e20000100800 */
[----:B--2---:R-:W-:Y:S02]  /*150b0*/  ISETP.GE.AND P2, PT, R16, RZ, PT ;  /* 0x000000ff1000720c */ /* 0x004fe40003f46270 */
[----:B------:R-:W-:-:S04]  /*150c0*/  LEA.HI.X.SX32 R16, R19, R5, 0x1, P6 ;  /* 0x0000000513107211 */ /* 0x000fc800030f0eff */
[-C--:B0-----:R-:W-:Y:S01]  /*150d0*/  @P0 LOP3.LUT R17, R17, R16.reuse, RZ, 0x3c, !PT ;  /* 0x0000001011110212 */ /* 0x081fe200078e3cff */
[----:B------:R0:W-:Y:S03]  /*150e0*/  STL [R1+0x46c], R16 ;  /* 0x00046c1001007387 */ /* 0x0001e60000100800 */
[----:B0-----:R-:W-:-:S04]  /*150f0*/  @P0 LOP3.LUT R16, R17, R16, RZ, 0x3c, !PT ;  /* 0x0000001011100212 */ /* 0x001fc800078e3cff */
[----:B------:R-:W-:-:S05]  /*15100*/  @P0 LOP3.LUT R17, R17, R16, RZ, 0x3c, !PT ;  /* 0x0000001011110212 */ /* 0x000fca00078e3cff */
[----:B------:R0:W2:Y:S01]  /*15110*/  @P0 LDG.E.U8 R34, desc[UR20][R16.64] ;  /* 0x0000001410220981 */ /* 0x0000a2000c1e1100 */
[----:B------:R-:W-:Y:S02]  /*15120*/  ISETP.GT.U32.AND P3, PT, R9, R21, PT ;  /* 0x000000150900720c */ /* 0x000fe40003f64070 */
[----:B------:R-:W-:-:S11]  /*15130*/  SEL R20, R47, R20, !P1 ;  /* 0x000000142f147207 */ /* 0x000fd60004800000 */
[----:B------:R-:W-:-:S05]  /*15140*/  @!P3 IMAD.IADD R21, R21, 0x1, -R9 ;  /* 0x000000011515b824 */ /* 0x000fca00078e0a09 */
[----:B------:R-:W-:Y:S01]  /*15150*/  ISETP.GT.U32.AND P3, PT, R9, R21, PT ;  /* 0x000000150900720c */ /* 0x000fe20003f64070 */
[----:B-1----:R-:W-:Y:S01]  /*15160*/  IMAD R20, R20, UR4, RZ ;  /* 0x0000000414147c24 */ /* 0x002fe2000f8e02ff */
[----:B------:R-:W-:Y:S01]  /*15170*/  PRMT R30, RZ, 0x7610, R30 ;  /* 0x00007610ff1e7816 */ /* 0x000fe2000000001e */
[----:B------:R-:W1:Y:S10]  /*15180*/  LDCU UR4, c[0x0][0x3b0] ;  /* 0x00007600ff0477ac */ /* 0x000e740008000800 */
[----:B------:R-:W-:Y:S01]  /*15190*/  @!P3 IMAD.IADD R21, R21, 0x1, -R9 ;  /* 0x000000011515b824 */ /* 0x000fe200078e0a09 */
[----:B0-----:R-:W-:-:S04]  /*151a0*/  IADD3 R17, P3, PT, R20, R8, RZ ;  /* 0x0000000814117210 */ /* 0x001fc80007f7e0ff */
[----:B------:R-:W-:Y:S02]  /*151b0*/  LEA.HI.X.SX32 R16, R20, R5, 0x1, P3 ;  /* 0x0000000514107211 */ /* 0x000fe400018f0eff */
[----:B------:R-:W-:Y:S01]  /*151c0*/  ISETP.GE.AND P3, PT, R28, RZ, PT ;  /* 0x000000ff1c00720c */ /* 0x000fe20003f66270 */
[----:B--2---:R0:W-:Y:S04]  /*151d0*/  STL [R1+0x2b4], R34 ;  /* 0x0002b42201007387 */ /* 0x0041e80000100800 */
[----:B0-----:R-:W2:Y:S04]  /*151e0*/  LDL R34, [R1+0x148c] ;  /* 0x00148c0001227983 */ /* 0x001ea80000100800 */
[----:B------:R0:W-:Y:S04]  /*151f0*/  STL [R1+0x4b0], R17 ;  /* 0x0004b01101007387 */ /* 0x0001e80000100800 */
[----:B------:R1:W-:Y:S04]  /*15200*/  STL [R1+0x4ac], R16 ;  /* 0x0004ac1001007387 */ /* 0x0003e80000100800 */
[----:B------:R-:W2:Y:S01]  /*15210*/  LDL.LU R28, [R1+0x1900] ;  /* 0x00190000011c7983 */ /* 0x000ea20000300800 */
[----:B0-----:R-:W-:-:S04]  /*15220*/  @P0 LOP3.LUT R17, R17, R16, RZ, 0x3c, !PT ;  /* 0x0000001011110212 */ /* 0x001fc800078e3cff */
[----:B-1----:R-:W-:-:S04]  /*15230*/  @P0 LOP3.LUT R16, R17, R16, RZ, 0x3c, !PT ;  /* 0x0000001011100212 */ /* 0x002fc800078e3cff */
[----:B------:R-:W-:-:S05]  /*15240*/  @P0 LOP3.LUT R17, R17, R16, RZ, 0x3c, !PT ;  /* 0x0000001011110212 */ /* 0x000fca00078e3cff */
[----:B------:R0:W2:Y:S04]  /*15250*/  @P0 LDG.E.U8 R30, desc[UR20][R16.64] ;  /* 0x00000014101e0981 */ /* 0x0000a8000c1e1100 */
[----:B------:R-:W3:Y:S01]  /*15260*/  LDL R16, [R1+0x1460] ;  /* 0x0014600001107983 */ /* 0x000ee20000100800 */
[C---:B----4-:R-:W-:Y:S01]  /*15270*/  ISETP.GT.U32.AND P5, PT, R9.reuse, R23, PT ;  /* 0x000000170900720c */ /* 0x050fe20003fa4070 */
[----:B------:R-:W-:Y:S01]  /*15280*/  @!P2 IMAD.MOV R21, RZ, RZ, -R21 ;  /* 0x000000ffff15a224 */ /* 0x000fe200078e0a15 */
[----:B------:R-:W-:-:S11]  /*15290*/  ISETP.GT.U32.AND P2, PT, R9, R24, PT ;  /* 0x000000180900720c */ /* 0x000fd60003f44070 */
[----:B------:R-:W-:Y:S01]  /*152a0*/  @!P5 IMAD.IADD R23, R23, 0x1, -R9 ;  /* 0x000000011717d824 */ /* 0x000fe200078e0a09 */
[----:B------:R-:W-:-:S04]  /*152b0*/  SEL R21, R47, R21, !P1 ;  /* 0x000000152f157207 */ /* 0x000fc80004800000 */
[C---:B------:R-:W-:Y:S02]  /*152c0*/  ISETP.GT.U32.AND P6, PT, R9.reuse, R23, PT ;  /* 0x000000170900720c */ /* 0x040fe40003fc4070 */
[----:B------:R-:W-:Y:S01]  /*152d0*/  ISETP.GT.U32.AND P5, PT, R9, R22, PT ;  /* 0x000000160900720c */ /* 0x000fe20003fa4070 */
[----:B------:R-:W-:Y:S01]  /*152e0*/  IMAD R21, R21, UR5, RZ ;  /* 0x0000000515157c24 */ /* 0x000fe2000f8e02ff */
[----:B------:R-:W-:Y:S01]  /*152f0*/  PRMT R29, RZ, 0x7610, R29 ;  /* 0x00007610ff1d7816 */ /* 0x000fe2000000001d */
[----:B------:R-:W-:Y:S01]  /*15300*/  @!P2 IMAD.IADD R24, R24, 0x1, -R9 ;  /* 0x000000011818a824 */ /* 0x000fe200078e0a09 */
[----:B------:R-:W-:Y:S01]  /*15310*/  PRMT R41, RZ, 0x7610, R41 ;  /* 0x00007610ff297816 */ /* 0x000fe20000000029 */
[----:B------:R-:W1:Y:S06]  /*15320*/  LDCU UR5, c[0x0][0x3b0] ;  /* 0x00007600ff0577ac */ /* 0x000e6c0008000800 */
[--C-:B------:R-:W-:Y:S01]  /*15330*/  @!P6 IMAD.IADD R23, R23, 0x1, -R9.reuse ;  /* 0x000000011717e824 */ /* 0x100fe200078e0a09 */
[----:B0-----:R-:W-:Y:S01]  /*15340*/  IADD3 R17, P6, PT, R21, R8, RZ ;  /* 0x0000000815117210 */ /* 0x001fe20007fde0ff */
[----:B------:R-:W-:-:S04]  /*15350*/  @!P5 IMAD.IADD R22, R22, 0x1, -R9 ;  /* 0x000000011616d824 */ /* 0x000fc800078e0a09 */
[----:B------:R-:W-:-:S05]  /*15360*/  @!P3 IMAD.MOV R22, RZ, RZ, -R22 ;  /* 0x000000ffff16b224 */ /* 0x000fca00078e0a16 */
[----:B------:R-:W-:-:S05]  /*15370*/  SEL R22, R47, R22, !P1 ;  /* 0x000000162f167207 */ /* 0x000fca0004800000 */
[----:B------:R-:W-:Y:S01]  /*15380*/  IMAD R22, R22, UR4, RZ ;  /* 0x0000000416167c24 */ /* 0x000fe2000f8e02ff */
[----:B--2---:R0:W-:Y:S01]  /*15390*/  STL [R1+0x290], R30 ;  /* 0x0002901e01007387 */ /* 0x0041e20000100800 */
[----:B---3--:R-:W-:-:S03]  /*153a0*/  ISETP.GE.AND P2, PT, R16, RZ, PT ;  /* 0x000000ff1000720c */ /* 0x008fc60003f46270 */
[----:B0-----:R-:W2:Y:S01]  /*153b0*/  LDL R30, [R1+0x14a4] ;  /* 0x0014a400011e7983 */ /* 0x001ea20000100800 */
[----:B------:R-:W-:Y:S01]  /*153c0*/  LEA.HI.X.SX32 R16, R21, R5, 0x1, P6 ;  /* 0x0000000515107211 */ /* 0x000fe200030f0eff */
[----:B------:R-:W0:Y:S02]  /*153d0*/  LDCU UR4, c[0x0][0x3b0] ;  /* 0x00007600ff0477ac */ /* 0x000e240008000800 */
[----:B------:R3:W-:Y:S01]  /*153e0*/  STL [R1+0x4f0], R17 ;  /* 0x0004f01101007387 */ /* 0x0007e20000100800 */
[----:B------:R-:W-:-:S03]  /*153f0*/  ISETP.GT.U32.AND P6, PT, R9, R25, PT ;  /* 0x000000190900720c */ /* 0x000fc60003fc4070 */
[----:B------:R4:W-:Y:S01]  /*15400*/  STL [R1+0x4ec], R16 ;  /* 0x0004ec1001007387 */ /* 0x0009e20000100800 */
[----:B---3--:R-:W-:-:S04]  /*15410*/  @P0 LOP3.LUT R17, R17, R16, RZ, 0x3c, !PT ;  /* 0x0000001011110212 */ /* 0x008fc800078e3cff */
[----:B----4-:R-:W-:-:S04]  /*15420*/  @P0 LOP3.LUT R16, R17, R16, RZ, 0x3c, !PT ;  /* 0x0000001011100212 */ /* 0x010fc800078e3cff */
[----:B------:R-:W-:Y:S01]  /*15430*/  @P0 LOP3.LUT R17, R17, R16, RZ, 0x3c, !PT ;  /* 0x0000001011110212 */ /* 0x000fe200078e3cff */
[----:B------:R-:W-:-:S04]  /*15440*/  @!P6 IMAD.IADD R25, R25, 0x1, -R9 ;  /* 0x000000011919e824 */ /* 0x000fc800078e0a09 */
[----:B------:R3:W4:Y:S02]  /*15450*/  @P0 LDG.E.U8 R29, desc[UR20][R16.64] ;  /* 0x00000014101d0981 */ /* 0x000724000c1e1100 */
[----:B---3--:R-:W-:-:S04]  /*15460*/  IADD3 R16, P6, PT, R22, R8, RZ ;  /* 0x0000000816107210 */ /* 0x008fc80007fde0ff */
[----:B------:R-:W-:-:S05]  /*15470*/  LEA.HI.X.SX32 R17, R22, R5, 0x1, P6 ;  /* 0x0000000516117211 */ /* 0x000fca00030f0eff */
[----:B------:R3:W3:Y:S01]  /*15480*/  @P0 LDG.E.U8 R41, desc[UR20][R16.64] ;  /* 0x0000001410290981 */ /* 0x0006e2000c1e1100 */
[----:B------:R-:W-:Y:S01]  /*15490*/  ISETP.GT.U32.AND P3, PT, R9, R24, PT ;  /* 0x000000180900720c */ /* 0x000fe20003f64070 */
[----:B------:R-:W-:-:S05]  /*154a0*/  @!P2 IMAD.MOV R23, RZ, RZ, -R23 ;  /* 0x000000ffff17a224 */ /* 0x000fca00078e0a17 */
[----:B------:R-:W-:Y:S02]  /*154b0*/  SEL R23, R47, R23, !P1 ;  /* 0x000000172f177207 */ /* 0x000fe40004800000 */
[----:B------:R-:W-:-:S03]  /*154c0*/  ISETP.GE.AND P2, PT, R34, RZ, PT ;  /* 0x000000ff2200720c */ /* 0x000fc60003f46270 */
[----:B-1----:R-:W-:Y:S01]  /*154d0*/  IMAD R23, R23, UR5, RZ ;  /* 0x0000000517177c24 */ /* 0x002fe2000f8e02ff */
[----:B------:R-:W-:Y:S01]  /*154e0*/  PRMT R36, RZ, 0x7610, R36 ;  /* 0x00007610ff247816 */ /* 0x000fe20000000024 */
[----:B------:R-:W-:Y:S01]  /*154f0*/  @!P3 IMAD.IADD R24, R24, 0x1, -R9 ;  /* 0x000000011818b824 */ /* 0x000fe200078e0a09 */
[----:B------:R-:W-:Y:S01]  /*15500*/  ISETP.GT.U32.AND P5, PT, R9, R26, PT ;  /* 0x0000001a0900720c */ /* 0x000fe20003fa4070 */
[----:B------:R-:W1:Y:S01]  /*15510*/  LDCU UR5, c[0x0][0x3b0] ;  /* 0x00007600ff0577ac */ /* 0x000e620008000800 */
[----:B--2---:R-:W-:Y:S02]  /*15520*/  ISETP.GE.AND P3, PT, R30, RZ, PT ;  /* 0x000000ff1e00720c */ /* 0x004fe40003f66270 */
[C---:B------:R-:W-:Y:S01]  /*15530*/  IADD3 R30, P6, PT, R23.reuse, R8, RZ ;  /* 0x00000008171e7210 */ /* 0x040fe20007fde0ff */
[----:B----4-:R2:W-:Y:S04]  /*15540*/  STL [R1+0x280], R29 ;  /* 0x0002801d01007387 */ /* 0x0105e80000100800 */
[----:B--2---:R-:W2:Y:S04]  /*15550*/  LDL.LU R29, [R1+0x18fc] ;  /* 0x0018fc00011d7983 */ /* 0x004ea80000300800 */
[----:B------:R-:W4:Y:S04]  /*15560*/  LDL R34, [R1+0x14bc] ;  /* 0x0014bc0001227983 */ /* 0x000f280000100800 */
[----:B------:R3:W-:Y:S04]  /*15570*/  STL [R1+0x530], R16 ;  /* 0x0005301001007387 */ /* 0x0007e80000100800 */
[----:B------:R0:W-:Y:S04]  /*15580*/  STL [R1+0x52c], R17 ;  /* 0x00052c1101007387 */ /* 0x0001e80000100800 */
[----:B------:R-:W-:Y:S01]  /*15590*/  STL [R1+0x570], R30 ;  /* 0x0005701e01007387 */ /* 0x000fe20000100800 */
[----:B---3--:R-:W-:-:S03]  /*155a0*/  LEA.HI.X.SX32 R16, R23, R5, 0x1, P6 ;  /* 0x0000000517107211 */ /* 0x008fc600030f0eff */
[----:B------:R3:W-:Y:S02]  /*155b0*/  STL [R1+0x274], R41 ;  /* 0x0002742901007387 */ /* 0x0007e40000100800 */
[----:B0-----:R-:W-:Y:S02]  /*155c0*/  @P0 IMAD.MOV.U32 R17, RZ, RZ, R16 ;  /* 0x000000ffff110224 */ /* 0x001fe400078e0010 */
[----:B---3--:R-:W3:Y:S04]  /*155d0*/  LDL R41, [R1+0x14e8] ;  /* 0x0014e80001297983 */ /* 0x008ee80000100800 */
[----:B------:R0:W-:Y:S02]  /*155e0*/  STL [R1+0x56c], R16 ;  /* 0x00056c1001007387 */ /* 0x0001e40000100800 */
[----:B0-----:R-:W-:-:S02]  /*155f0*/  @P0 IMAD.MOV.U32 R16, RZ, RZ, R30 ;  /* 0x000000ffff100224 */ /* 0x001fc400078e001e */
[--C-:B------:R-:W-:Y:S02]  /*15600*/  @!P5 IMAD.IADD R26, R26, 0x1, -R9.reuse ;  /* 0x000000011a1ad824 */ /* 0x100fe400078e0a09 */
[----:B------:R-:W-:Y:S01]  /*15610*/  @!P2 IMAD.MOV R24, RZ, RZ, -R24 ;  /* 0x000000ffff18a224 */ /* 0x000fe200078e0a18 */
[----:B------:R0:W2:Y:S02]  /*15620*/  @P0 LDG.E.U8 R36, desc[UR20][R16.64] ;  /* 0x0000001410240981 */ /* 0x0000a4000c1e1100 */
[C---:B------:R-:W-:Y:S02]  /*15630*/  ISETP.GT.U32.AND P5, PT, R9.reuse, R26, PT ;  /* 0x0000001a0900720c */ /* 0x040fe40003fa4070 */
[C---:B------:R-:W-:Y:S01]  /*15640*/  ISETP.GT.U32.AND P6, PT, R9.reuse, R28, PT ;  /* 0x0000001c0900720c */ /* 0x040fe20003fc4070 */
[----:B------:R-:W2:Y:S10]  /*15650*/  LDL.LU R30, [R1+0x18f8] ;  /* 0x0018f800011e7983 */ /* 0x000eb40000300800 */
[----:B------:R-:W-:Y:S01]  /*15660*/  @!P5 IMAD.IADD R26, R26, 0x1, -R9 ;  /* 0x000000011a1ad824 */ /* 0x000fe200078e0a09 */
[----:B------:R-:W-:-:S02]  /*15670*/  ISETP.GT.U32.AND P5, PT, R9, R27, PT ;  /* 0x0000001b0900720c */ /* 0x000fc40003fa4070 */
[----:B------:R-:W-:Y:S01]  /*15680*/  ISETP.GT.U32.AND P2, PT, R9, R25, PT ;  /* 0x000000190900720c */ /* 0x000fe20003f44070 */
[----:B------:R-:W-:Y:S01]  /*15690*/  @!P3 IMAD.MOV R26, RZ, RZ, -R26 ;  /* 0x000000ffff1ab224 */ /* 0x000fe200078e0a1a */
[----:B------:R-:W-:-:S09]  /*156a0*/  SEL R24, R47, R24, !P1 ;  /* 0x000000182f187207 */ /* 0x000fd20004800000 */
[----:B------:R-:W-:Y:S01]  /*156b0*/  @!P5 IMAD.IADD R27, R27, 0x1, -R9 ;  /* 0x000000011b1bd824 */ /* 0x000fe200078e0a09 */
[----:B------:R-:W-:-:S04]  /*156c0*/  SEL R26, R47, R26, !P1 ;  /* 0x0000001a2f1a7207 */ /* 0x000fc80004800000 */
[----:B------:R-:W-:Y:S01]  /*156d0*/  ISETP.GT.U32.AND P5, PT, R9, R27, PT ;  /* 0x0000001b0900720c */ /* 0x000fe20003fa4070 */
[----:B------:R-:W-:Y:S01]  /*156e0*/  IMAD R24, R24, UR6, RZ ;  /* 0x0000000618187c24 */ /* 0x000fe2000f8e02ff */
[----:B------:R-:W-:Y:S01]  /*156f0*/  PRMT R31, RZ, 0x7610, R31 ;  /* 0x00007610ff1f7816 */ /* 0x000fe2000000001f */
[----:B------:R-:W-:Y:S01]  /*15700*/  @!P2 IMAD.IADD R25, R25, 0x1, -R9 ;  /* 0x000000011919a824 */ /* 0x000fe200078e0a09 */
[----:B------:R-:W-:Y:S01]  /*15710*/  PRMT R33, RZ, 0x7610, R33 ;  /* 0x00007610ff217816 */ /* 0x000fe20000000021 */
[----:B------:R-:W-:Y:S01]  /*15720*/  IMAD R26, R26, UR4, RZ ;  /* 0x000000041a1a7c24 */ /* 0x000fe2000f8e02ff */
[----:B------:R-:W-:Y:S01]  /*15730*/  PRMT R35, RZ, 0x7610, R35 ;  /* 0x00007610ff237816 */ /* 0x000fe20000000023 */
[--C-:B------:R-:W-:Y:S01]  /*15740*/  @!P6 IMAD.IADD R28, R28, 0x1, -R9.reuse ;  /* 0x000000011c1ce824 */ /* 0x100fe200078e0a09 */
[C---:B0-----:R-:W-:Y:S01]  /*15750*/  IADD3 R16, P6, PT, R24.reuse, R8, RZ ;  /* 0x0000000818107210 */ /* 0x041fe20007fde0ff */
[----:B------:R-:W0:Y:S04]  /*15760*/  LDCU UR4, c[0x0][0x3b0] ;  /* 0x00007600ff0477ac */ /* 0x000e280008000800 */
[----:B------:R-:W-:Y:S01]  /*15770*/  @!P5 IMAD.IADD R27, R27, 0x1, -R9 ;  /* 0x000000011b1bd824 */ /* 0x000fe200078e0a09 */
[----:B------:R-:W-:Y:S01]  /*15780*/  LEA.HI.X.SX32 R17, R24, R5, 0x1, P6 ;  /* 0x0000000518117211 */ /* 0x000fe200030f0eff */
[----:B------:R-:W0:Y:S04]  /*15790*/  LDCU UR6, c[0x0][0x3b0] ;  /* 0x00007600ff0677ac */ /* 0x000e280008000800 */
[----:B------:R0:W2:Y:S01]  /*157a0*/  @P0 LDG.E.U8 R31, desc[UR20][R16.64] ;  /* 0x00000014101f0981 */ /* 0x0000a2000c1e1100 */
[----:B----4-:R-:W-:-:S13]  /*157b0*/  ISETP.GE.AND P3, PT, R34, RZ, PT ;  /* 0x000000ff2200720c */ /* 0x010fda0003f66270 */
[----:B------:R-:W-:Y:S01]  /*157c0*/  @!P3 IMAD.MOV R25, RZ, RZ, -R25 ;  /* 0x000000ffff19b224 */ /* 0x000fe200078e0a19 */
[----:B------:R-:W-:-:S04]  /*157d0*/  IADD3 R34, P3, PT, R26, R8, RZ ;  /* 0x000000081a227210 */ /* 0x000fc80007f7e0ff */
[----:B------:R-:W-:Y:S02]  /*157e0*/  SEL R25, R47, R25, !P1 ;  /* 0x000000192f197207 */ /* 0x000fe40004800000 */
[----:B---3--:R-:W-:Y:S01]  /*157f0*/  ISETP.GE.AND P5, PT, R41, RZ, PT ;  /* 0x000000ff2900720c */ /* 0x008fe20003fa6270 */
[----:B------:R-:W-:Y:S01]  /*15800*/  IMAD.MOV.U32 R41, RZ, RZ, R32 ;  /* 0x000000ffff297224 */ /* 0x000fe200078e0020 */
[----:B------:R-:W-:Y:S01]  /*15810*/  LEA.HI.X.SX32 R32, R26, R5, 0x1, P3 ;  /* 0x000000051a207211 */ /* 0x000fe200018f0eff */
[----:B-1----:R-:W-:Y:S01]  /*15820*/  IMAD R25, R25, UR5, RZ ;  /* 0x0000000519197c24 */ /* 0x002fe2000f8e02ff */
[----:B--2---:R1:W-:Y:S09]  /*15830*/  STL [R1+0x244], R36 ;  /* 0x0002442401007387 */ /* 0x0043f20000100800 */
[----:B------:R-:W-:Y:S01]  /*15840*/  @!P5 IMAD.MOV R27, RZ, RZ, -R27 ;  /* 0x000000ffff1bd224 */ /* 0x000fe200078e0a1b */
[----:B------:R-:W-:Y:S01]  /*15850*/  ISETP.GT.U32.AND P2, PT, R9, R28, PT ;  /* 0x0000001c0900720c */ /* 0x000fe20003f44070 */
[----:B------:R-:W2:Y:S01]  /*15860*/  LDCU UR5, c[0x0][0x3b0] ;  /* 0x00007600ff0577ac */ /* 0x000ea20008000800 */
[----:B-1----:R-:W3:Y:S04]  /*15870*/  LDL R36, [R1+0x1500] ;  /* 0x0015000001247983 */ /* 0x002ee80000100800 */
[----:B------:R0:W-:Y:S04]  /*15880*/  STL [R1+0x5b0], R16 ;  /* 0x0005b01001007387 */ /* 0x0001e80000100800 */
[----:B------:R-:W-:Y:S04]  /*15890*/  STL [R1+0x5f0], R34 ;  /* 0x0005f02201007387 */ /* 0x000fe80000100800 */
[----:B------:R1:W-:Y:S01]  /*158a0*/  STL [R1+0x5ac], R17 ;  /* 0x0005ac1101007387 */ /* 0x0003e20000100800 */
[----:B0-----:R-:W-:-:S02]  /*158b0*/  @P0 IMAD.MOV.U32 R16, RZ, RZ, R34 ;  /* 0x000000ffff100224 */ /* 0x001fc400078e0022 */
[----:B-1----:R-:W-:-:S05]  /*158c0*/  @P0 IMAD.MOV.U32 R17, RZ, RZ, R32 ;  /* 0x000000ffff110224 */ /* 0x002fca00078e0020 */
[----:B------:R0:W4:Y:S02]  /*158d0*/  @P0 LDG.E.U8 R33, desc[UR20][R16.64] ;  /* 0x0000001410210981 */ /* 0x000124000c1e1100 */
[----:B0-----:R-:W-:-:S04]  /*158e0*/  IADD3 R16, P5, PT, R25, R8, RZ ;  /* 0x0000000819107210 */ /* 0x001fc80007fbe0ff */
[----:B------:R-:W-:-:S05]  /*158f0*/  LEA.HI.X.SX32 R17, R25, R5, 0x1, P5 ;  /* 0x0000000519117211 */ /* 0x000fca00028f0eff */
[----:B------:R-:W2:Y:S04]  /*15900*/  @P0 LDG.E.U8 R35, desc[UR20][R16.64] ;  /* 0x0000001410230981 */ /* 0x000ea8000c1e1100 */
[----:B------:R-:W-:Y:S04]  /*15910*/  STL [R1+0x5ec], R32 ;  /* 0x0005ec2001007387 */ /* 0x000fe80000100800 */
[----:B------:R0:W-:Y:S04]  /*15920*/  STL [R1+0x228], R31 ;  /* 0x0002281f01007387 */ /* 0x0001e80000100800 */
[----:B0-----:R-:W2:Y:S04]  /*15930*/  LDL.LU R31, [R1+0x18f4] ;  /* 0x0018f400011f7983 */ /* 0x001ea80000300800 */
[----:B------:R-:W2:Y:S04]  /*15940*/  LDL.LU R32, [R1+0x18f0] ;  /* 0x0018f00001207983 */ /* 0x000ea80000300800 */
[----:B------:R-:W2:Y:S01]  /*15950*/  LDL.LU R34, [R1+0x18ec] ;  /* 0x0018ec0001227983 */ /* 0x000ea20000300800 */
[----:B---3--:R-:W-:-:S03]  /*15960*/  ISETP.GE.AND P6, PT, R36, RZ, PT ;  /* 0x000000ff2400720c */ /* 0x008fc60003fc6270 */
[----:B----4-:R0:W-:Y:S04]  /*15970*/  STL [R1+0x224], R33 ;  /* 0x0002242101007387 */ /* 0x0101e80000100800 */
[----:B0-----:R-:W3:Y:S04]  /*15980*/  LDL.LU R33, [R1+0x18e8] ;  /* 0x0018e80001217983 */ /* 0x001ee80000300800 */
[----:B------:R-:W4:Y:S04]  /*15990*/  LDL R36, [R1+0x1548] ;  /* 0x0015480001247983 */ /* 0x000f280000100800 */
[----:B------:R-:W-:Y:S04]  /*159a0*/  STL [R1+0x630], R16 ;  /* 0x0006301001007387 */ /* 0x000fe80000100800 */
[----:B------:R-:W-:Y:S04]  /*159b0*/  STL [R1+0x62c], R17 ;  /* 0x00062c1101007387 */ /* 0x000fe80000100800 */
[----:B--2---:R0:W-:Y:S04]  /*159c0*/  STL [R1+0x210], R35 ;  /* 0x0002102301007387 */ /* 0x0041e80000100800 */
[----:B0-----:R-:W2:Y:S04]  /*159d0*/  LDL.LU R35, [R1+0x18e4] ;  /* 0x0018e40001237983 */ /* 0x001ea80000300800 */
        /* <DEDUP_REMOVED lines=10> */
[----:B------:R-:W-:Y:S02]  /*15a80*/  PRMT R43, RZ, 0x7610, R43 ;  /* 0x00007610ff2b7816 */ /* 0x000fe4000000002b */
[----:B--2---:R-:W-:Y:S02]  /*15a90*/  ISETP.GE.AND P2, PT, R16, RZ, PT ;  /* 0x000000ff1000720c */ /* 0x004fe40003f46270 */
[----:B------:R-:W-:-:S04]  /*15aa0*/  LEA.HI.X.SX32 R16, R27, R5, 0x1, P6 ;  /* 0x000000051b107211 */ /* 0x000fc800030f0eff */
[-C--:B-1----:R-:W-:Y:S01]  /*15ab0*/  @P0 LOP3.LUT R17, R17, R16.reuse, RZ, 0x3c, !PT ;  /* 0x0000001011110212 */ /* 0x082fe200078e3cff */
[----:B------:R1:W-:Y:S03]  /*15ac0*/  STL [R1+0x66c], R16 ;  /* 0x00066c1001007387 */ /* 0x0003e60000100800 */
[----:B-1----:R-:W-:-:S04]  /*15ad0*/  @P0 LOP3.LUT R16, R17, R16, RZ, 0x3c, !PT ;  /* 0x0000001011100212 */ /* 0x002fc800078e3cff */
[----:B------:R-:W-:-:S05]  /*15ae0*/  @P0 LOP3.LUT R17, R17, R16, RZ, 0x3c, !PT ;  /* 0x0000001011110212 */ /* 0x000fca00078e3cff */
[----:B------:R1:W2:Y:S01]  /*15af0*/  @P0 LDG.E.U8 R43, desc[UR20][R16.64] ;  /* 0x00000014102b0981 */ /* 0x0002a2000c1e1100 */
[----:B------:R-:W-:Y:S02]  /*15b00*/  ISETP.GT.U32.AND P3, PT, R9, R29, PT ;  /* 0x0000001d0900720c */ /* 0x000fe40003f64070 */
[----:B------:R-:W-:-:S11]  /*15b10*/  SEL R28, R47, R28, !P1 ;  /* 0x0000001c2f1c7207 */ /* 0x000fd60004800000 */
[----:B------:R-:W-:-:S05]  /*15b20*/  @!P3 IMAD.IADD R29, R29, 0x1, -R9 ;  /* 0x000000011d1db824 */ /* 0x000fca00078e0a09 */
[----:B------:R-:W-:Y:S01]  /*15b30*/  ISETP.GT.U32.AND P3, PT, R9, R29, PT ;  /* 0x0000001d0900720c */ /* 0x000fe20003f64070 */
[----:B------:R-:W-:Y:S01]  /*15b40*/  IMAD R28, R28, UR4, RZ ;  /* 0x000000041c1c7c24 */ /* 0x000fe2000f8e02ff */
[----:B------:R-:W-:Y:S01]  /*15b50*/  PRMT R38, RZ, 0x7610, R38 ;  /* 0x00007610ff267816 */ /* 0x000fe20000000026 */
[----:B------:R-:W0:Y:S10]  /*15b60*/  LDCU UR4, c[0x0][0x3b0] ;  /* 0x00007600ff0477ac */ /* 0x000e340008000800 */
[----:B------:R-:W-:Y:S01]  /*15b70*/  @!P3 IMAD.IADD R29, R29, 0x1, -R9 ;  /* 0x000000011d1db824 */ /* 0x000fe200078e0a09 */
[----:B-1----:R-:W-:-:S04]  /*15b80*/  IADD3 R17, P3, PT, R28, R8, RZ ;  /* 0x000000081c117210 */ /* 0x002fc80007f7e0ff */
[----:B------:R-:W-:Y:S02]  /*15b90*/  LEA.HI.X.SX32 R16, R28, R5, 0x1, P3 ;  /* 0x000000051c107211 */ /* 0x000fe400018f0eff */
[----:B----4-:R-:W-:Y:S01]  /*15ba0*/  ISETP.GE.AND P3, PT, R36, RZ, PT ;  /* 0x000000ff2400720c */ /* 0x010fe20003f66270 */
[----:B--2---:R1:W-:Y:S04]  /*15bb0*/  STL [R1+0x20c], R43 ;  /* 0x00020c2b01007387 */ /* 0x0043e80000100800 */
[----:B-1----:R-:W2:Y:S04]  /*15bc0*/  LDL R43, [R1+0x1634] ;  /* 0x00163400012b7983 */ /* 0x002ea80000100800 */
[----:B------:R1:W-:Y:S04]  /*15bd0*/  STL [R1+0x6b0], R17 ;  /* 0x0006b01101007387 */ /* 0x0003e80000100800 */
[----:B------:R4:W-:Y:S04]  /*15be0*/  STL [R1+0x6ac], R16 ;  /* 0x0006ac1001007387 */ /* 0x0009e80000100800 */
[----:B------:R-:W2:Y:S01]  /*15bf0*/  LDL.LU R36, [R1+0x18e0] ;  /* 0x0018e00001247983 */ /* 0x000ea20000300800 */
[----:B-1----:R-:W-:-:S04]  /*15c00*/  @P0 LOP3.LUT R17, R17, R16, RZ, 0x3c, !PT ;  /* 0x0000001011110212 */ /* 0x002fc800078e3cff */
[----:B----4-:R-:W-:-:S04]  /*15c10*/  @P0 LOP3.LUT R16, R17, R16, RZ, 0x3c, !PT ;  /* 0x0000001011100212 */ /* 0x010fc800078e3cff */
[----:B------:R-:W-:-:S05]  /*15c20*/  @P0 LOP3.LUT R17, R17, R16, RZ, 0x3c, !PT ;  /* 0x0000001011110212 */ /* 0x000fca00078e3cff */
[----:B------:R1:W4:Y:S04]  /*15c30*/  @P0 LDG.E.U8 R38, desc[UR20][R16.64] ;  /* 0x0000001410260981 */ /* 0x000328000c1e1100 */
[----:B------:R-:W2:Y:S01]  /*15c40*/  LDL R16, [R1+0x1560] ;  /* 0x0015600001107983 */ /* 0x000ea20000100800 */
[C---:B------:R-:W-:Y:S01]  /*15c50*/  ISETP.GT.U32.AND P5, PT, R9.reuse, R31, PT ;  /* 0x0000001f0900720c */ /* 0x040fe20003fa4070 */
[----:B------:R-:W-:Y:S01]  /*15c60*/  @!P2 IMAD.MOV R29, RZ, RZ, -R29 ;  /* 0x000000ffff1da224 */ /* 0x000fe200078e0a1d */
[----:B------:R-:W-:-:S11]  /*15c70*/  ISETP.GT.U32.AND P2, PT, R9, R32, PT ;  /* 0x000000200900720c */ /* 0x000fd60003f44070 */
[----:B------:R-:W-:Y:S01]  /*15c80*/  @!P5 IMAD.IADD R31, R31, 0x1, -R9 ;  /* 0x000000011f1fd824 */ /* 0x000fe200078e0a09 */
[----:B------:R-:W-:-:S04]  /*15c90*/  ISETP.GT.U32.AND P5, PT, R9, R30, PT ;  /* 0x0000001e0900720c */ /* 0x000fc80003fa4070 */
[----:B------:R-:W-:Y:S02]  /*15ca0*/  ISETP.GT.U32.AND P6, PT, R9, R31, PT ;  /* 0x0000001f0900720c */ /* 0x000fe40003fc4070 */
[----:B------:R-:W-:-:S05]  /*15cb0*/  SEL R29, R47, R29, !P1 ;  /* 0x0000001d2f1d7207 */ /* 0x000fca0004800000 */
[----:B------:R-:W-:Y:S01]  /*15cc0*/  IMAD R29, R29, UR5, RZ ;  /* 0x000000051d1d7c24 */ /* 0x000fe2000f8e02ff */
[----:B------:R-:W-:Y:S01]  /*15cd0*/  PRMT R37, RZ, 0x7610, R37 ;  /* 0x00007610ff257816 */ /* 0x000fe20000000025 */
[--C-:B------:R-:W-:Y:S01]  /*15ce0*/  @!P2 IMAD.IADD R32, R32, 0x1, -R9.reuse ;  /* 0x000000012020a824 */ /* 0x100fe200078e0a09 */
[----:B------:R-:W-:Y:S01]  /*15cf0*/  PRMT R48, RZ, 0x7610, R48 ;  /* 0x00007610ff307816 */ /* 0x000fe20000000030 */
[--C-:B------:R-:W-:Y:S01]  /*15d00*/  @!P5 IMAD.IADD R30, R30, 0x1, -R9.reuse ;  /* 0x000000011e1ed824 */ /* 0x100fe200078e0a09 */
[----:B------:R-:W2:Y:S01]  /*15d10*/  LDCU UR5, c[0x0][0x3b0] ;  /* 0x00007600ff0577ac */ /* 0x000ea20008000800 */
[----:B------:R-:W-:Y:S01]  /*15d20*/  @!P6 IMAD.IADD R31, R31, 0x1, -R9 ;  /* 0x000000011f1fe824 */ /* 0x000fe200078e0a09 */
[----:B-1----:R-:W-:Y:S01]  /*15d30*/  IADD3 R17, P6, PT, R29, R8, RZ ;  /* 0x000000081d117210 */ /* 0x002fe20007fde0ff */
[----:B------:R-:W-:-:S05]  /*15d40*/  @!P3 IMAD.MOV R30, RZ, RZ, -R30 ;  /* 0x000000ffff1eb224 */ /* 0x000fca00078e0a1e */
[----:B------:R-:W-:-:S05]  /*15d50*/  SEL R30, R47, R30, !P1 ;  /* 0x0000001e2f1e7207 */ /* 0x000fca0004800000 */
[----:B0-----:R-:W-:Y:S01]  /*15d60*/  IMAD R30, R30, UR4, RZ ;  /* 0x000000041e1e7c24 */ /* 0x001fe2000f8e02ff */
[----:B----4-:R0:W-:Y:S01]  /*15d70*/  STL [R1+0x200], R38 ;  /* 0x0002002601007387 */ /* 0x0101e20000100800 */
[----:B--2---:R-:W-:-:S03]  /*15d80*/  ISETP.GE.AND P2, PT, R16, RZ, PT ;  /* 0x000000ff1000720c */ /* 0x004fc60003f46270 */
[----:B0-----:R-:W2:Y:S01]  /*15d90*/  LDL R38, [R1+0x15d0] ;  /* 0x0015d00001267983 */ /* 0x001ea20000100800 */
[----:B------:R-:W-:Y:S01]  /*15da0*/  LEA.HI.X.SX32 R16, R29, R5, 0x1, P6 ;  /* 0x000000051d107211 */ /* 0x000fe200030f0eff */
[----:B------:R-:W0:Y:S01]  /*15db0*/  LDCU UR4, c[0x0][0x3b0] ;  /* 0x00007600ff0477ac */ /* 0x000e220008000800 */
[----:B---3--:R-:W-:Y:S01]  /*15dc0*/  ISETP.GT.U32.AND P6, PT, R9, R33, PT ;  /* 0x000000210900720c */ /* 0x008fe20003fc4070 */
[----:B------:R1:W-:Y:S04]  /*15dd0*/  STL [R1+0x6f0], R17 ;  /* 0x0006f01101007387 */ /* 0x0003e80000100800 */
[----:B------:R3:W-:Y:S01]  /*15de0*/  STL [R1+0x6ec], R16 ;  /* 0x0006ec1001007387 */ /* 0x0007e20000100800 */
[----:B-1----:R-:W-:-:S04]  /*15df0*/  @P0 LOP3.LUT R17, R17, R16, RZ, 0x3c, !PT ;  /* 0x0000001011110212 */ /* 0x002fc800078e3cff */
[----:B---3--:R-:W-:-:S04]  /*15e00*/  @P0 LOP3.LUT R16, R17, R16, RZ, 0x3c, !PT ;  /* 0x0000001011100212 */ /* 0x008fc800078e3cff */
[----:B------:R-:W-:Y:S01]  /*15e10*/  @P0 LOP3.LUT R17, R17, R16, RZ, 0x3c, !PT ;  /* 0x0000001011110212 */ /* 0x000fe200078e3cff */
[----:B------:R-:W-:-:S04]  /*15e20*/  @!P6 IMAD.IADD R33, R33, 0x1, -R9 ;  /* 0x000000012121e824 */ /* 0x000fc800078e0a09 */
[----:B------:R1:W3:Y:S02]  /*15e30*/  @P0 LDG.E.U8 R37, desc[UR20][R16.64] ;  /* 0x0000001410250981 */ /* 0x0002e4000c1e1100 */
[----:B-1----:R-:W-:-:S04]  /*15e40*/  IADD3 R16, P6, PT, R30, R8, RZ ;  /* 0x000000081e107210 */ /* 0x002fc80007fde0ff */
[----:B------:R-:W-:-:S05]  /*15e50*/  LEA.HI.X.SX32 R17, R30, R5, 0x1, P6 ;  /* 0x000000051e117211 */ /* 0x000fca00030f0eff */
[----:B------:R1:W4:Y:S01]  /*15e60*/  @P0 LDG.E.U8 R48, desc[UR20][R16.64] ;  /* 0x0000001410300981 */ /* 0x000322000c1e1100 */
[----:B------:R-:W-:Y:S01]  /*15e70*/  ISETP.GT.U32.AND P3, PT, R9, R32, PT ;  /* 0x000000200900720c */ /* 0x000fe20003f64070 */
[----:B------:R-:W-:Y:S01]  /*15e80*/  @!P2 IMAD.MOV R31, RZ, RZ, -R31 ;  /* 0x000000ffff1fa224 */ /* 0x000fe200078e0a1f */
[----:B------:R-:W-:-:S04]  /*15e90*/  ISETP.GE.AND P2, PT, R43, RZ, PT ;  /* 0x000000ff2b00720c */ /* 0x000fc80003f46270 */
[----:B------:R-:W-:-:S05]  /*15ea0*/  SEL R31, R47, R31, !P1 ;  /* 0x0000001f2f1f7207 */ /* 0x000fca0004800000 */
[----:B------:R-:W-:Y:S01]  /*15eb0*/  IMAD R31, R31, UR5, RZ ;  /* 0x000000051f1f7c24 */ /* 0x000fe2000f8e02ff */
[----:B------:R-:W-:Y:S01]  /*15ec0*/  PRMT R39, RZ, 0x7610, R39 ;  /* 0x00007610ff277816 */ /* 0x000fe20000000027 */
[----:B------:R-:W-:Y:S01]  /*15ed0*/  @!P3 IMAD.IADD R32, R32, 0x1, -R9 ;  /* 0x000000012020b824 */ /* 0x000fe200078e0a09 */
[----:B------:R-:W-:Y:S01]  /*15ee0*/  PRMT R40, RZ, 0x7610, R40 ;  /* 0x00007610ff287816 */ /* 0x000fe20000000028 */
[----:B------:R-:W0:Y:S02]  /*15ef0*/  LDCU UR5, c[0x0][0x3b0] ;  /* 0x00007600ff0577ac */ /* 0x000e240008000800 */
[----:B------:R-:W-:-:S05]  /*15f00*/  @!P2 IMAD.MOV R32, RZ, RZ, -R32 ;  /* 0x000000ffff20a224 */ /* 0x000fca00078e0a20 */
[----:B------:R-:W-:-:S05]  /*15f10*/  SEL R32, R47, R32, !P1 ;  /* 0x000000202f207207 */ /* 0x000fca0004800000 */
[----:B------:R-:W-:Y:S01]  /*15f20*/  IMAD R32, R32, UR6, RZ ;  /* 0x0000000620207c24 */ /* 0x000fe2000f8e02ff */
[----:B--2---:R-:W-:Y:S01]  /*15f30*/  ISETP.GE.AND P3, PT, R38, RZ, PT ;  /* 0x000000ff2600720c */ /* 0x004fe20003f66270 */
[----:B------:R-:W2:Y:S01]  /*15f40*/  LDCU UR6, c[0x0][0x3b0] ;  /* 0x00007600ff0677ac */ /* 0x000ea20008000800 */
[C---:B------:R-:W-:Y:S01]  /*15f50*/  IADD3 R38, P6, PT, R31.reuse, R8, RZ ;  /* 0x000000081f267210 */ /* 0x040fe20007fde0ff */
[----:B---3--:R3:W-:Y:S04]  /*15f60*/  STL [R1+0x1f8], R37 ;  /* 0x0001f82501007387 */ /* 0x0087e80000100800 */
[----:B---3--:R-:W3:Y:S04]  /*15f70*/  LDL.LU R37, [R1+0x18dc] ;  /* 0x0018dc0001257983 */ /* 0x008ee80000300800 */
[----:B------:R-:W2:Y:S04]  /*15f80*/  LDL R43, [R1+0x165c] ;  /* 0x00165c00012b7983 */ /* 0x000ea80000100800 */
[----:B------:R1:W-:Y:S04]  /*15f90*/  STL [R1+0x738], R16 ;  /* 0x0007381001007387 */ /* 0x0003e80000100800 */
[----:B------:R0:W-:Y:S01]  /*15fa0*/  STL [R1+0x734], R17 ;  /* 0x0007341101007387 */ /* 0x0001e20000100800 */
[----:B-1----:R-:W-:-:S02]  /*15fb0*/  LEA.HI.X.SX32 R16, R31, R5, 0x1, P6 ;  /* 0x000000051f107211 */ /* 0x002fc400030f0eff */
[----:B------:R-:W-:Y:S01]  /*15fc0*/  ISETP.GT.U32.AND P6, PT, R9, R36, PT ;  /* 0x000000240900720c */ /* 0x000fe20003fc4070 */
[----:B----4-:R1:W-:Y:S02]  /*15fd0*/  STL [R1+0x1f0], R48 ;  /* 0x0001f03001007387 */ /* 0x0103e40000100800 */
[----:B0-----:R-:W-:Y:S02]  /*15fe0*/  @P0 IMAD.MOV.U32 R17, RZ, RZ, R16 ;  /* 0x000000ffff110224 */ /* 0x001fe400078e0010 */
[----:B------:R-:W-:Y:S01]  /*15ff0*/  STL [R1+0x778], R38 ;  /* 0x0007782601007387 */ /* 0x000fe20000100800 */
[----:B-1----:R-:W-:-:S03]  /*16000*/  IMAD.MOV.U32 R48, RZ, RZ, R41 ;  /* 0x000000ffff307224 */ /* 0x002fc600078e0029 */
[----:B------:R-:W4:Y:S04]  /*16010*/  LDL R41, [R1+0x15f4] ;  /* 0x0015f40001297983 */ /* 0x000f280000100800 */
[----:B------:R0:W-:Y:S01]  /*16020*/  STL [R1+0x774], R16 ;  /* 0x0007741001007387 */ /* 0x0001e20000100800 */
[----:B------:R-:W-:Y:S02]  /*16030*/  @!P6 IMAD.IADD R36, R36, 0x1, -R9 ;  /* 0x000000012424e824 */ /* 0x000fe400078e0a09 */
[----:B0-----:R-:W-:Y:S01]  /*16040*/  @P0 IMAD.MOV.U32 R16, RZ, RZ, R38 ;  /* 0x000000ffff100224 */ /* 0x001fe200078e0026 */
[----:B------:R-:W-:Y:S01]  /*16050*/  ISETP.GT.U32.AND P5, PT, R9, R34, PT ;  /* 0x000000220900720c */ /* 0x000fe20003fa4070 */
[----:B------:R-:W3:Y:S04]  /*16060*/  LDL.LU R38, [R1+0x18d8] ;  /* 0x0018d80001267983 */ /* 0x000ee80000300800 */
[----:B------:R0:W3:Y:S02]  /*16070*/  @P0 LDG.E.U8 R39, desc[UR20][R16.64] ;  /* 0x0000001410270981 */ /* 0x0000e4000c1e1100 */
[----:B0-----:R-:W-:-:S04]  /*16080*/  IADD3 R16, P6, PT, R32, R8, RZ ;  /* 0x0000000820107210 */ /* 0x001fc80007fde0ff */
[----:B------:R-:W-:-:S05]  /*16090*/  LEA.HI.X.SX32 R17, R32, R5, 0x1, P6 ;  /* 0x0000000520117211 */ /* 0x000fca00030f0eff */
[----:B------:R0:W3:Y:S01]  /*160a0*/  @P0 LDG.E.U8 R40, desc[UR20][R16.64] ;  /* 0x0000001410280981 */ /* 0x0000e2000c1e1100 */
[----:B------:R-:W-:-:S05]  /*160b0*/  @!P5 IMAD.IADD R34, R34, 0x1, -R9 ;  /* 0x000000012222d824 */ /* 0x000fca00078e0a09 */
[----:B------:R-:W-:-:S13]  /*160c0*/  ISETP.GT.U32.AND P5, PT, R9, R34, PT ;  /* 0x000000220900720c */ /* 0x000fda0003fa4070 */
[----:B------:R-:W-:Y:S01]  /*160d0*/  @!P5 IMAD.IADD R34, R34, 0x1, -R9 ;  /* 0x000000012222d824 */ /* 0x000fe200078e0a09 */
[C---:B------:R-:W-:Y:S02]  /*160e0*/  ISETP.GT.U32.AND P5, PT, R9.reuse, R35, PT ;  /* 0x000000230900720c */ /* 0x040fe40003fa4070 */
[----:B------:R-:W-:Y:S01]  /*160f0*/  ISETP.GT.U32.AND P2, PT, R9, R33, PT ;  /* 0x000000210900720c */ /* 0x000fe20003f44070 */
[----:B------:R-:W-:-:S10]  /*16100*/  @!P3 IMAD.MOV R34, RZ, RZ, -R34 ;  /* 0x000000ffff22b224 */ /* 0x000fd400078e0a22 */
[----:B------:R-:W-:Y:S01]  /*16110*/  @!P5 IMAD.IADD R35, R35, 0x1, -R9 ;  /* 0x000000012323d824 */ /* 0x000fe200078e0a09 */
[----:B------:R-:W-:-:S04]  /*16120*/  SEL R34, R47, R34, !P1 ;  /* 0x000000222f227207 */ /* 0x000fc80004800000 */
[----:B------:R-:W-:Y:S01]  /*16130*/  ISETP.GT.U32.AND P5, PT, R9, R35, PT ;  /* 0x000000230900720c */ /* 0x000fe20003fa4070 */
[--C-:B------:R-:W-:Y:S02]  /*16140*/  @!P2 IMAD.IADD R33, R33, 0x1, -R9.reuse ;  /* 0x000000012121a824 */ /* 0x100fe400078e0a09 */
[----:B------:R-:W-:Y:S01]  /*16150*/  IMAD R34, R34, UR4, RZ ;  /* 0x0000000422227c24 */ /* 0x000fe2000f8e02ff */
[----:B------:R-:W-:Y:S01]  /*16160*/  PRMT R0, RZ, 0x7610, R0 ;  /* 0x00007610ff007816 */ /* 0x000fe20000000000 */
[----:B------:R-:W1:Y:S08]  /*16170*/  LDCU UR4, c[0x0][0x3b0] ;  /* 0x00007600ff0477ac */ /* 0x000e700008000800 */
[----:B------:R-:W-:Y:S01]  /*16180*/  @!P5 IMAD.IADD R35, R35, 0x1, -R9 ;  /* 0x000000012323d824 */ /* 0x000fe200078e0a09 */
[----:B--2---:R-:W-:-:S13]  /*16190*/  ISETP.GE.AND P3, PT, R43, RZ, PT ;  /* 0x000000ff2b00720c */ /* 0x004fda0003f66270 */
[----:B------:R-:W-:Y:S01]  /*161a0*/  @!P3 IMAD.MOV R33, RZ, RZ, -R33 ;  /* 0x000000ffff21b224 */ /* 0x000fe200078e0a21 */
[C---:B------:R-:W-:Y:S02]  /*161b0*/  IADD3 R43, P3, PT, R34.reuse, R8, RZ ;  /* 0x00000008222b7210 */ /* 0x040fe40007f7e0ff */
[----:B----4-:R-:W-:Y:S02]  /*161c0*/  ISETP.GE.AND P5, PT, R41, RZ, PT ;  /* 0x000000ff2900720c */ /* 0x010fe40003fa6270 */
[----:B------:R-:W-:Y:S01]  /*161d0*/  LEA.HI.X.SX32 R41, R34, R5, 0x1, P3 ;  /* 0x0000000522297211 */ /* 0x000fe200018f0eff */
[----:B---3--:R2:W-:Y:S04]  /*161e0*/  STL [R1+0x1e8], R39 ;  /* 0x0001e82701007387 */ /* 0x0085e80000100800 */
[----:B--2---:R-:W2:Y:S04]  /*161f0*/  LDL.LU R39, [R1+0x18d4] ;  /* 0x0018d40001277983 */ /* 0x004ea80000300800 */
[----:B------:R0:W-:Y:S04]  /*16200*/  STL [R1+0x7b8], R16 ;  /* 0x0007b81001007387 */ /* 0x0001e80000100800 */
[----:B------:R-:W-:Y:S04]  /*16210*/  STL [R1+0x7f8], R43 ;  /* 0x0007f82b01007387 */ /* 0x000fe80000100800 */
[----:B------:R3:W-:Y:S01]  /*16220*/  STL [R1+0x7b4], R17 ;  /* 0x0007b41101007387 */ /* 0x0007e20000100800 */
[----:B0-----:R-:W-:-:S03]  /*16230*/  @P0 IMAD.MOV.U32 R16, RZ, RZ, R43 ;  /* 0x000000ffff100224 */ /* 0x001fc600078e002b */
[----:B------:R-:W-:Y:S04]  /*16240*/  STL [R1+0x7f4], R41 ;  /* 0x0007f42901007387 */ /* 0x000fe80000100800 */
[----:B------:R0:W-:Y:S01]  /*16250*/  STL [R1+0x1e0], R40 ;  /* 0x0001e02801007387 */ /* 0x0001e20000100800 */
[----:B---3--:R-:W-:-:S05]  /*16260*/  @P0 IMAD.MOV.U32 R17, RZ, RZ, R41 ;  /* 0x000000ffff110224 */ /* 0x008fca00078e0029 */
[----:B------:R3:W4:Y:S04]  /*16270*/  @P0 LDG.E.U8 R0, desc[UR20][R16.64] ;  /* 0x0000001410000981 */ /* 0x000728000c1e1100 */
[----:B0-----:R-:W2:Y:S04]  /*16280*/  LDL.LU R40, [R1+0x18d0] ;  /* 0x0018d00001287983 */ /* 0x001ea80000300800 */
[----:B------:R-:W2:Y:S04]  /*16290*/  LDL.LU R41, [R1+0x18cc] ;  /* 0x0018cc0001297983 */ /* 0x000ea80000300800 */
[----:B------:R-:W2:Y:S04]  /*162a0*/  LDL.LU R43, [R1+0x18c8] ;  /* 0x0018c800012b7983 */ /* 0x000ea80000300800 */
[----:B------:R-:W2:Y:S01]  /*162b0*/  LDL R17, [R1+0x159c] ;  /* 0x00159c0001117983 */ /* 0x000ea20000100800 */
[----:B------:R-:W-:Y:S01]  /*162c0*/  SEL R33, R47, R33, !P1 ;  /* 0x000000212f217207 */ /* 0x000fe20004800000 */
[----:B------:R-:W-:-:S04]  /*162d0*/  @!P5 IMAD.MOV R35, RZ, RZ, -R35 ;  /* 0x000000ffff23d224 */ /* 0x000fc800078e0a23 */
[----:B------:R-:W-:Y:S01]  /*162e0*/  IMAD R33, R33, UR5, RZ ;  /* 0x0000000521217c24 */ /* 0x000fe2000f8e02ff */
[----:B------:R-:W-:Y:S01]  /*162f0*/  PRMT R46, RZ, 0x7610, R46 ;  /* 0x00007610ff2e7816 */ /* 0x000fe2000000002e */
[----:B------:R-:W0:Y:S03]  /*16300*/  LDCU UR5, c[0x0][0x3b0] ;  /* 0x00007600ff0577ac */ /* 0x000e260008000800 */
[----:B---3--:R-:W-:Y:S02]  /*16310*/  IADD3 R16, P5, PT, R33, R8, RZ ;  /* 0x0000000821107210 */ /* 0x008fe40007fbe0ff */
[----:B--2---:R-:W-:Y:S02]  /*16320*/  ISETP.GE.AND P6, PT, R17, RZ, PT ;  /* 0x000000ff1100720c */ /* 0x004fe40003fc6270 */
[----:B------:R-:W-:-:S05]  /*16330*/  LEA.HI.X.SX32 R17, R33, R5, 0x1, P5 ;  /* 0x0000000521117211 */ /* 0x000fca00028f0eff */
[----:B------:R-:W2:Y:S04]  /*16340*/  @P0 LDG.E.U8 R46, desc[UR20][R16.64] ;  /* 0x00000014102e0981 */ /* 0x000ea8000c1e1100 */
[----:B------:R-:W-:Y:S04]  /*16350*/  STL [R1+0x838], R16 ;  /* 0x0008381001007387 */ /* 0x000fe80000100800 */
[----:B------:R-:W-:Y:S01]  /*16360*/  STL [R1+0x834], R17 ;  /* 0x0008341101007387 */ /* 0x000fe20000100800 */
[----:B------:R-:W-:Y:S02]  /*16370*/  ISETP.GT.U32.AND P2, PT, R9, R36, PT ;  /* 0x000000240900720c */ /* 0x000fe40003f44070 */
[----:B------:R-:W-:Y:S01]  /*16380*/  SEL R35, R47, R35, !P1 ;  /* 0x000000232f237207 */ /* 0x000fe20004800000 */
[----:B--2---:R2:W-:Y:S04]  /*16390*/  STL [R1+0x1d4], R46 ;  /* 0x0001d42e01007387 */ /* 0x0045e80000100800 */
[----:B--2---:R-:W2:Y:S04]  /*163a0*/  LDL.LU R46, [R1+0x18c4] ;  /* 0x0018c400012e7983 */ /* 0x004ea80000300800 */
[----:B------:R-:W3:Y:S02]  /*163b0*/  LDL R16, [R1+0x1624] ;  /* 0x0016240001107983 */ /* 0x000ee40000100800 */
[----:B------:R-:W-:Y:S01]  /*163c0*/  @!P2 IMAD.IADD R36, R36, 0x1, -R9 ;  /* 0x000000012424a824 */ /* 0x000fe200078e0a09 */
[----:B------:R-:W-:Y:S01]  /*163d0*/  ISETP.GT.U32.AND P2, PT, R9, R38, PT ;  /* 0x000000260900720c */ /* 0x000fe20003f44070 */
[----:B------:R-:W-:Y:S01]  /*163e0*/  IMAD R35, R35, UR7, RZ ;  /* 0x0000000723237c24 */ /* 0x000fe2000f8e02ff */
[----:B------:R-:W-:Y:S01]  /*163f0*/  PRMT R45, RZ, 0x7610, R45 ;  /* 0x00007610ff2d7816 */ /* 0x000fe2000000002d */
[----:B------:R-:W-:Y:S01]  /*16400*/  @!P6 IMAD.MOV R36, RZ, RZ, -R36 ;  /* 0x000000ffff24e224 */ /* 0x000fe200078e0a24 */
[----:B------:R-:W-:Y:S01]  /*16410*/  ISETP.GT.U32.AND P3, PT, R9, R37, PT ;  /* 0x000000250900720c */ /* 0x000fe20003f64070 */
[----:B------:R-:W0:Y:S01]  /*16420*/  LDCU UR7, c[0x0][0x3b0] ;  /* 0x00007600ff0777ac */ /* 0x000e220008000800 */
[----:B------:R-:W-:-:S07]  /*16430*/  IADD3 R17, P6, PT, R35, R8, RZ ;  /* 0x0000000823117210 */ /* 0x000fce0007fde0ff */
[----:B------:R-:W-:Y:S01]  /*16440*/  @!P2 IMAD.IADD R38, R38, 0x1, -R9 ;  /* 0x000000012626a824 */ /* 0x000fe200078e0a09 */
[----:B------:R0:W-:Y:S01]  /*16450*/  STL [R1+0x878], R17 ;  /* 0x0008781101007387 */ /* 0x0001e20000100800 */
[----:B---3--:R-:W-:Y:S02]  /*16460*/  ISETP.GE.AND P2, PT, R16, RZ, PT ;  /* 0x000000ff1000720c */ /* 0x008fe40003f46270 */
[----:B------:R-:W-:-:S04]  /*16470*/  LEA.HI.X.SX32 R16, R35, R5, 0x1, P6 ;  /* 0x0000000523107211 */ /* 0x000fc800030f0eff */
[-C--:B0-----:R-:W-:Y:S01]  /*16480*/  @P0 LOP3.LUT R17, R17, R16.reuse, RZ, 0x3c, !PT ;  /* 0x0000001011110212 */ /* 0x081fe200078e3cff */
[----:B------:R0:W-:Y:S03]  /*16490*/  STL [R1+0x874], R16 ;  /* 0x0008741001007387 */ /* 0x0001e60000100800 */
[----:B0-----:R-:W-:-:S04]  /*164a0*/  @P0 LOP3.LUT R16, R17, R16, RZ, 0x3c, !PT ;  /* 0x0000001011100212 */ /* 0x001fc800078e3cff */
[----:B------:R-:W-:-:S05]  /*164b0*/  @P0 LOP3.LUT R17, R17, R16, RZ, 0x3c, !PT ;  /* 0x0000001011110212 */ /* 0x000fca00078e3cff */
[----:B------:R-:W3:Y:S01]  /*164c0*/  @P0 LDG.E.U8 R45, desc[UR20][R16.64] ;  /* 0x00000014102d0981 */ /* 0x000ee2000c1e1100 */
[----:B------:R-:W-:-:S05]  /*164d0*/  @!P3 IMAD.IADD R37, R37, 0x1, -R9 ;  /* 0x000000012525b824 */ /* 0x000fca00078e0a09 */
[----:B------:R-:W-:Y:S02]  /*164e0*/  ISETP.GT.U32.AND P5, PT, R9, R37, PT ;  /* 0x000000250900720c */ /* 0x000fe40003fa4070 */
[----:B------:R-:W-:Y:S01]  /*164f0*/  SEL R36, R47, R36, !P1 ;  /* 0x000000242f247207 */ /* 0x000fe20004800000 */
[----:B---3--:R0:W-:Y:S04]  /*16500*/  STL [R1+0x1cc], R45 ;  /* 0x0001cc2d01007387 */ /* 0x0081e80000100800 */
[----:B0-----:R-:W3:Y:S04]  /*16510*/  LDL.LU R45, [R1+0x18c0] ;  /* 0x0018c000012d7983 */ /* 0x001ee80000300800 */
[----:B------:R-:W2:Y:S01]  /*16520*/  LDL R17, [R1+0x15c0] ;  /* 0x0015c00001117983 */ /* 0x000ea20000100800 */
[----:B-1----:R-:W-:Y:S01]  /*16530*/  IMAD R36, R36, UR4, RZ ;  /* 0x0000000424247c24 */ /* 0x002fe2000f8e02ff */
[----:B------:R-:W-:Y:S01]  /*16540*/  PRMT R44, RZ, 0x7610, R44 ;  /* 0x00007610ff2c7816 */ /* 0x000fe2000000002c */
[----:B------:R-:W-:Y:S01]  /*16550*/  @!P5 IMAD.IADD R37, R37, 0x1, -R9 ;  /* 0x000000012525d824 */ /* 0x000fe200078e0a09 */
[----:B------:R-:W-:Y:S01]  /*16560*/  ISETP.GT.U32.AND P3, PT, R9, R39, PT ;  /* 0x000000270900720c */ /* 0x000fe20003f64070 */
[----:B------:R-:W0:Y:S01]  /*16570*/  LDCU UR4, c[0x0][0x3b0] ;  /* 0x00007600ff0477ac */ /* 0x000e220008000800 */
[----:B------:R-:W-:Y:S01]  /*16580*/  IADD3 R16, P6, PT, R36, R8, RZ ;  /* 0x0000000824107210 */ /* 0x000fe20007fde0ff */
[----:B------:R-:W-:Y:S01]  /*16590*/  @!P2 IMAD.MOV R37, RZ, RZ, -R37 ;  /* 0x000000ffff25a224 */ /* 0x000fe200078e0a25 */
[----:B--2---:R-:W-:-:S02]  /*165a0*/  ISETP.GE.AND P2, PT, R17, RZ, PT ;  /* 0x000000ff1100720c */ /* 0x004fc40003f46270 */
[----:B------:R-:W-:-:S05]  /*165b0*/  LEA.HI.X.SX32 R17, R36, R5, 0x1, P6 ;  /* 0x0000000524117211 */ /* 0x000fca00030f0eff */
[----:B------:R-:W2:Y:S04]  /*165c0*/  @P0 LDG.E.U8 R44, desc[UR20][R16.64] ;  /* 0x00000014102c0981 */ /* 0x000ea8000c1e1100 */
[----:B------:R-:W-:Y:S04]  /*165d0*/  STL [R1+0x8b8], R16 ;  /* 0x0008b81001007387 */ /* 0x000fe80000100800 */
[----:B------:R-:W-:Y:S01]  /*165e0*/  STL [R1+0x8b4], R17 ;  /* 0x0008b41101007387 */ /* 0x000fe20000100800 */
[----:B------:R-:W-:Y:S01]  /*165f0*/  @!P3 IMAD.IADD R39, R39, 0x1, -R9 ;  /* 0x000000012727b824 */ /* 0x000fe200078e0a09 */
[----:B------:R-:W-:-:S04]  /*16600*/  SEL R37, R47, R37, !P1 ;  /* 0x000000252f257207 */ /* 0x000fc80004800000 */
[----:B------:R-:W-:Y:S01]  /*16610*/  ISETP.GT.U32.AND P3, PT, R9, R39, PT ;  /* 0x000000270900720c */ /* 0x000fe20003f64070 */
[----:B--2---:R1:W-:Y:S04]  /*16620*/  STL [R1+0x1c8], R44 ;  /* 0x0001c82c01007387 */ /* 0x0043e80000100800 */
[----:B-1----:R-:W2:Y:S04]  /*16630*/  LDL.LU R44, [R1+0x18bc] ;  /* 0x0018bc00012c7983 */ /* 0x002ea80000300800 */
[----:B------:R-:W2:Y:S01]  /*16640*/  LDL R17, [R1+0x164c] ;  /* 0x00164c0001117983 */ /* 0x000ea20000100800 */
[----:B------:R-:W-:Y:S01]  /*16650*/  IMAD R37, R37, UR5, RZ ;  /* 0x0000000525257c24 */ /* 0x000fe2000f8e02ff */
[----:B------:R-:W-:-:S02]  /*16660*/  PRMT R50, RZ, 0x7610, R50 ;  /* 0x00007610ff327816 */ /* 0x000fc40000000032 */
[----:B------:R-:W-:Y:S01]  /*16670*/  @!P3 IMAD.IADD R39, R39, 0x1, -R9 ;  /* 0x000000012727b824 */ /* 0x000fe200078e0a09 */
[----:B------:R-:W-:Y:S01]  /*16680*/  ISETP.GT.U32.AND P5, PT, R9, R38, PT ;  /* 0x000000260900720c */ /* 0x000fe20003fa4070 */
[----:B------:R-:W1:Y:S01]  /*16690*/  LDCU UR5, c[0x0][0x3b0] ;  /* 0x00007600ff0577ac */ /* 0x000e620008000800 */
[----:B------:R-:W-:-:S05]  /*166a0*/  IADD3 R16, P3, PT, R37, R8, RZ ;  /* 0x0000000825107210 */ /* 0x000fca0007f7e0ff */
[----:B------:R-:W-:Y:S01]  /*166b0*/  STL [R1+0x8f8], R16 ;  /* 0x0008f81001007387 */ /* 0x000fe20000100800 */
[----:B--2---:R-:W-:Y:S02]  /*166c0*/  ISETP.GE.AND P6, PT, R17, RZ, PT ;  /* 0x000000ff1100720c */ /* 0x004fe40003fc6270 */
[----:B------:R-:W-:-:S05]  /*166d0*/  LEA.HI.X.SX32 R17, R37, R5, 0x1, P3 ;  /* 0x0000000525117211 */ /* 0x000fca00018f0eff */
[----:B------:R2:W-:Y:S04]  /*166e0*/  STL [R1+0x8f4], R17 ;  /* 0x0008f41101007387 */ /* 0x0005e80000100800 */
[----:B------:R0:W3:Y:S04]  /*166f0*/  @P0 LDG.E.U8 R50, desc[UR20][R16.64] ;  /* 0x0000001410320981 */ /* 0x0000e8000c1e1100 */
[----:B--2---:R-:W2:Y:S01]  /*16700*/  LDL R17, [R1+0x1684] ;  /* 0x0016840001117983 */ /* 0x004ea20000100800 */
[----:B------:R-:W-:-:S04]  /*16710*/  @!P5 IMAD.IADD R38, R38, 0x1, -R9 ;  /* 0x000000012626d824 */ /* 0x000fc800078e0a09 */
[----:B------:R-:W-:Y:S01]  /*16720*/  @!P2 IMAD.MOV R38, RZ, RZ, -R38 ;  /* 0x000000ffff26a224 */ /* 0x000fe200078e0a26 */
[----:B------:R-:W-:-:S04]  /*16730*/  ISETP.GT.U32.AND P2, PT, R9, R41, PT ;  /* 0x000000290900720c */ /* 0x000fc80003f44070 */
[----:B------:R-:W-:Y:S01]  /*16740*/  SEL R38, R47, R38, !P1 ;  /* 0x000000262f267207 */ /* 0x000fe20004800000 */
[----:B------:R-:W-:-:S04]  /*16750*/  @!P6 IMAD.MOV R39, RZ, RZ, -R39 ;  /* 0x000000ffff27e224 */ /* 0x000fc800078e0a27 */
[----:B0-----:R-:W-:Y:S01]  /*16760*/  IMAD R38, R38, UR4, RZ ;  /* 0x0000000426267c24 */ /* 0x001fe2000f8e02ff */
[----:B------:R-:W-:Y:S01]  /*16770*/  PRMT R57, RZ, 0x7610, R57 ;  /* 0x00007610ff397816 */ /* 0x000fe20000000039 */
[----:B------:R-:W0:Y:S03]  /*16780*/  LDCU UR4, c[0x0][0x3b0] ;  /* 0x00007600ff0477ac */ /* 0x000e260008000800 */
[----:B------:R-:W-:Y:S01]  /*16790*/  IADD3 R16, P6, PT, R38, R8, RZ ;  /* 0x0000000826107210 */ /* 0x000fe20007fde0ff */
[----:B------:R-:W-:Y:S01]  /*167a0*/  @!P2 IMAD.IADD R41, R41, 0x1, -R9 ;  /* 0x000000012929a824 */ /* 0x000fe200078e0a09 */
[----:B------:R-:W-:Y:S01]  /*167b0*/  ISETP.GT.U32.AND P5, PT, R9, R40, PT ;  /* 0x000000280900720c */ /* 0x000fe20003fa4070 */
[----:B---3--:R3:W-:Y:S01]  /*167c0*/  STL [R1+0x1c0], R50 ;  /* 0x0001c03201007387 */ /* 0x0087e20000100800 */
[----:B--2---:R-:W-:-:S03]  /*167d0*/  ISETP.GE.AND P2, PT, R17, RZ, PT ;  /* 0x000000ff1100720c */ /* 0x004fc60003f46270 */
[----:B---3--:R-:W2:Y:S01]  /*167e0*/  LDL R50, [R1+0x16b4] ;  /* 0x0016b40001327983 */ /* 0x008ea20000100800 */
[----:B------:R-:W-:-:S05]  /*167f0*/  LEA.HI.X.SX32 R17, R38, R5, 0x1, P6 ;  /* 0x0000000526117211 */ /* 0x000fca00030f0eff */
[----:B------:R-:W3:Y:S04]  /*16800*/  @P0 LDG.E.U8 R57, desc[UR20][R16.64] ;  /* 0x0000001410390981 */ /* 0x000ee8000c1e1100 */
[----:B------:R0:W-:Y:S04]  /*16810*/  STL [R1+0x938], R16 ;  /* 0x0009381001007387 */ /* 0x0001e80000100800 */
[----:B------:R-:W-:Y:S04]  /*16820*/  STL [R1+0x934], R17 ;  /* 0x0009341101007387 */ /* 0x000fe80000100800 */
[----:B0-----:R-:W2:Y:S01]  /*16830*/  LDL R16, [R1+0x1690] ;  /* 0x0016900001107983 */ /* 0x001ea20000100800 */
[----:B------:R-:W-:Y:S01]  /*16840*/  @!P5 IMAD.IADD R40, R40, 0x1, -R9 ;  /* 0x000000012828d824 */ /* 0x000fe200078e0a09 */
[----:B------:R-:W-:-:S04]  /*16850*/  ISETP.GT.U32.AND P5, PT, R9, R43, PT ;  /* 0x0000002b0900720c */ /* 0x000fc80003fa4070 */
[----:B------:R-:W-:Y:S02]  /*16860*/  ISETP.GT.U32.AND P3, PT, R9, R40, PT ;  /* 0x000000280900720c */ /* 0x000fe40003f64070 */
[----:B------:R-:W-:-:S07]  /*16870*/  SEL R39, R47, R39, !P1 ;  /* 0x000000272f277207 */ /* 0x000fce0004800000 */
[----:B------:R-:W-:Y:S01]  /*16880*/  @!P5 IMAD.IADD R43, R43, 0x1, -R9 ;  /* 0x000000012b2bd824 */ /* 0x000fe200078e0a09 */
[----:B------:R-:W-:-:S03]  /*16890*/  ISETP.GT.U32.AND P5, PT, R9, R41, PT ;  /* 0x000000290900720c */ /* 0x000fc60003fa4070 */
[----:B------:R-:W-:Y:S02]  /*168a0*/  @!P3 IMAD.IADD R40, R40, 0x1, -R9 ;  /* 0x000000012828b824 */ /* 0x000fe400078e0a09 */
[----:B------:R-:W-:Y:S01]  /*168b0*/  IMAD R39, R39, UR6, RZ ;  /* 0x0000000627277c24 */ /* 0x000fe2000f8e02ff */
[----:B------:R-:W-:Y:S01]  /*168c0*/  PRMT R53, RZ, 0x7610, R53 ;  /* 0x00007610ff357816 */ /* 0x000fe20000000035 */
[----:B------:R-:W-:Y:S01]  /*168d0*/  @!P2 IMAD.MOV R40, RZ, RZ, -R40 ;  /* 0x000000ffff28a224 */ /* 0x000fe200078e0a28 */
[----:B------:R-:W-:Y:S01]  /*168e0*/  ISETP.GT.U32.AND P2, PT, R9, R46, PT ;  /* 0x0000002e0900720c */ /* 0x000fe20003f44070 */
[----:B------:R-:W0:Y:S03]  /*168f0*/  LDCU UR6, c[0x0][0x3b0] ;  /* 0x00007600ff0677ac */ /* 0x000e260008000800 */
[----:B------:R-:W-:Y:S01]  /*16900*/  SEL R40, R47, R40, !P1 ;  /* 0x000000282f287207 */ /* 0x000fe20004800000 */
[----:B------:R-:W-:-:S04]  /*16910*/  @!P5 IMAD.IADD R41, R41, 0x1, -R9 ;  /* 0x000000012929d824 */ /* 0x000fc800078e0a09 */
[----:B------:R-:W-:Y:S01]  /*16920*/  IMAD R40, R40, UR4, RZ ;  /* 0x0000000428287c24 */ /* 0x000fe2000f8e02ff */
[----:B------:R-:W-:Y:S01]  /*16930*/  PRMT R51, RZ, 0x7610, R51 ;  /* 0x00007610ff337816 */ /* 0x000fe20000000033 */
[----:B------:R-:W0:Y:S02]  /*16940*/  LDCU UR4, c[0x0][0x3b0] ;  /* 0x00007600ff0477ac */ /* 0x000e240008000800 */
[----:B------:R-:W-:Y:S01]  /*16950*/  @!P2 IMAD.IADD R46, R46, 0x1, -R9 ;  /* 0x000000012e2ea824 */ /* 0x000fe200078e0a09 */
[----:B---3--:R3:W-:Y:S02]  /*16960*/  STL [R1+0x1b4], R57 ;  /* 0x0001b43901007387 */ /* 0x0087e40000100800 */
[----:B---3--:R-:W-:Y:S02]  /*16970*/  IADD3 R57, P6, PT, R39, R8, RZ ;  /* 0x0000000827397210 */ /* 0x008fe40007fde0ff */
[----:B--2---:R-:W-:-:S03]  /*16980*/  ISETP.GE.AND P5, PT, R16, RZ, PT ;  /* 0x000000ff1000720c */ /* 0x004fc60003fa6270 */
[----:B------:R-:W-:Y:S01]  /*16990*/  @P0 IMAD.MOV.U32 R16, RZ, RZ, R57 ;  /* 0x000000ffff100224 */ /* 0x000fe200078e0039 */
[----:B------:R-:W-:Y:S01]  /*169a0*/  LEA.HI.X.SX32 R17, R39, R5, 0x1, P6 ;  /* 0x0000000527117211 */ /* 0x000fe200030f0eff */
[----:B------:R-:W-:Y:S04]  /*169b0*/  STL [R1+0x978], R57 ;  /* 0x0009783901007387 */ /* 0x000fe80000100800 */
[----:B------:R2:W3:Y:S04]  /*169c0*/  @P0 LDG.E.U8 R53, desc[UR20][R16.64] ;  /* 0x0000001410350981 */ /* 0x0004e8000c1e1100 */
[----:B------:R0:W-:Y:S01]  /*169d0*/  STL [R1+0x974], R17 ;  /* 0x0009741101007387 */ /* 0x0001e20000100800 */
[----:B--2---:R-:W-:-:S04]  /*169e0*/  IADD3 R16, P2, PT, R40, R8, RZ ;  /* 0x0000000828107210 */ /* 0x004fc80007f5e0ff */
[----:B0-----:R-:W-:Y:S01]  /*169f0*/  LEA.HI.X.SX32 R17, R40, R5, 0x1, P2 ;  /* 0x0000000528117211 */ /* 0x001fe200010f0eff */
[----:B------:R-:W-:Y:S02]  /*16a00*/  IMAD.MOV.U32 R57, RZ, RZ, R48 ;  /* 0x000000ffff397224 */ /* 0x000fe400078e0030 */
[----:B------:R-:W2:Y:S04]  /*16a10*/  LDL R48, [R1+0x16c4] ;  /* 0x0016c40001307983 */ /* 0x000ea80000100800 */
[----:B------:R0:W4:Y:S01]  /*16a20*/  @P0 LDG.E.U8 R51, desc[UR20][R16.64] ;  /* 0x0000001410330981 */ /* 0x000122000c1e1100 */
[C---:B------:R-:W-:Y:S01]  /*16a30*/  ISETP.GT.U32.AND P3, PT, R9.reuse, R43, PT ;  /* 0x0000002b0900720c */ /* 0x040fe20003f64070 */
[----:B------:R-:W-:Y:S01]  /*16a40*/  @!P5 IMAD.MOV R41, RZ, RZ, -R41 ;  /* 0x000000ffff29d224 */ /* 0x000fe200078e0a29 */
[----:B------:R-:W-:-:S11]  /*16a50*/  ISETP.GT.U32.AND P6, PT, R9, R45, PT ;  /* 0x0000002d0900720c */ /* 0x000fd60003fc4070 */
[----:B------:R-:W-:Y:S01]  /*16a60*/  @!P3 IMAD.IADD R43, R43, 0x1, -R9 ;  /* 0x000000012b2bb824 */ /* 0x000fe200078e0a09 */
[----:B------:R-:W-:Y:S02]  /*16a70*/  ISETP.GE.AND P3, PT, R50, RZ, PT ;  /* 0x000000ff3200720c */ /* 0x000fe40003f66270 */
[----:B------:R-:W-:Y:S01]  /*16a80*/  SEL R41, R47, R41, !P1 ;  /* 0x000000292f297207 */ /* 0x000fe20004800000 */
[----:B------:R-:W4:Y:S01]  /*16a90*/  LDL R50, [R1+0x16d0] ;  /* 0x0016d00001327983 */ /* 0x000f220000100800 */
[----:B------:R-:W-:-:S03]  /*16aa0*/  ISETP.GT.U32.AND P2, PT, R9, R44, PT ;  /* 0x0000002c0900720c */ /* 0x000fc60003f44070 */
[----:B-1----:R-:W-:-:S06]  /*16ab0*/  IMAD R41, R41, UR5, RZ ;  /* 0x0000000529297c24 */ /* 0x002fcc000f8e02ff */
[----:B------:R-:W-:Y:S01]  /*16ac0*/  @!P3 IMAD.MOV R43, RZ, RZ, -R43 ;  /* 0x000000ffff2bb224 */ /* 0x000fe200078e0a2b */
[----:B------:R-:W-:Y:S01]  /*16ad0*/  STL [R1+0x9b8], R16 ;  /* 0x0009b81001007387 */ /* 0x000fe20000100800 */
[----:B------:R-:W-:Y:S01]  /*16ae0*/  @!P6 IMAD.IADD R45, R45, 0x1, -R9 ;  /* 0x000000012d2de824 */ /* 0x000fe200078e0a09 */
[----:B------:R-:W-:Y:S01]  /*16af0*/  PRMT R49, RZ, 0x7610, R49 ;  /* 0x00007610ff317816 */ /* 0x000fe20000000031 */
[----:B------:R-:W-:Y:S01]  /*16b00*/  @!P2 IMAD.IADD R44, R44, 0x1, -R9 ;  /* 0x000000012c2ca824 */ /* 0x000fe200078e0a09 */
[----:B------:R-:W-:Y:S01]  /*16b10*/  SEL R43, R47, R43, !P1 ;  /* 0x0000002b2f2b7207 */ /* 0x000fe20004800000 */
[----:B------:R0:W-:Y:S01]  /*16b20*/  STL [R1+0x9b4], R17 ;  /* 0x0009b41101007387 */ /* 0x0001e20000100800 */
[----:B------:R-:W-:Y:S01]  /*16b30*/  PRMT R61, RZ, 0x7610, R61 ;  /* 0x00007610ff3d7816 */ /* 0x000fe2000000003d */
[----:B------:R-:W1:Y:S02]  /*16b40*/  LDCU UR5, c[0x0][0x3b0] ;  /* 0x00007600ff0577ac */ /* 0x000e640008000800 */
[----:B------:R-:W-:Y:S01]  /*16b50*/  IMAD R43, R43, UR4, RZ ;  /* 0x000000042b2b7c24 */ /* 0x000fe2000f8e02ff */
[----:B------:R-:W-:Y:S01]  /*16b60*/  ISETP.GT.U32.AND P3, PT, R9, R45, PT ;  /* 0x0000002d0900720c */ /* 0x000fe20003f64070 */
[----:B------:R-:W1:Y:S01]  /*16b70*/  LDCU UR4, c[0x0][0x3b0] ;  /* 0x00007600ff0477ac */ /* 0x000e620008000800 */
[----:B0-----:R-:W-:-:S04]  /*16b80*/  IADD3 R17, P6, PT, R41, R8, RZ ;  /* 0x0000000829117210 */ /* 0x001fc80007fde0ff */
[----:B------:R-:W-:Y:S01]  /*16b90*/  LEA.HI.X.SX32 R16, R41, R5, 0x1, P6 ;  /* 0x0000000529107211 */ /* 0x000fe200030f0eff */
[----:B---3--:R0:W-:Y:S04]  /*16ba0*/  STL [R1+0x1ac], R53 ;  /* 0x0001ac3501007387 */ /* 0x0081e80000100800 */
[----:B0-----:R-:W3:Y:S01]  /*16bb0*/  LDL R53, [R1+0x16d4] ;  /* 0x0016d40001357983 */ /* 0x001ee20000100800 */
[----:B--2---:R-:W-:-:S03]  /*16bc0*/  ISETP.GE.AND P6, PT, R48, RZ, PT ;  /* 0x000000ff3000720c */ /* 0x004fc60003fc6270 */
[----:B----4-:R0:W-:Y:S04]  /*16bd0*/  STL [R1+0x1a8], R51 ;  /* 0x0001a83301007387 */ /* 0x0101e80000100800 */
[----:B------:R2:W-:Y:S04]  /*16be0*/  STL [R1+0x9f8], R17 ;  /* 0x0009f81101007387 */ /* 0x0005e80000100800 */
[----:B------:R-:W4:Y:S01]  /*16bf0*/  LDL.LU R48, [R1+0x18b8] ;  /* 0x0018b80001307983 */ /* 0x000f220000300800 */
[----:B0-----:R-:W-:Y:S02]  /*16c00*/  IADD3 R51, P2, PT, R43, R8, RZ ;  /* 0x000000082b337210 */ /* 0x001fe40007f5e0ff */
[----:B--2---:R-:W-:-:S03]  /*16c10*/  @P0 LOP3.LUT R17, R17, R16, RZ, 0x3c, !PT ;  /* 0x0000001011110212 */ /* 0x004fc600078e3cff */
[----:B------:R-:W-:Y:S04]  /*16c20*/  STL [R1+0xa38], R51 ;  /* 0x000a383301007387 */ /* 0x000fe80000100800 */
[----:B------:R0:W-:Y:S02]  /*16c30*/  STL [R1+0x9f4], R16 ;  /* 0x0009f41001007387 */ /* 0x0001e40000100800 */
[----:B0-----:R-:W-:-:S04]  /*16c40*/  @P0 LOP3.LUT R16, R17, R16, RZ, 0x3c, !PT ;  /* 0x0000001011100212 */ /* 0x001fc800078e3cff */
[----:B------:R-:W-:-:S05]  /*16c50*/  @P0 LOP3.LUT R17, R17, R16, RZ, 0x3c, !PT ;  /* 0x0000001011110212 */ /* 0x000fca00078e3cff */
[----:B------:R0:W2:Y:S01]  /*16c60*/  @P0 LDG.E.U8 R49, desc[UR20][R16.64] ;  /* 0x0000001410310981 */ /* 0x0000a2000c1e1100 */
[----:B------:R-:W-:Y:S01]  /*16c70*/  @!P3 IMAD.IADD R45, R45, 0x1, -R9 ;  /* 0x000000012d2db824 */ /* 0x000fe200078e0a09 */
[----:B------:R-:W-:Y:S02]  /*16c80*/  ISETP.GE.AND P3, PT, R50, RZ, PT ;  /* 0x000000ff3200720c */ /* 0x000fe40003f66270 */
[----:B------:R-:W-:Y:S01]  /*16c90*/  LEA.HI.X.SX32 R50, R43, R5, 0x1, P2 ;  /* 0x000000052b327211 */ /* 0x000fe200010f0eff */
[----:B0-----:R-:W-:-:S04]  /*16ca0*/  @P0 IMAD.MOV.U32 R16, RZ, RZ, R51 ;  /* 0x000000ffff100224 */ /* 0x001fc800078e0033 */
[----:B------:R-:W-:-:S05]  /*16cb0*/  @P0 IMAD.MOV.U32 R17, RZ, RZ, R50 ;  /* 0x000000ffff110224 */ /* 0x000fca00078e0032 */
[----:B------:R0:W3:Y:S01]  /*16cc0*/  @P0 LDG.E.U8 R61, desc[UR20][R16.64] ;  /* 0x00000014103d0981 */ /* 0x0000e2000c1e1100 */
[----:B------:R-:W-:-:S13]  /*16cd0*/  ISETP.GT.U32.AND P5, PT, R9, R46, PT ;  /* 0x0000002e0900720c */ /* 0x000fda0003fa4070 */
[--C-:B------:R-:W-:Y:S01]  /*16ce0*/  @!P5 IMAD.IADD R46, R46, 0x1, -R9.reuse ;  /* 0x000000012e2ed824 */ /* 0x100fe200078e0a09 */
[----:B------:R-:W-:Y:S01]  /*16cf0*/  ISETP.GT.U32.AND P5, PT, R9, R11, PT ;  /* 0x0000000b0900720c */ /* 0x000fe20003fa4070 */
[----:B--2---:R2:W-:Y:S04]  /*16d00*/  STL [R1+0x1a4], R49 ;  /* 0x0001a43101007387 */ /* 0x0045e80000100800 */
[----:B--2---:R-:W2:Y:S08]  /*16d10*/  LDL.LU R49, [R1+0x18b4] ;  /* 0x0018b40001317983 */ /* 0x004eb00000300800 */
[----:B------:R-:W-:Y:S01]  /*16d20*/  @!P5 IMAD.IADD R11, R11, 0x1, -R9 ;  /* 0x000000010b0bd824 */ /* 0x000fe200078e0a09 */
[C---:B------:R-:W-:Y:S01]  /*16d30*/  ISETP.GT.U32.AND P2, PT, R9.reuse, R44, PT ;  /* 0x0000002c0900720c */ /* 0x040fe20003f44070 */
[----:B------:R-:W-:Y:S01]  /*16d40*/  @!P6 IMAD.MOV R46, RZ, RZ, -R46 ;  /* 0x000000ffff2ee224 */ /* 0x000fe200078e0a2e */
[C---:B----4-:R-:W-:Y:S01]  /*16d50*/  ISETP.GT.U32.AND P5, PT, R9.reuse, R48, PT ;  /* 0x000000300900720c */ /* 0x050fe20003fa4070 */
[----:B------:R-:W-:Y:S01]  /*16d60*/  @!P3 IMAD.MOV R45, RZ, RZ, -R45 ;  /* 0x000000ffff2db224 */ /* 0x000fe200078e0a2d */
[----:B------:R-:W-:-:S02]  /*16d70*/  ISETP.GT.U32.AND P6, PT, R9, R11, PT ;  /* 0x0000000b0900720c */ /* 0x000fc40003fc4070 */
[----:B---3--:R-:W-:Y:S02]  /*16d80*/  ISETP.GE.AND P3, PT, R53, RZ, PT ;  /* 0x000000ff3500720c */ /* 0x008fe40003f66270 */
[C---:B------:R-:W-:Y:S02]  /*16d90*/  SEL R46, R47.reuse, R46, !P1 ;  /* 0x0000002e2f2e7207 */ /* 0x040fe40004800000 */
[----:B------:R-:W-:-:S03]  /*16da0*/  SEL R45, R47, R45, !P1 ;  /* 0x0000002d2f2d7207 */ /* 0x000fc60004800000 */
[----:B------:R-:W-:Y:S01]  /*16db0*/  IMAD R46, R46, UR6, RZ ;  /* 0x000000062e2e7c24 */ /* 0x000fe2000f8e02ff */
[----:B------:R3:W-:Y:S01]  /*16dc0*/  STL [R1+0xa34], R50 ;  /* 0x000a343201007387 */ /* 0x0007e20000100800 */
[----:B-1----:R-:W-:Y:S01]  /*16dd0*/  IMAD R45, R45, UR4, RZ ;  /* 0x000000042d2d7c24 */ /* 0x002fe2000f8e02ff */
[----:B------:R-:W-:Y:S01]  /*16de0*/  PRMT R52, RZ, 0x7610, R52 ;  /* 0x00007610ff347816 */ /* 0x000fe20000000034 */
[----:B------:R-:W-:Y:S01]  /*16df0*/  @!P2 IMAD.IADD R44, R44, 0x1, -R9 ;  /* 0x000000012c2ca824 */ /* 0x000fe200078e0a09 */
[----:B------:R-:W-:Y:S01]  /*16e00*/  PRMT R55, RZ, 0x7610, R55 ;  /* 0x00007610ff377816 */ /* 0x000fe20000000037 */
[--C-:B------:R-:W-:Y:S01]  /*16e10*/  @!P5 IMAD.IADD R48, R48, 0x1, -R9.reuse ;  /* 0x000000013030d824 */ /* 0x100fe200078e0a09 */
[CC--:B0-----:R-:W-:Y:S01]  /*16e20*/  IADD3 R16, P5, PT, R46.reuse, R8.reuse, RZ ;  /* 0x000000082e107210 */ /* 0x0c1fe20007fbe0ff */
[----:B------:R-:W-:Y:S01]  /*16e30*/  @!P6 IMAD.IADD R11, R11, 0x1, -R9 ;  /* 0x000000010b0be824 */ /* 0x000fe200078e0a09 */
[C---:B------:R-:W-:Y:S01]  /*16e40*/  IADD3 R53, P6, PT, R45.reuse, R8, RZ ;  /* 0x000000082d357210 */ /* 0x040fe20007fde0ff */
[----:B------:R-:W-:Y:S01]  /*16e50*/  @!P3 IMAD.MOV R44, RZ, RZ, -R44 ;  /* 0x000000ffff2cb224 */ /* 0x000fe200078e0a2c */
[----:B---3--:R-:W3:Y:S01]  /*16e60*/  LDL.LU R50, [R1+0x18b0] ;  /* 0x0018b00001327983 */ /* 0x008ee20000300800 */
[-C--:B------:R-:W-:Y:S01]  /*16e70*/  LEA.HI.X.SX32 R17, R46, R5.reuse, 0x1, P5 ;  /* 0x000000052e117211 */ /* 0x080fe200028f0eff */
[----:B------:R-:W0:Y:S01]  /*16e80*/  LDCU UR4, c[0x0][0x3b0] ;  /* 0x00007600ff0477ac */ /* 0x000e220008000800 */
[----:B------:R-:W-:Y:S01]  /*16e90*/  ISETP.GE.AND P5, PT, R54, RZ, PT ;  /* 0x000000ff3600720c */ /* 0x000fe20003fa6270 */
[----:B------:R-:W4:Y:S01]  /*16ea0*/  LDL.LU R51, [R1+0x18ac] ;  /* 0x0018ac0001337983 */ /* 0x000f220000300800 */
[----:B------:R-:W-:Y:S01]  /*16eb0*/  LEA.HI.X.SX32 R54, R45, R5, 0x1, P6 ;  /* 0x000000052d367211 */ /* 0x000fe200030f0eff */
[----:B------:R-:W1:Y:S02]  /*16ec0*/  LDCU UR6, c[0x0][0x3b0] ;  /* 0x00007600ff0677ac */ /* 0x000e640008000800 */
[----:B------:R0:W-:Y:S01]  /*16ed0*/  STL [R1+0x1a0], R61 ;  /* 0x0001a03d01007387 */ /* 0x0001e20000100800 */
[----:B------:R-:W-:-:S03]  /*16ee0*/  SEL R44, R47, R44, !P1 ;  /* 0x0000002c2f2c7207 */ /* 0x000fc60004800000 */
[----:B------:R1:W3:Y:S01]  /*16ef0*/  @P0 LDG.E.U8 R52, desc[UR20][R16.64] ;  /* 0x0000001410340981 */ /* 0x0002e2000c1e1100 */
[----:B0-----:R-:W-:-:S03]  /*16f00*/  IMAD.MOV.U32 R61, RZ, RZ, R57 ;  /* 0x000000ffff3d7224 */ /* 0x001fc600078e0039 */
[----:B------:R-:W3:Y:S04]  /*16f10*/  LDL R57, [R1+0x1334] ;  /* 0x0013340001397983 */ /* 0x000ee80000100800 */
[----:B------:R1:W-:Y:S01]  /*16f20*/  STL [R1+0xa78], R16 ;  /* 0x000a781001007387 */ /* 0x0003e20000100800 */
[----:B------:R-:W-:Y:S01]  /*16f30*/  IMAD R44, R44, UR5, RZ ;  /* 0x000000052c2c7c24 */ /* 0x000fe2000f8e02ff */
[----:B------:R-:W-:Y:S02]  /*16f40*/  PRMT R56, RZ, 0x7610, R56 ;  /* 0x00007610ff387816 */ /* 0x000fe40000000038 */
[C---:B--2---:R-:W-:Y:S01]  /*16f50*/  ISETP.GT.U32.AND P2, PT, R9.reuse, R49, PT ;  /* 0x000000310900720c */ /* 0x044fe20003f44070 */
[----:B------:R-:W-:Y:S01]  /*16f60*/  STL [R1+0xab8], R53 ;  /* 0x000ab83501007387 */ /* 0x000fe20000100800 */
[----:B-1----:R-:W-:Y:S01]  /*16f70*/  @P0 IMAD.MOV.U32 R16, RZ, RZ, R53 ;  /* 0x000000ffff100224 */ /* 0x002fe200078e0035 */
[----:B------:R-:W-:Y:S01]  /*16f80*/  ISETP.GT.U32.AND P3, PT, R9, R48, PT ;  /* 0x000000300900720c */ /* 0x000fe20003f64070 */
[----:B------:R-:W-:Y:S01]  /*16f90*/  @!P5 IMAD.MOV R11, RZ, RZ, -R11 ;  /* 0x000000ffff0bd224 */ /* 0x000fe200078e0a0b */
[----:B------:R0:W-:Y:S01]  /*16fa0*/  STL [R1+0xa74], R17 ;  /* 0x000a741101007387 */ /* 0x0001e20000100800 */
[----:B------:R-:W-:Y:S01]  /*16fb0*/  PRMT R71, RZ, 0x7610, R71 ;  /* 0x00007610ff477816 */ /* 0x000fe20000000047 */
[----:B------:R-:W1:Y:S01]  /*16fc0*/  LDCU UR5, c[0x0][0x3b0] ;  /* 0x00007600ff0577ac */ /* 0x000e620008000800 */
[----:B0-----:R-:W-:-:S05]  /*16fd0*/  @P0 IMAD.MOV.U32 R17, RZ, RZ, R54 ;  /* 0x000000ffff110224 */ /* 0x001fca00078e0036 */
[----:B------:R-:W-:Y:S01]  /*16fe0*/  @!P2 IMAD.IADD R49, R49, 0x1, -R9 ;  /* 0x000000013131a824 */ /* 0x000fe200078e0a09 */
[----:B------:R0:W2:Y:S02]  /*16ff0*/  @P0 LDG.E.U8 R55, desc[UR20][R16.64] ;  /* 0x0000001410370981 */ /* 0x0000a4000c1e1100 */
[----:B0-----:R-:W-:-:S04]  /*17000*/  IADD3 R16, P2, PT, R44, R8, RZ ;  /* 0x000000082c107210 */ /* 0x001fc80007f5e0ff */
[----:B------:R-:W-:-:S05]  /*17010*/  LEA.HI.X.SX32 R17, R44, R5, 0x1, P2 ;  /* 0x000000052c117211 */ /* 0x000fca00010f0eff */
[----:B------:R-:W4:Y:S04]  /*17020*/  @P0 LDG.E.U8 R56, desc[UR20][R16.64] ;  /* 0x0000001410380981 */ /* 0x000f28000c1e1100 */
[----:B------:R-:W-:Y:S04]  /*17030*/  STL [R1+0xab4], R54 ;  /* 0x000ab43601007387 */ /* 0x000fe80000100800 */
[----:B---3--:R0:W-:Y:S01]  /*17040*/  STL [R1+0x19c], R52 ;  /* 0x00019c3401007387 */ /* 0x0081e20000100800 */
[----:B------:R-:W-:-:S03]  /*17050*/  ISETP.GE.AND P6, PT, R57, RZ, PT ;  /* 0x000000ff3900720c */ /* 0x000fc60003fc6270 */
[----:B0-----:R-:W3:Y:S04]  /*17060*/  LDL.LU R52, [R1+0x18a8] ;  /* 0x0018a80001347983 */ /* 0x001ee80000300800 */
[----:B------:R-:W3:Y:S04]  /*17070*/  LDL.LU R54, [R1+0x18a4] ;  /* 0x0018a40001367983 */ /* 0x000ee80000300800 */
[----:B------:R-:W3:Y:S04]  /*17080*/  LDL.LU R53, [R1+0x18a0] ;  /* 0x0018a00001357983 */ /* 0x000ee80000300800 */
[----:B--2---:R0:W-:Y:S04]  /*17090*/  STL [R1+0x198], R55 ;  /* 0x0001983701007387 */ /* 0x0041e80000100800 */
[----:B0-----:R-:W2:Y:S04]  /*170a0*/  LDL.LU R55, [R1+0x189c] ;  /* 0x00189c0001377983 */ /* 0x001ea80000300800 */
[----:B------:R-:W2:Y:S04]  /*170b0*/  LDL R57, [R1+0x13a8] ;  /* 0x0013a80001397983 */ /* 0x000ea80000100800 */
[----:B------:R-:W-:Y:S04]  /*170c0*/  STL [R1+0xaf0], R16 ;  /* 0x000af01001007387 */ /* 0x000fe80000100800 */
[----:B------:R-:W-:Y:S04]  /*170d0*/  STL [R1+0xaec], R17 ;  /* 0x000aec1101007387 */ /* 0x000fe80000100800 */
[----:B----4-:R0:W-:Y:S04]  /*170e0*/  STL [R1+0x194], R56 ;  /* 0x0001943801007387 */ /* 0x0101e80000100800 */
[----:B0-----:R-:W4:Y:S04]  /*170f0*/  LDL.LU R56, [R1+0x1898] ;  /* 0x0018980001387983 */ /* 0x001f280000300800 */
        /* <DEDUP_REMOVED lines=18> */
[----:B------:R-:W-:-:S05]  /*17220*/  SEL R48, R47, R48, !P1 ;  /* 0x000000302f307207 */ /* 0x000fca0004800000 */
[----:B------:R-:W-:Y:S01]  /*17230*/  IMAD R48, R48, UR4, RZ ;  /* 0x0000000430307c24 */ /* 0x000fe2000f8e02ff */
[----:B------:R-:W-:Y:S01]  /*17240*/  PRMT R59, RZ, 0x7610, R59 ;  /* 0x00007610ff3b7816 */ /* 0x000fe2000000003b */
[----:B------:R-:W1:Y:S04]  /*17250*/  LDCU UR4, c[0x0][0x3b0] ;  /* 0x00007600ff0477ac */ /* 0x000e680008000800 */
[----:B------:R-:W-:Y:S01]  /*17260*/  @!P2 IMAD.IADD R49, R49, 0x1, -R9 ;  /* 0x000000013131a824 */ /* 0x000fe200078e0a09 */
[----:B0-----:R-:W-:-:S04]  /*17270*/  IADD3 R16, P2, PT, R48, R8, RZ ;  /* 0x0000000830107210 */ /* 0x001fc80007f5e0ff */
[----:B------:R-:W-:Y:S02]  /*17280*/  LEA.HI.X.SX32 R17, R48, R5, 0x1, P2 ;  /* 0x0000000530117211 */ /* 0x000fe400010f0eff */
[----:B------:R-:W-:-:S03]  /*17290*/  ISETP.GE.AND P2, PT, R57, RZ, PT ;  /* 0x000000ff3900720c */ /* 0x000fc60003f46270 */
[----:B------:R-:W3:Y:S01]  /*172a0*/  @P0 LDG.E.U8 R59, desc[UR20][R16.64] ;  /* 0x00000014103b0981 */ /* 0x000ee2000c1e1100 */
[----:B------:R-:W-:-:S03]  /*172b0*/  ISETP.GT.U32.AND P5, PT, R9, R51, PT ;  /* 0x000000330900720c */ /* 0x000fc60003fa4070 */
[----:B--2---:R0:W-:Y:S02]  /*172c0*/  STL [R1+0x190], R71 ;  /* 0x0001904701007387 */ /* 0x0041e40000100800 */
[----:B0-----:R-:W-:Y:S02]  /*172d0*/  IMAD.MOV.U32 R71, RZ, RZ, R61 ;  /* 0x000000ffff477224 */ /* 0x001fe400078e003d */
[----:B------:R-:W2:Y:S04]  /*172e0*/  LDL R61, [R1+0x13e8] ;  /* 0x0013e800013d7983 */ /* 0x000ea80000100800 */
[----:B------:R0:W-:Y:S04]  /*172f0*/  STL [R1+0x358], R16 ;  /* 0x0003581001007387 */ /* 0x0001e80000100800 */
[----:B------:R1:W-:Y:S04]  /*17300*/  STL [R1+0x354], R17 ;  /* 0x0003541101007387 */ /* 0x0003e80000100800 */
[----:B------:R-:W2:Y:S04]  /*17310*/  LDL.LU R57, [R1+0x1894] ;  /* 0x0018940001397983 */ /* 0x000ea80000300800 */
[----:B0-----:R-:W2:Y:S01]  /*17320*/  LDL R16, [R1+0x13c8] ;  /* 0x0013c80001107983 */ /* 0x001ea20000100800 */
[----:B------:R-:W-:-:S02]  /*17330*/  @!P5 IMAD.IADD R51, R51, 0x1, -R9 ;  /* 0x000000013333d824 */ /* 0x000fc400078e0a09 */
[----:B------:R-:W-:-:S03]  /*17340*/  @!P3 IMAD.MOV R49, RZ, RZ, -R49 ;  /* 0x000000ffff31b224 */ /* 0x000fc600078e0a31 */
[C---:B------:R-:W-:Y:S02]  /*17350*/  ISETP.GT.U32.AND P6, PT, R9.reuse, R51, PT ;  /* 0x000000330900720c */ /* 0x040fe40003fc4070 */
[----:B---3--:R-:W-:Y:S02]  /*17360*/  ISETP.GT.U32.AND P3, PT, R9, R52, PT ;  /* 0x000000340900720c */ /* 0x008fe40003f64070 */
[----:B------:R-:W-:Y:S02]  /*17370*/  SEL R49, R47, R49, !P1 ;  /* 0x000000312f317207 */ /* 0x000fe40004800000 */
[----:B------:R-:W-:-:S03]  /*17380*/  ISETP.GT.U32.AND P5, PT, R9, R50, PT ;  /* 0x000000320900720c */ /* 0x000fc60003fa4070 */
[----:B-1----:R-:W-:Y:S01]  /*17390*/  IMAD R49, R49, UR5, RZ ;  /* 0x0000000531317c24 */ /* 0x002fe2000f8e02ff */
[----:B------:R0:W-:Y:S01]  /*173a0*/  STL [R1+0x18c], R59 ;  /* 0x00018c3b01007387 */ /* 0x0001e20000100800 */
[----:B------:R-:W-:Y:S01]  /*173b0*/  PRMT R58, RZ, 0x7610, R58 ;  /* 0x00007610ff3a7816 */ /* 0x000fe2000000003a */
[----:B------:R-:W1:Y:S01]  /*173c0*/  LDCU UR5, c[0x0][0x3b0] ;  /* 0x00007600ff0577ac */ /* 0x000e620008000800 */
[--C-:B------:R-:W-:Y:S01]  /*173d0*/  @!P6 IMAD.IADD R51, R51, 0x1, -R9.reuse ;  /* 0x000000013333e824 */ /* 0x100fe200078e0a09 */
[----:B------:R-:W-:Y:S01]  /*173e0*/  IADD3 R17, P6, PT, R49, R8, RZ ;  /* 0x0000000831117210 */ /* 0x000fe20007fde0ff */
[--C-:B------:R-:W-:Y:S01]  /*173f0*/  @!P3 IMAD.IADD R52, R52, 0x1, -R9.reuse ;  /* 0x000000013434b824 */ /* 0x100fe200078e0a09 */
[----:B0-----:R-:W3:Y:S04]  /*17400*/  LDL R59, [R1+0x1408] ;  /* 0x00140800013b7983 */ /* 0x001ee80000100800 */
[----:B------:R0:W-:Y:S01]  /*17410*/  STL [R1+0x398], R17 ;  /* 0x0003981101007387 */ /* 0x0001e20000100800 */
[----:B------:R-:W-:-:S04]  /*17420*/  @!P5 IMAD.IADD R50, R50, 0x1, -R9 ;  /* 0x000000013232d824 */ /* 0x000fc800078e0a09 */
[----:B------:R-:W-:-:S05]  /*17430*/  @!P2 IMAD.MOV R50, RZ, RZ, -R50 ;  /* 0x000000ffff32a224 */ /* 0x000fca00078e0a32 */
[----:B------:R-:W-:-:S05]  /*17440*/  SEL R50, R47, R50, !P1 ;  /* 0x000000322f327207 */ /* 0x000fca0004800000 */
[----:B------:R-:W-:Y:S01]  /*17450*/  IMAD R50, R50, UR4, RZ ;  /* 0x0000000432327c24 */ /* 0x000fe2000f8e02ff */
[----:B------:R-:W-:Y:S01]  /*17460*/  PRMT R62, RZ, 0x7610, R62 ;  /* 0x00007610ff3e7816 */ /* 0x000fe2000000003e */
[----:B------:R-:W0:Y:S01]  /*17470*/  LDCU UR4, c[0x0][0x3b0] ;  /* 0x00007600ff0477ac */ /* 0x000e220008000800 */
[----:B--2---:R-:W-:Y:S02]  /*17480*/  ISETP.GE.AND P3, PT, R16, RZ, PT ;  /* 0x000000ff1000720c */ /* 0x004fe40003f66270 */
[----:B------:R-:W-:-:S04]  /*17490*/  LEA.HI.X.SX32 R16, R49, R5, 0x1, P6 ;  /* 0x0000000531107211 */ /* 0x000fc800030f0eff */
[-C--:B0-----:R-:W-:Y:S01]  /*174a0*/  @P0 LOP3.LUT R17, R17, R16.reuse, RZ, 0x3c, !PT ;  /* 0x0000001011110212 */ /* 0x081fe200078e3cff */
[----:B------:R0:W-:Y:S01]  /*174b0*/  STL [R1+0x394], R16 ;  /* 0x0003941001007387 */ /* 0x0001e20000100800 */
[----:B------:R-:W-:Y:S02]  /*174c0*/  ISETP.GT.U32.AND P6, PT, R9, R53, PT ;  /* 0x000000350900720c */ /* 0x000fe40003fc4070 */
[----:B0-----:R-:W-:-:S04]  /*174d0*/  @P0 LOP3.LUT R16, R17, R16, RZ, 0x3c, !PT ;  /* 0x0000001011100212 */ /* 0x001fc800078e3cff */
[----:B------:R-:W-:-:S05]  /*174e0*/  @P0 LOP3.LUT R17, R17, R16, RZ, 0x3c, !PT ;  /* 0x0000001011110212 */ /* 0x000fca00078e3cff */
[----:B------:R0:W2:Y:S02]  /*174f0*/  @P0 LDG.E.U8 R58, desc[UR20][R16.64] ;  /* 0x00000014103a0981 */ /* 0x0000a4000c1e1100 */
[----:B------:R-:W-:Y:S01]  /*17500*/  @!P6 IMAD.IADD R53, R53, 0x1, -R9 ;  /* 0x000000013535e824 */ /* 0x000fe200078e0a09 */
[----:B0-----:R-:W-:-:S04]  /*17510*/  IADD3 R16, P6, PT, R50, R8, RZ ;  /* 0x0000000832107210 */ /* 0x001fc80007fde0ff */
[----:B------:R-:W-:-:S05]  /*17520*/  LEA.HI.X.SX32 R17, R50, R5, 0x1, P6 ;  /* 0x0000000532117211 */ /* 0x000fca00030f0eff */
[----:B------:R0:W4:Y:S01]  /*17530*/  @P0 LDG.E.U8 R62, desc[UR20][R16.64] ;  /* 0x00000014103e0981 */ /* 0x000122000c1e1100 */
[----:B------:R-:W-:Y:S01]  /*17540*/  ISETP.GT.U32.AND P2, PT, R9, R52, PT ;  /* 0x000000340900720c */ /* 0x000fe20003f44070 */
[----:B------:R-:W-:Y:S01]  /*17550*/  @!P3 IMAD.MOV R51, RZ, RZ, -R51 ;  /* 0x000000ffff33b224 */ /* 0x000fe200078e0a33 */
[----:B------:R-:W-:-:S04]  /*17560*/  ISETP.GE.AND P3, PT, R61, RZ, PT ;  /* 0x000000ff3d00720c */ /* 0x000fc80003f66270 */
[----:B------:R-:W-:-:S05]  /*17570*/  SEL R51, R47, R51, !P1 ;  /* 0x000000332f337207 */ /* 0x000fca0004800000 */
[----:B-1----:R-:W-:Y:S01]  /*17580*/  IMAD R51, R51, UR5, RZ ;  /* 0x0000000533337c24 */ /* 0x002fe2000f8e02ff */
[----:B------:R-:W-:Y:S01]  /*17590*/  PRMT R66, RZ, 0x7610, R66 ;  /* 0x00007610ff427816 */ /* 0x000fe20000000042 */
[----:B------:R-:W-:Y:S01]  /*175a0*/  @!P2 IMAD.IADD R52, R52, 0x1, -R9 ;  /* 0x000000013434a824 */ /* 0x000fe200078e0a09 */
[----:B---3--:R-:W-:Y:S01]  /*175b0*/  ISETP.GE.AND P2, PT, R59, RZ, PT ;  /* 0x000000ff3b00720c */ /* 0x008fe20003f46270 */
[----:B------:R-:W1:Y:S01]  /*175c0*/  LDCU UR5, c[0x0][0x3b0] ;  /* 0x00007600ff0577ac */ /* 0x000e620008000800 */
[----:B------:R-:W-:Y:S02]  /*175d0*/  IADD3 R59, P6, PT, R51, R8, RZ ;  /* 0x00000008333b7210 */ /* 0x000fe40007fde0ff */
[----:B------:R-:W-:Y:S01]  /*175e0*/  ISETP.GT.U32.AND P5, PT, R9, R54, PT ;  /* 0x000000360900720c */ /* 0x000fe20003fa4070 */
[----:B--2---:R2:W-:Y:S04]  /*175f0*/  STL [R1+0x188], R58 ;  /* 0x0001883a01007387 */ /* 0x0045e80000100800 */
[----:B--2---:R-:W2:Y:S04]  /*17600*/  LDL.LU R58, [R1+0x1890] ;  /* 0x00189000013a7983 */ /* 0x004ea80000300800 */
[----:B------:R-:W3:Y:S04]  /*17610*/  LDL R61, [R1+0x1424] ;  /* 0x00142400013d7983 */ /* 0x000ee80000100800 */
[----:B------:R0:W-:Y:S04]  /*17620*/  STL [R1+0x3d8], R16 ;  /* 0x0003d81001007387 */ /* 0x0001e80000100800 */
[----:B------:R1:W-:Y:S01]  /*17630*/  STL [R1+0x3d4], R17 ;  /* 0x0003d41101007387 */ /* 0x0003e20000100800 */
[----:B0-----:R-:W-:-:S03]  /*17640*/  @P0 IMAD.MOV.U32 R16, RZ, RZ, R59 ;  /* 0x000000ffff100224 */ /* 0x001fc600078e003b */
[----:B----4-:R0:W-:Y:S01]  /*17650*/  STL [R1+0x180], R62 ;  /* 0x0001803e01007387 */ /* 0x0101e20000100800 */
[----:B-1----:R-:W-:-:S05]  /*17660*/  LEA.HI.X.SX32 R17, R51, R5, 0x1, P6 ;  /* 0x0000000533117211 */ /* 0x002fca00030f0eff */
[----:B------:R1:W4:Y:S04]  /*17670*/  @P0 LDG.E.U8 R66, desc[UR20][R16.64] ;  /* 0x0000001410420981 */ /* 0x000328000c1e1100 */
[----:B0-----:R-:W2:Y:S01]  /*17680*/  LDL R62, [R1+0x1450] ;  /* 0x00145000013e7983 */ /* 0x001ea20000100800 */
[----:B------:R-:W-:-:S05]  /*17690*/  @!P5 IMAD.IADD R54, R54, 0x1, -R9 ;  /* 0x000000013636d824 */ /* 0x000fca00078e0a09 */
[----:B------:R-:W-:Y:S01]  /*176a0*/  ISETP.GT.U32.AND P5, PT, R9, R54, PT ;  /* 0x000000360900720c */ /* 0x000fe20003fa4070 */
[----:B------:R-:W-:-:S12]  /*176b0*/  @!P3 IMAD.MOV R52, RZ, RZ, -R52 ;  /* 0x000000ffff34b224 */ /* 0x000fd800078e0a34 */
[----:B------:R-:W-:Y:S01]  /*176c0*/  @!P5 IMAD.IADD R54, R54, 0x1, -R9 ;  /* 0x000000013636d824 */ /* 0x000fe200078e0a09 */
[C---:B------:R-:W-:Y:S02]  /*176d0*/  ISETP.GT.U32.AND P5, PT, R9.reuse, R55, PT ;  /* 0x000000370900720c */ /* 0x040fe40003fa4070 */
[C---:B------:R-:W-:Y:S02]  /*176e0*/  ISETP.GT.U32.AND P3, PT, R9.reuse, R53, PT ;  /* 0x000000350900720c */ /* 0x040fe40003f64070 */
[----:B------:R-:W-:Y:S01]  /*176f0*/  ISETP.GT.U32.AND P6, PT, R9, R56, PT ;  /* 0x000000380900720c */ /* 0x000fe20003fc4070 */
[----:B------:R-:W-:Y:S01]  /*17700*/  @!P2 IMAD.MOV R54, RZ, RZ, -R54 ;  /* 0x000000ffff36a224 */ /* 0x000fe200078e0a36 */
[----:B------:R-:W-:-:S07]  /*17710*/  SEL R52, R47, R52, !P1 ;  /* 0x000000342f347207 */ /* 0x000fce0004800000 */
[----:B------:R-:W-:Y:S01]  /*17720*/  @!P5 IMAD.IADD R55, R55, 0x1, -R9 ;  /* 0x000000013737d824 */ /* 0x000fe200078e0a09 */
[----:B------:R-:W-:-:S04]  /*17730*/  SEL R54, R47, R54, !P1 ;  /* 0x000000362f367207 */ /* 0x000fc80004800000 */
[----:B------:R-:W-:Y:S01]  /*17740*/  ISETP.GT.U32.AND P5, PT, R9, R55, PT ;  /* 0x000000370900720c */ /* 0x000fe20003fa4070 */
[----:B------:R-:W-:Y:S01]  /*17750*/  IMAD R52, R52, UR6, RZ ;  /* 0x0000000634347c24 */ /* 0x000fe2000f8e02ff */
[----:B------:R0:W-:Y:S01]  /*17760*/  STL [R1+0x438], R59 ;  /* 0x0004383b01007387 */ /* 0x0001e20000100800 */
[--C-:B------:R-:W-:Y:S01]  /*17770*/  @!P3 IMAD.IADD R53, R53, 0x1, -R9.reuse ;  /* 0x000000013535b824 */ /* 0x100fe200078e0a09 */
[----:B------:R-:W-:Y:S01]  /*17780*/  PRMT R60, RZ, 0x7610, R60 ;  /* 0x00007610ff3c7816 */ /* 0x000fe2000000003c */
[----:B------:R-:W-:Y:S02]  /*17790*/  IMAD R54, R54, UR4, RZ ;  /* 0x0000000436367c24 */ /* 0x000fe4000f8e02ff */
[----:B------:R-:W-:Y:S01]  /*177a0*/  @!P6 IMAD.IADD R56, R56, 0x1, -R9 ;  /* 0x000000013838e824 */ /* 0x000fe200078e0a09 */
[C---:B-1----:R-:W-:Y:S01]  /*177b0*/  IADD3 R16, P6, PT, R52.reuse, R8, RZ ;  /* 0x0000000834107210 */ /* 0x042fe20007fde0ff */
[----:B------:R1:W-:Y:S01]  /*177c0*/  STL [R1+0x434], R17 ;  /* 0x0004341101007387 */ /* 0x0003e20000100800 */
[----:B------:R-:W-:Y:S01]  /*177d0*/  PRMT R63, RZ, 0x7610, R63 ;  /* 0x00007610ff3f7816 */ /* 0x000fe2000000003f */
[----:B------:R-:W2:Y:S01]  /*177e0*/  LDCU UR4, c[0x0][0x3b0] ;  /* 0x00007600ff0477ac */ /* 0x000ea20008000800 */
[----:B------:R-:W-:Y:S01]  /*177f0*/  ISETP.GT.U32.AND P3, PT, R9, R56, PT ;  /* 0x000000380900720c */ /* 0x000fe20003f64070 */
[----:B------:R-:W-:Y:S01]  /*17800*/  @!P5 IMAD.IADD R55, R55, 0x1, -R9 ;  /* 0x000000013737d824 */ /* 0x000fe200078e0a09 */
[----:B0-----:R-:W2:Y:S01]  /*17810*/  LDL.LU R59, [R1+0x188c] ;  /* 0x00188c00013b7983 */ /* 0x001ea20000300800 */
[----:B------:R-:W-:Y:S01]  /*17820*/  PRMT R65, RZ, 0x7610, R65 ;  /* 0x00007610ff417816 */ /* 0x000fe20000000041 */
[----:B------:R-:W0:Y:S01]  /*17830*/  LDCU UR6, c[0x0][0x3b0] ;  /* 0x00007600ff0677ac */ /* 0x000e220008000800 */
[----:B-1----:R-:W-:-:S05]  /*17840*/  LEA.HI.X.SX32 R17, R52, R5, 0x1, P6 ;  /* 0x0000000534117211 */ /* 0x002fca00030f0eff */
[----:B------:R1:W2:Y:S03]  /*17850*/  @P0 LDG.E.U8 R60, desc[UR20][R16.64] ;  /* 0x00000014103c0981 */ /* 0x0002a6000c1e1100 */
[----:B------:R-:W-:Y:S01]  /*17860*/  @!P3 IMAD.IADD R56, R56, 0x1, -R9 ;  /* 0x000000013838b824 */ /* 0x000fe200078e0a09 */
[----:B---3--:R-:W-:-:S13]  /*17870*/  ISETP.GE.AND P2, PT, R61, RZ, PT ;  /* 0x000000ff3d00720c */ /* 0x008fda0003f46270 */
[----:B------:R-:W-:Y:S01]  /*17880*/  @!P2 IMAD.MOV R53, RZ, RZ, -R53 ;  /* 0x000000ffff35a224 */ /* 0x000fe200078e0a35 */
[----:B------:R-:W-:-:S04]  /*17890*/  IADD3 R61, P2, PT, R54, R8, RZ ;  /* 0x00000008363d7210 */ /* 0x000fc80007f5e0ff */
[----:B------:R-:W-:Y:S01]  /*178a0*/  SEL R53, R47, R53, !P1 ;  /* 0x000000352f357207 */ /* 0x000fe20004800000 */
[----:B----4-:R3:W-:Y:S01]  /*178b0*/  STL [R1+0x17c], R66 ;  /* 0x00017c4201007387 */ /* 0x0107e20000100800 */
[----:B--2---:R-:W-:Y:S02]  /*178c0*/  ISETP.GE.AND P5, PT, R62, RZ, PT ;  /* 0x000000ff3e00720c */ /* 0x004fe40003fa6270 */
[----:B------:R-:W-:Y:S01]  /*178d0*/  LEA.HI.X.SX32 R62, R54, R5, 0x1, P2 ;  /* 0x00000005363e7211 */ /* 0x000fe200010f0eff */
[----:B---3--:R-:W2:Y:S04]  /*178e0*/  LDL R66, [R1+0x1468] ;  /* 0x0014680001427983 */ /* 0x008ea80000100800 */
[----:B------:R1:W-:Y:S01]  /*178f0*/  STL [R1+0x478], R16 ;  /* 0x0004781001007387 */ /* 0x0003e20000100800 */
[----:B------:R-:W-:-:S05]  /*17900*/  IMAD R53, R53, UR5, RZ ;  /* 0x0000000535357c24 */ /* 0x000fca000f8e02ff */
[----:B------:R-:W-:Y:S01]  /*17910*/  @!P5 IMAD.MOV R55, RZ, RZ, -R55 ;  /* 0x000000ffff37d224 */ /* 0x000fe200078e0a37 */
[----:B------:R-:W-:Y:S01]  /*17920*/  STL [R1+0x4b8], R61 ;  /* 0x0004b83d01007387 */ /* 0x000fe20000100800 */
[----:B------:R-:W-:Y:S01]  /*17930*/  PRMT R80, RZ, 0x7610, R80 ;  /* 0x00007610ff507816 */ /* 0x000fe20000000050 */
[----:B------:R-:W3:Y:S02]  /*17940*/  LDCU UR5, c[0x0][0x3b0] ;  /* 0x00007600ff0577ac */ /* 0x000ee40008000800 */
[----:B------:R4:W-:Y:S01]  /*17950*/  STL [R1+0x474], R17 ;  /* 0x0004741101007387 */ /* 0x0009e20000100800 */
[----:B-1----:R-:W-:Y:S02]  /*17960*/  @P0 IMAD.MOV.U32 R16, RZ, RZ, R61 ;  /* 0x000000ffff100224 */ /* 0x002fe400078e003d */
[----:B----4-:R-:W-:-:S05]  /*17970*/  @P0 IMAD.MOV.U32 R17, RZ, RZ, R62 ;  /* 0x000000ffff110224 */ /* 0x010fca00078e003e */
[----:B------:R1:W4:Y:S02]  /*17980*/  @P0 LDG.E.U8 R63, desc[UR20][R16.64] ;  /* 0x00000014103f0981 */ /* 0x000324000c1e1100 */
[----:B-1----:R-:W-:-:S04]  /*17990*/  IADD3 R16, P3, PT, R53, R8, RZ ;  /* 0x0000000835107210 */ /* 0x002fc80007f7e0ff */
[----:B------:R-:W-:-:S05]  /*179a0*/  LEA.HI.X.SX32 R17, R53, R5, 0x1, P3 ;  /* 0x0000000535117211 */ /* 0x000fca00018f0eff */
[----:B------:R-:W3:Y:S04]  /*179b0*/  @P0 LDG.E.U8 R65, desc[UR20][R16.64] ;  /* 0x0000001410410981 */ /* 0x000ee8000c1e1100 */
[----:B------:R-:W-:Y:S04]  /*179c0*/  STL [R1+0x4b4], R62 ;  /* 0x0004b43e01007387 */ /* 0x000fe80000100800 */
[----:B------:R1:W-:Y:S04]  /*179d0*/  STL [R1+0x178], R60 ;  /* 0x0001783c01007387 */ /* 0x0003e80000100800 */
[----:B-1----:R-:W3:Y:S04]  /*179e0*/  LDL.LU R60, [R1+0x1888] ;  /* 0x00188800013c7983 */ /* 0x002ee80000300800 */
[----:B------:R-:W3:Y:S04]  /*179f0*/  LDL.LU R62, [R1+0x1884] ;  /* 0x00188400013e7983 */ /* 0x000ee80000300800 */
[----:B------:R-:W3:Y:S01]  /*17a00*/  LDL.LU R61, [R1+0x1880] ;  /* 0x00188000013d7983 */ /* 0x000ee20000300800 */
[----:B--2---:R-:W-:-:S03]  /*17a10*/  ISETP.GE.AND P6, PT, R66, RZ, PT ;  /* 0x000000ff4200720c */ /* 0x004fc60003fc6270 */
[----:B----4-:R1:W-:Y:S04]  /*17a20*/  STL [R1+0x174], R63 ;  /* 0x0001743f01007387 */ /* 0x0103e80000100800 */
[----:B-1----:R-:W2:Y:S04]  /*17a30*/  LDL.LU R63, [R1+0x187c] ;  /* 0x00187c00013f7983 */ /* 0x002ea80000300800 */
[----:B------:R-:W4:Y:S04]  /*17a40*/  LDL R66, [R1+0x14ac] ;  /* 0x0014ac0001427983 */ /* 0x000f280000100800 */
[----:B------:R-:W-:Y:S04]  /*17a50*/  STL [R1+0x4f8], R16 ;  /* 0x0004f81001007387 */ /* 0x000fe80000100800 */
[----:B------:R-:W-:Y:S04]  /*17a60*/  STL [R1+0x4f4], R17 ;  /* 0x0004f41101007387 */ /* 0x000fe80000100800 */
[----:B---3--:R1:W-:Y:S04]  /*17a70*/  STL [R1+0x170], R65 ;  /* 0x0001704101007387 */ /* 0x0083e80000100800 */
[----:B-1----:R-:W3:Y:S04]  /*17a80*/  LDL.LU R65, [R1+0x1878] ;  /* 0x0018780001417983 */ /* 0x002ee80000300800 */
[----:B------:R-:W2:Y:S01]  /*17a90*/  LDL R16, [R1+0x1480] ;  /* 0x0014800001107983 */ /* 0x000ea20000100800 */
[----:B------:R-:W-:-:S02]  /*17aa0*/  ISETP.GT.U32.AND P5, PT, R9, R58, PT ;  /* 0x0000003a0900720c */ /* 0x000fc40003fa4070 */
[----:B------:R-:W-:Y:S01]  /*17ab0*/  SEL R55, R47, R55, !P1 ;  /* 0x000000372f377207 */ /* 0x000fe20004800000 */
[----:B------:R-:W-:-:S04]  /*17ac0*/  @!P6 IMAD.MOV R56, RZ, RZ, -R56 ;  /* 0x000000ffff38e224 */ /* 0x000fc800078e0a38 */
[----:B------:R-:W-:-:S06]  /*17ad0*/  IMAD R55, R55, UR7, RZ ;  /* 0x0000000737377c24 */ /* 0x000fcc000f8e02ff */
[----:B------:R-:W-:Y:S01]  /*17ae0*/  @!P5 IMAD.IADD R58, R58, 0x1, -R9 ;  /* 0x000000013a3ad824 */ /* 0x000fe200078e0a09 */
[C---:B------:R-:W-:Y:S01]  /*17af0*/  IADD3 R17, P6, PT, R55.reuse, R8, RZ ;  /* 0x0000000837117210 */ /* 0x040fe20007fde0ff */
[----:B------:R-:W1:Y:S04]  /*17b00*/  LDCU UR7, c[0x0][0x3b0] ;  /* 0x00007600ff0777ac */ /* 0x000e680008000800 */
        /* <DEDUP_REMOVED lines=14> */
[----:B------:R-:W1:Y:S10]  /*17bf0*/  LDCU UR4, c[0x0][0x3b0] ;  /* 0x00007600ff0477ac */ /* 0x000e740008000800 */
[----:B------:R-:W-:Y:S01]  /*17c00*/  @!P2 IMAD.IADD R57, R57, 0x1, -R9 ;  /* 0x000000013939a824 */ /* 0x000fe200078e0a09 */
[----:B0-----:R-:W-:-:S04]  /*17c10*/  IADD3 R16, P2, PT, R56, R8, RZ ;  /* 0x0000000838107210 */ /* 0x001fc80007f5e0ff */
[----:B------:R-:W-:Y:S02]  /*17c20*/  LEA.HI.X.SX32 R17, R56, R5, 0x1, P2 ;  /* 0x0000000538117211 */ /* 0x000fe400010f0eff */
[----:B----4-:R-:W-:-:S03]  /*17c30*/  ISETP.GE.AND P2, PT, R66, RZ, PT ;  /* 0x000000ff4200720c */ /* 0x010fc60003f46270 */
[----:B------:R-:W4:Y:S04]  /*17c40*/  @P0 LDG.E.U8 R68, desc[UR20][R16.64] ;  /* 0x0000001410440981 */ /* 0x000f28000c1e1100 */
[----:B--2---:R0:W-:Y:S02]  /*17c50*/  STL [R1+0x16c], R80 ;  /* 0x00016c5001007387 */ /* 0x0041e40000100800 */
[----:B0-----:R-:W-:Y:S02]  /*17c60*/  IMAD.MOV.U32 R80, RZ, RZ, R71 ;  /* 0x000000ffff507224 */ /* 0x001fe400078e0047 */
[----:B------:R-:W2:Y:S04]  /*17c70*/  LDL R71, [R1+0x14f0] ;  /* 0x0014f00001477983 */ /* 0x000ea80000100800 */
[----:B------:R0:W-:Y:S04]  /*17c80*/  STL [R1+0x578], R16 ;  /* 0x0005781001007387 */ /* 0x0001e80000100800 */
[----:B------:R1:W-:Y:S04]  /*17c90*/  STL [R1+0x574], R17 ;  /* 0x0005741101007387 */ /* 0x0003e80000100800 */
[----:B------:R-:W2:Y:S04]  /*17ca0*/  LDL.LU R66, [R1+0x1874] ;  /* 0x0018740001427983 */ /* 0x000ea80000300800 */
[----:B0-----:R-:W2:Y:S01]  /*17cb0*/  LDL R16, [R1+0x14c4] ;  /* 0x0014c40001107983 */ /* 0x001ea20000100800 */
[C---:B------:R-:W-:Y:S01]  /*17cc0*/  ISETP.GT.U32.AND P3, PT, R9.reuse, R59, PT ;  /* 0x0000003b0900720c */ /* 0x040fe20003f64070 */
[----:B------:R-:W-:Y:S01]  /*17cd0*/  @!P5 IMAD.MOV R57, RZ, RZ, -R57 ;  /* 0x000000ffff39d224 */ /* 0x000fe200078e0a39 */
[----:B------:R-:W-:-:S11]  /*17ce0*/  ISETP.GT.U32.AND P5, PT, R9, R60, PT ;  /* 0x0000003c0900720c */ /* 0x000fd60003fa4070 */
[----:B------:R-:W-:Y:S01]  /*17cf0*/  @!P3 IMAD.IADD R59, R59, 0x1, -R9 ;  /* 0x000000013b3bb824 */ /* 0x000fe200078e0a09 */
[----:B------:R-:W-:-:S04]  /*17d00*/  SEL R57, R47, R57, !P1 ;  /* 0x000000392f397207 */ /* 0x000fc80004800000 */
[----:B------:R-:W-:Y:S01]  /*17d10*/  ISETP.GT.U32.AND P3, PT, R9, R59, PT ;  /* 0x0000003b0900720c */ /* 0x000fe20003f64070 */
[----:B------:R-:W-:Y:S01]  /*17d20*/  IMAD R57, R57, UR5, RZ ;  /* 0x0000000539397c24 */ /* 0x000fe2000f8e02ff */
[----:B------:R-:W-:Y:S01]  /*17d30*/  ISETP.GT.U32.AND P6, PT, R9, R58, PT ;  /* 0x0000003a0900720c */ /* 0x000fe20003fc4070 */
[----:B------:R-:W-:Y:S01]  /*17d40*/  @!P5 IMAD.IADD R60, R60, 0x1, -R9 ;  /* 0x000000013c3cd824 */ /* 0x000fe200078e0a09 */
[----:B----4-:R0:W-:Y:S01]  /*17d50*/  STL [R1+0x168], R68 ;  /* 0x0001684401007387 */ /* 0x0101e20000100800 */
[----:B------:R-:W-:Y:S01]  /*17d60*/  PRMT R67, RZ, 0x7610, R67 ;  /* 0x00007610ff437816 */ /* 0x000fe20000000043 */
[----:B------:R-:W4:Y:S07]  /*17d70*/  LDCU UR5, c[0x0][0x3b0] ;  /* 0x00007600ff0577ac */ /* 0x000f2e0008000800 */
[--C-:B------:R-:W-:Y:S01]  /*17d80*/  @!P3 IMAD.IADD R59, R59, 0x1, -R9.reuse ;  /* 0x000000013b3bb824 */ /* 0x100fe200078e0a09 */
[----:B-1----:R-:W-:Y:S01]  /*17d90*/  IADD3 R17, P3, PT, R57, R8, RZ ;  /* 0x0000000839117210 */ /* 0x002fe20007f7e0ff */
[----:B0-----:R-:W3:Y:S04]  /*17da0*/  LDL R68, [R1+0x1508] ;  /* 0x0015080001447983 */ /* 0x001ee80000100800 */
[----:B------:R0:W-:Y:S01]  /*17db0*/  STL [R1+0x5b8], R17 ;  /* 0x0005b81101007387 */ /* 0x0001e20000100800 */
[----:B------:R-:W-:-:S04]  /*17dc0*/  @!P6 IMAD.IADD R58, R58, 0x1, -R9 ;  /* 0x000000013a3ae824 */ /* 0x000fc800078e0a09 */
[----:B------:R-:W-:-:S05]  /*17dd0*/  @!P2 IMAD.MOV R58, RZ, RZ, -R58 ;  /* 0x000000ffff3aa224 */ /* 0x000fca00078e0a3a */
[----:B------:R-:W-:-:S05]  /*17de0*/  SEL R58, R47, R58, !P1 ;  /* 0x0000003a2f3a7207 */ /* 0x000fca0004800000 */
[----:B------:R-:W-:Y:S01]  /*17df0*/  IMAD R58, R58, UR4, RZ ;  /* 0x000000043a3a7c24 */ /* 0x000fe2000f8e02ff */
[----:B------:R-:W-:Y:S01]  /*17e00*/  PRMT R70, RZ, 0x7610, R70 ;  /* 0x00007610ff467816 */ /* 0x000fe20000000046 */
[----:B------:R-:W1:Y:S01]  /*17e10*/  LDCU UR4, c[0x0][0x3b0] ;  /* 0x00007600ff0477ac */ /* 0x000e620008000800 */
        /* <DEDUP_REMOVED lines=11> */
[----:B------:R0:W2:Y:S01]  /*17ed0*/  @P0 LDG.E.U8 R70, desc[UR20][R16.64] ;  /* 0x0000001410460981 */ /* 0x0000a2000c1e1100 */
[----:B------:R-:W-:Y:S01]  /*17ee0*/  ISETP.GT.U32.AND P2, PT, R9, R60, PT ;  /* 0x0000003c0900720c */ /* 0x000fe20003f44070 */
[----:B------:R-:W-:Y:S01]  /*17ef0*/  @!P5 IMAD.MOV R59, RZ, RZ, -R59 ;  /* 0x000000ffff3bd224 */ /* 0x000fe200078e0a3b */
[----:B------:R-:W-:-:S04]  /*17f00*/  ISETP.GE.AND P5, PT, R71, RZ, PT ;  /* 0x000000ff4700720c */ /* 0x000fc80003fa6270 */
[----:B------:R-:W-:-:S05]  /*17f10*/  SEL R59, R47, R59, !P1 ;  /* 0x0000003b2f3b7207 */ /* 0x000fca0004800000 */
[----:B----4-:R-:W-:Y:S01]  /*17f20*/  IMAD R59, R59, UR5, RZ ;  /* 0x000000053b3b7c24 */ /* 0x010fe2000f8e02ff */
[----:B------:R-:W-:Y:S01]  /*17f30*/  PRMT R91, RZ, 0x7610, R91 ;  /* 0x00007610ff5b7816 */ /* 0x000fe2000000005b */
[----:B------:R-:W-:Y:S01]  /*17f40*/  @!P2 IMAD.IADD R60, R60, 0x1, -R9 ;  /* 0x000000013c3ca824 */ /* 0x000fe200078e0a09 */
[----:B---3--:R-:W-:Y:S01]  /*17f50*/  ISETP.GE.AND P2, PT, R68, RZ, PT ;  /* 0x000000ff4400720c */ /* 0x008fe20003f46270 */
[----:B------:R-:W3:Y:S02]  /*17f60*/  LDCU UR5, c[0x0][0x3b0] ;  /* 0x00007600ff0577ac */ /* 0x000ee40008000800 */
[----:B------:R-:W-:Y:S01]  /*17f70*/  @!P5 IMAD.MOV R60, RZ, RZ, -R60 ;  /* 0x000000ffff3cd224 */ /* 0x000fe200078e0a3c */
[----:B------:R-:W-:Y:S01]  /*17f80*/  IADD3 R68, P5, PT, R59, R8, RZ ;  /* 0x000000083b447210 */ /* 0x000fe20007fbe0ff */
[----:B--2---:R2:W-:Y:S04]  /*17f90*/  STL [R1+0x164], R67 ;  /* 0x0001644301007387 */ /* 0x0045e80000100800 */
[----:B--2---:R-:W2:Y:S04]  /*17fa0*/  LDL.LU R67, [R1+0x1870] ;  /* 0x0018700001437983 */ /* 0x004ea80000300800 */
[----:B------:R-:W4:Y:S04]  /*17fb0*/  LDL R71, [R1+0x1524] ;  /* 0x0015240001477983 */ /* 0x000f280000100800 */
[----:B------:R0:W-:Y:S04]  /*17fc0*/  STL [R1+0x5f8], R16 ;  /* 0x0005f81001007387 */ /* 0x0001e80000100800 */
[----:B------:R1:W-:Y:S01]  /*17fd0*/  STL [R1+0x5f4], R17 ;  /* 0x0005f41101007387 */ /* 0x0003e20000100800 */
[----:B0-----:R-:W-:-:S03]  /*17fe0*/  @P0 IMAD.MOV.U32 R16, RZ, RZ, R68 ;  /* 0x000000ffff100224 */ /* 0x001fc600078e0044 */
[----:B------:R0:W-:Y:S01]  /*17ff0*/  STL [R1+0x15c], R70 ;  /* 0x00015c4601007387 */ /* 0x0001e20000100800 */
[----:B-1----:R-:W-:-:S05]  /*18000*/  LEA.HI.X.SX32 R17, R59, R5, 0x1, P5 ;  /* 0x000000053b117211 */ /* 0x002fca00028f0eff */
[----:B------:R1:W2:Y:S04]  /*18010*/  @P0 LDG.E.U8 R91, desc[UR20][R16.64] ;  /* 0x00000014105b0981 */ /* 0x0002a8000c1e1100 */
[----:B0-----:R-:W3:Y:S01]  /*18020*/  LDL R70, [R1+0x1550] ;  /* 0x0015500001467983 */ /* 0x001ee20000100800 */
[C---:B------:R-:W-:Y:S02]  /*18030*/  ISETP.GT.U32.AND P6, PT, R9.reuse, R62, PT ;  /* 0x0000003e0900720c */ /* 0x040fe40003fc4070 */
[----:B------:R-:W-:-:S11]  /*18040*/  ISETP.GT.U32.AND P3, PT, R9, R63, PT ;  /* 0x0000003f0900720c */ /* 0x000fd60003f64070 */
[----:B------:R-:W-:-:S05]  /*18050*/  @!P6 IMAD.IADD R62, R62, 0x1, -R9 ;  /* 0x000000013e3ee824 */ /* 0x000fca00078e0a09 */
[----:B------:R-:W-:Y:S01]  /*18060*/  ISETP.GT.U32.AND P6, PT, R9, R62, PT ;  /* 0x0000003e0900720c */ /* 0x000fe20003fc4070 */
[----:B------:R-:W-:Y:S01]  /*18070*/  @!P3 IMAD.IADD R63, R63, 0x1, -R9 ;  /* 0x000000013f3fb824 */ /* 0x000fe200078e0a09 */
[----:B------:R-:W-:Y:S02]  /*18080*/  ISETP.GT.U32.AND P5, PT, R9, R65, PT ;  /* 0x000000410900720c */ /* 0x000fe40003fa4070 */
[----:B------:R-:W-:-:S09]  /*18090*/  SEL R60, R47, R60, !P1 ;  /* 0x0000003c2f3c7207 */ /* 0x000fd20004800000 */
[----:B------:R-:W-:Y:S01]  /*180a0*/  @!P6 IMAD.IADD R62, R62, 0x1, -R9 ;  /* 0x000000013e3ee824 */ /* 0x000fe200078e0a09 */
[----:B------:R-:W-:-:S03]  /*180b0*/  ISETP.GT.U32.AND P6, PT, R9, R61, PT ;  /* 0x0000003d0900720c */ /* 0x000fc60003fc4070 */
[----:B------:R-:W-:Y:S01]  /*180c0*/  @!P2 IMAD.MOV R62, RZ, RZ, -R62 ;  /* 0x000000ffff3ea224 */ /* 0x000fe200078e0a3e */
[----:B------:R-:W-:-:S04]  /*180d0*/  ISETP.GT.U32.AND P2, PT, R9, R63, PT ;  /* 0x0000003f0900720c */ /* 0x000fc80003f44070 */
[----:B------:R-:W-:Y:S01]  /*180e0*/  SEL R62, R47, R62, !P1 ;  /* 0x0000003e2f3e7207 */ /* 0x000fe20004800000 */
[----:B------:R-:W-:Y:S01]  /*180f0*/  IMAD R60, R60, UR6, RZ ;  /* 0x000000063c3c7c24 */ /* 0x000fe2000f8e02ff */
[----:B------:R0:W-:Y:S01]  /*18100*/  STL [R1+0x638], R68 ;  /* 0x0006384401007387 */ /* 0x0001e20000100800 */
[----:B------:R-:W-:Y:S01]  /*18110*/  @!P5 IMAD.IADD R65, R65, 0x1, -R9 ;  /* 0x000000014141d824 */ /* 0x000fe200078e0a09 */
[----:B------:R-:W-:Y:S01]  /*18120*/  PRMT R69, RZ, 0x7610, R69 ;  /* 0x00007610ff457816 */ /* 0x000fe20000000045 */
[--C-:B------:R-:W-:Y:S02]  /*18130*/  @!P6 IMAD.IADD R61, R61, 0x1, -R9.reuse ;  /* 0x000000013d3de824 */ /* 0x100fe400078e0a09 */
[----:B------:R-:W-:Y:S01]  /*18140*/  IMAD R62, R62, UR4, RZ ;  /* 0x000000043e3e7c24 */ /* 0x000fe2000f8e02ff */
[C---:B-1----:R-:W-:Y:S01]  /*18150*/  IADD3 R16, P6, PT, R60.reuse, R8, RZ ;  /* 0x000000083c107210 */ /* 0x042fe20007fde0ff */
[----:B------:R1:W-:Y:S01]  /*18160*/  STL [R1+0x634], R17 ;  /* 0x0006341101007387 */ /* 0x0003e20000100800 */
[----:B------:R-:W-:Y:S01]  /*18170*/  ISETP.GT.U32.AND P5, PT, R9, R65, PT ;  /* 0x000000410900720c */ /* 0x000fe20003fa4070 */
[--C-:B------:R-:W-:Y:S01]  /*18180*/  @!P2 IMAD.IADD R63, R63, 0x1, -R9.reuse ;  /* 0x000000013f3fa824 */ /* 0x100fe200078e0a09 */
[----:B------:R-:W-:Y:S01]  /*18190*/  PRMT R76, RZ, 0x7610, R76 ;  /* 0x00007610ff4c7816 */ /* 0x000fe2000000004c */
[----:B0-----:R-:W3:Y:S01]  /*181a0*/  LDL.LU R68, [R1+0x186c] ;  /* 0x00186c0001447983 */ /* 0x001ee20000300800 */
[----:B------:R-:W-:Y:S01]  /*181b0*/  PRMT R74, RZ, 0x7610, R74 ;  /* 0x00007610ff4a7816 */ /* 0x000fe2000000004a */
[----:B------:R-:W0:Y:S01]  /*181c0*/  LDCU UR4, c[0x0][0x3b0] ;  /* 0x00007600ff0477ac */ /* 0x000e220008000800 */
[----:B-1----:R-:W-:Y:S01]  /*181d0*/  LEA.HI.X.SX32 R17, R60, R5, 0x1, P6 ;  /* 0x000000053c117211 */ /* 0x002fe200030f0eff */
[----:B------:R-:W1:Y:S04]  /*181e0*/  LDCU UR6, c[0x0][0x3b0] ;  /* 0x00007600ff0677ac */ /* 0x000e680008000800 */
[----:B------:R0:W3:Y:S02]  /*181f0*/  @P0 LDG.E.U8 R69, desc[UR20][R16.64] ;  /* 0x0000001410450981 */ /* 0x0000e4000c1e1100 */
[----:B------:R-:W-:Y:S01]  /*18200*/  @!P5 IMAD.IADD R65, R65, 0x1, -R9 ;  /* 0x000000014141d824 */ /* 0x000fe200078e0a09 */
[----:B----4-:R-:W-:-:S13]  /*18210*/  ISETP.GE.AND P3, PT, R71, RZ, PT ;  /* 0x000000ff4700720c */ /* 0x010fda0003f66270 */
[----:B------:R-:W-:Y:S01]  /*18220*/  @!P3 IMAD.MOV R61, RZ, RZ, -R61 ;  /* 0x000000ffff3db224 */ /* 0x000fe200078e0a3d */
[----:B------:R-:W-:-:S04]  /*18230*/  IADD3 R71, P3, PT, R62, R8, RZ ;  /* 0x000000083e477210 */ /* 0x000fc80007f7e0ff */
[----:B------:R-:W-:Y:S01]  /*18240*/  SEL R61, R47, R61, !P1 ;  /* 0x0000003d2f3d7207 */ /* 0x000fe20004800000 */
[----:B--2---:R2:W-:Y:S01]  /*18250*/  STL [R1+0x158], R91 ;  /* 0x0001585b01007387 */ /* 0x0045e20000100800 */
[----:B---3--:R-:W-:Y:S02]  /*18260*/  ISETP.GE.AND P2, PT, R70, RZ, PT ;  /* 0x000000ff4600720c */ /* 0x008fe40003f46270 */
[----:B------:R-:W-:Y:S01]  /*18270*/  LEA.HI.X.SX32 R70, R62, R5, 0x1, P3 ;  /* 0x000000053e467211 */ /* 0x000fe200018f0eff */
[----:B--2---:R-:W2:Y:S04]  /*18280*/  LDL R91, [R1+0x1570] ;  /* 0x00157000015b7983 */ /* 0x004ea80000100800 */
[----:B------:R0:W-:Y:S01]  /*18290*/  STL [R1+0x678], R16 ;  /* 0x0006781001007387 */ /* 0x0001e20000100800 */
[----:B------:R-:W-:Y:S01]  /*182a0*/  IMAD R61, R61, UR5, RZ ;  /* 0x000000053d3d7c24 */ /* 0x000fe2000f8e02ff */
[----:B------:R-:W-:-:S04]  /*182b0*/  PRMT R73, RZ, 0x7610, R73 ;  /* 0x00007610ff497816 */ /* 0x000fc80000000049 */
[----:B------:R-:W-:Y:S01]  /*182c0*/  @!P2 IMAD.MOV R63, RZ, RZ, -R63 ;  /* 0x000000ffff3fa224 */ /* 0x000fe200078e0a3f */
[----:B------:R-:W-:Y:S01]  /*182d0*/  STL [R1+0x6b8], R71 ;  /* 0x0006b84701007387 */ /* 0x000fe20000100800 */
[----:B------:R-:W-:Y:S01]  /*182e0*/  PRMT R77, RZ, 0x7610, R77 ;  /* 0x00007610ff4d7816 */ /* 0x000fe2000000004d */
[----:B------:R-:W3:Y:S02]  /*182f0*/  LDCU UR5, c[0x0][0x3b0] ;  /* 0x00007600ff0577ac */ /* 0x000ee40008000800 */
[----:B------:R4:W-:Y:S01]  /*18300*/  STL [R1+0x674], R17 ;  /* 0x0006741101007387 */ /* 0x0009e20000100800 */
[----:B0-----:R-:W-:Y:S02]  /*18310*/  @P0 IMAD.MOV.U32 R16, RZ, RZ, R71 ;  /* 0x000000ffff100224 */ /* 0x001fe400078e0047 */
[----:B----4-:R-:W-:-:S05]  /*18320*/  @P0 IMAD.MOV.U32 R17, RZ, RZ, R70 ;  /* 0x000000ffff110224 */ /* 0x010fca00078e0046 */
[----:B------:R0:W4:Y:S02]  /*18330*/  @P0 LDG.E.U8 R76, desc[UR20][R16.64] ;  /* 0x00000014104c0981 */ /* 0x000124000c1e1100 */
[----:B0-----:R-:W-:-:S04]  /*18340*/  IADD3 R16, P5, PT, R61, R8, RZ ;  /* 0x000000083d107210 */ /* 0x001fc80007fbe0ff */
[----:B------:R-:W-:-:S05]  /*18350*/  LEA.HI.X.SX32 R17, R61, R5, 0x1, P5 ;  /* 0x000000053d117211 */ /* 0x000fca00028f0eff */
[----:B------:R-:W3:Y:S04]  /*18360*/  @P0 LDG.E.U8 R74, desc[UR20][R16.64] ;  /* 0x00000014104a0981 */ /* 0x000ee8000c1e1100 */
[----:B------:R-:W-:Y:S04]  /*18370*/  STL [R1+0x6b4], R70 ;  /* 0x0006b44601007387 */ /* 0x000fe80000100800 */
[----:B------:R0:W-:Y:S04]  /*18380*/  STL [R1+0x154], R69 ;  /* 0x0001544501007387 */ /* 0x0001e80000100800 */
[----:B0-----:R-:W3:Y:S04]  /*18390*/  LDL.LU R69, [R1+0x1868] ;  /* 0x0018680001457983 */ /* 0x001ee80000300800 */
[----:B------:R-:W3:Y:S04]  /*183a0*/  LDL.LU R70, [R1+0x1864] ;  /* 0x0018640001467983 */ /* 0x000ee80000300800 */
[----:B------:R-:W3:Y:S01]  /*183b0*/  LDL.LU R71, [R1+0x1860] ;  /* 0x0018600001477983 */ /* 0x000ee20000300800 */
[----:B--2---:R-:W-:-:S03]  /*183c0*/  ISETP.GE.AND P3, PT, R91, RZ, PT ;  /* 0x000000ff5b00720c */ /* 0x004fc60003f66270 */
[----:B----4-:R0:W-:Y:S04]  /*183d0*/  STL [R1+0x14c], R76 ;  /* 0x00014c4c01007387 */ /* 0x0101e80000100800 */
[----:B0-----:R-:W2:Y:S04]  /*183e0*/  LDL.LU R76, [R1+0x185c] ;  /* 0x00185c00014c7983 */ /* 0x001ea80000300800 */
[----:B------:R-:W4:Y:S04]  /*183f0*/  LDL R91, [R1+0x161c] ;  /* 0x00161c00015b7983 */ /* 0x000f280000100800 */
[----:B------:R-:W-:Y:S04]  /*18400*/  STL [R1+0x6f8], R16 ;  /* 0x0006f81001007387 */ /* 0x000fe80000100800 */
[----:B------:R-:W-:Y:S04]  /*18410*/  STL [R1+0x6f4], R17 ;  /* 0x0006f41101007387 */ /* 0x000fe80000100800 */
[----:B---3--:R0:W-:Y:S04]  /*18420*/  STL [R1+0x148], R74 ;  /* 0x0001484a01007387 */ /* 0x0081e80000100800 */
[----:B0-----:R-:W3:Y:S04]  /*18430*/  LDL.LU R74, [R1+0x1858] ;  /* 0x00185800014a7983 */ /* 0x001ee80000300800 */
[----:B------:R-:W2:Y:S01]  /*18440*/  LDL R16, [R1+0x1678] ;  /* 0x0016780001107983 */ /* 0x000ea20000100800 */
[----:B------:R-:W-:-:S02]  /*18450*/  ISETP.GT.U32.AND P2, PT, R9, R67, PT ;  /* 0x000000430900720c */ /* 0x000fc40003f44070 */
[----:B------:R-:W-:Y:S01]  /*18460*/  SEL R63, R47, R63, !P1 ;  /* 0x0000003f2f3f7207 */ /* 0x000fe20004800000 */
[----:B------:R-:W-:-:S04]  /*18470*/  @!P3 IMAD.MOV R65, RZ, RZ, -R65 ;  /* 0x000000ffff41b224 */ /* 0x000fc800078e0a41 */
[----:B------:R-:W-:-:S06]  /*18480*/  IMAD R63, R63, UR7, RZ ;  /* 0x000000073f3f7c24 */ /* 0x000fcc000f8e02ff */
[----:B------:R-:W-:Y:S01]  /*18490*/  @!P2 IMAD.IADD R67, R67, 0x1, -R9 ;  /* 0x000000014343a824 */ /* 0x000fe200078e0a09 */
[----:B------:R-:W-:Y:S01]  /*184a0*/  IADD3 R17, P3, PT, R63, R8, RZ ;  /* 0x000000083f117210 */ /* 0x000fe20007f7e0ff */
[----:B------:R-:W0:Y:S01]  /*184b0*/  LDCU UR7, c[0x0][0x3b0] ;  /* 0x00007600ff0777ac */ /* 0x000e220008000800 */
[----:B------:R-:W-:-:S03]  /*184c0*/  ISETP.GT.U32.AND P5, PT, R9, R68, PT ;  /* 0x000000440900720c */ /* 0x000fc60003fa4070 */
[----:B------:R0:W-:Y:S01]  /*184d0*/  STL [R1+0x740], R17 ;  /* 0x0007401101007387 */ /* 0x0001e20000100800 */
[----:B------:R-:W-:-:S05]  /*184e0*/  SEL R65, R47, R65, !P1 ;  /* 0x000000412f417207 */ /* 0x000fca0004800000 */
[----:B------:R-:W-:Y:S01]  /*184f0*/  IMAD R65, R65, UR4, RZ ;  /* 0x0000000441417c24 */ /* 0x000fe2000f8e02ff */
[----:B------:R-:W-:Y:S01]  /*18500*/  ISETP.GT.U32.AND P6, PT, R9, R66, PT ;  /* 0x000000420900720c */ /* 0x000fe20003fc4070 */
[----:B------:R-:W0:Y:S02]  /*18510*/  LDCU UR4, c[0x0][0x3b0] ;  /* 0x00007600ff0477ac */ /* 0x000e240008000800 */
[----:B------:R-:W-:Y:S01]  /*18520*/  @!P5 IMAD.IADD R68, R68, 0x1, -R9 ;  /* 0x000000014444d824 */ /* 0x000fe200078e0a09 */
[----:B--2---:R-:W-:Y:S02]  /*18530*/  ISETP.GE.AND P2, PT, R16, RZ, PT ;  /* 0x000000ff1000720c */ /* 0x004fe40003f46270 */
[----:B------:R-:W-:-:S04]  /*18540*/  LEA.HI.X.SX32 R16, R63, R5, 0x1, P3 ;  /* 0x000000053f107211 */ /* 0x000fc800018f0eff */
[-C--:B0-----:R-:W-:Y:S01]  /*18550*/  @P0 LOP3.LUT R17, R17, R16.reuse, RZ, 0x3c, !PT ;  /* 0x0000001011110212 */ /* 0x081fe200078e3cff */
[----:B------:R0:W-:Y:S03]  /*18560*/  STL [R1+0x73c], R16 ;  /* 0x00073c1001007387 */ /* 0x0001e60000100800 */
[----:B0-----:R-:W-:-:S04]  /*18570*/  @P0 LOP3.LUT R16, R17, R16, RZ, 0x3c, !PT ;  /* 0x0000001011100212 */ /* 0x001fc800078e3cff */
[----:B------:R-:W-:-:S05]  /*18580*/  @P0 LOP3.LUT R17, R17, R16, RZ, 0x3c, !PT ;  /* 0x0000001011110212 */ /* 0x000fca00078e3cff */
[----:B------:R0:W2:Y:S02]  /*18590*/  @P0 LDG.E.U8 R73, desc[UR20][R16.64] ;  /* 0x0000001410490981 */ /* 0x0000a4000c1e1100 */
[----:B0-----:R-:W-:-:S04]  /*185a0*/  IADD3 R16, P5, PT, R65, R8, RZ ;  /* 0x0000000841107210 */ /* 0x001fc80007fbe0ff */
[----:B------:R-:W-:-:S05]  /*185b0*/  LEA.HI.X.SX32 R17, R65, R5, 0x1, P5 ;  /* 0x0000000541117211 */ /* 0x000fca00028f0eff */
[----:B------:R-:W3:Y:S01]  /*185c0*/  @P0 LDG.E.U8 R77, desc[UR20][R16.64] ;  /* 0x00000014104d0981 */ /* 0x000ee2000c1e1100 */
[----:B------:R-:W-:-:S05]  /*185d0*/  @!P6 IMAD.IADD R66, R66, 0x1, -R9 ;  /* 0x000000014242e824 */ /* 0x000fca00078e0a09 */
[----:B------:R-:W-:-:S13]  /*185e0*/  ISETP.GT.U32.AND P6, PT, R9, R66, PT ;  /* 0x000000420900720c */ /* 0x000fda0003fc4070 */
[----:B------:R-:W-:-:S04]  /*185f0*/  @!P6 IMAD.IADD R66, R66, 0x1, -R9 ;  /* 0x000000014242e824 */ /* 0x000fc800078e0a09 */
[----:B------:R-:W-:Y:S01]  /*18600*/  @!P2 IMAD.MOV R66, RZ, RZ, -R66 ;  /* 0x000000ffff42a224 */ /* 0x000fe200078e0a42 */
[----:B----4-:R-:W-:Y:S01]  /*18610*/  ISETP.GE.AND P2, PT, R91, RZ, PT ;  /* 0x000000ff5b00720c */ /* 0x010fe20003f46270 */
[----:B--2---:R0:W-:Y:S04]  /*18620*/  STL [R1+0x124], R73 ;  /* 0x0001244901007387 */ /* 0x0041e80000100800 */
        /* <DEDUP_REMOVED lines=8> */
[----:B------:R-:W-:Y:S02]  /*186b0*/  ISETP.GT.U32.AND P3, PT, R9, R67, PT ;  /* 0x000000430900720c */ /* 0x000fe40003f64070 */
[----:B------:R-:W-:-:S05]  /*186c0*/  SEL R66, R47, R66, !P1 ;  /* 0x000000422f427207 */ /* 0x000fca0004800000 */
[----:B------:R-:W-:Y:S01]  /*186d0*/  IMAD R66, R66, UR5, RZ ;  /* 0x0000000542427c24 */ /* 0x000fe2000f8e02ff */
[----:B------:R-:W-:Y:S01]  /*186e0*/  PRMT R81, RZ, 0x7610, R81 ;  /* 0x00007610ff517816 */ /* 0x000fe20000000051 */
[----:B------:R-:W0:Y:S02]  /*186f0*/  LDCU UR5, c[0x0][0x3b0] ;  /* 0x00007600ff0577ac */ /* 0x000e240008000800 */
[--C-:B------:R-:W-:Y:S01]  /*18700*/  @!P6 IMAD.IADD R68, R68, 0x1, -R9.reuse ;  /* 0x000000014444e824 */ /* 0x100fe200078e0a09 */
[----:B------:R-:W-:Y:S01]  /*18710*/  IADD3 R16, P6, PT, R66, R8, RZ ;  /* 0x0000000842107210 */ /* 0x000fe20007fde0ff */
[----:B------:R-:W-:-:S04]  /*18720*/  @!P3 IMAD.IADD R67, R67, 0x1, -R9 ;  /* 0x000000014343b824 */ /* 0x000fc800078e0a09 */
[----:B------:R-:W-:Y:S01]  /*18730*/  @!P2 IMAD.MOV R67, RZ, RZ, -R67 ;  /* 0x000000ffff43a224 */ /* 0x000fe200078e0a43 */
[----:B--2---:R-:W-:Y:S02]  /*18740*/  ISETP.GE.AND P3, PT, R17, RZ, PT ;  /* 0x000000ff1100720c */ /* 0x004fe40003f66270 */
[----:B------:R-:W-:-:S05]  /*18750*/  LEA.HI.X.SX32 R17, R66, R5, 0x1, P6 ;  /* 0x0000000542117211 */ /* 0x000fca00030f0eff */
[----:B------:R2:W3:Y:S01]  /*18760*/  @P0 LDG.E.U8 R81, desc[UR20][R16.64] ;  /* 0x0000001410510981 */ /* 0x0004e2000c1e1100 */
[----:B------:R-:W-:-:S05]  /*18770*/  SEL R67, R47, R67, !P1 ;  /* 0x000000432f437207 */ /* 0x000fca0004800000 */
[----:B------:R-:W-:Y:S01]  /*18780*/  IMAD R67, R67, UR4, RZ ;  /* 0x0000000443437c24 */ /* 0x000fe2000f8e02ff */
[----:B------:R2:W-:Y:S01]  /*18790*/  STL [R1+0x7c0], R16 ;  /* 0x0007c01001007387 */ /* 0x0005e20000100800 */
[----:B------:R-:W-:Y:S01]  /*187a0*/  @!P3 IMAD.MOV R68, RZ, RZ, -R68 ;  /* 0x000000ffff44b224 */ /* 0x000fe200078e0a44 */
[----:B------:R-:W-:Y:S01]  /*187b0*/  PRMT R85, RZ, 0x7610, R85 ;  /* 0x00007610ff557816 */ /* 0x000fe20000000055 */
[----:B------:R-:W0:Y:S01]  /*187c0*/  LDCU UR4, c[0x0][0x3b0] ;  /* 0x00007600ff0477ac */ /* 0x000e220008000800 */
[----:B------:R1:W-:Y:S01]  /*187d0*/  STL [R1+0x7bc], R17 ;  /* 0x0007bc1101007387 */ /* 0x0003e20000100800 */
[----:B--2---:R-:W-:-:S04]  /*187e0*/  IADD3 R16, P3, PT, R67, R8, RZ ;  /* 0x0000000843107210 */ /* 0x004fc80007f7e0ff */
[----:B-1----:R-:W-:-:S05]  /*187f0*/  LEA.HI.X.SX32 R17, R67, R5, 0x1, P3 ;  /* 0x0000000543117211 */ /* 0x002fca00018f0eff */
[----:B------:R-:W2:Y:S01]  /*18800*/  @P0 LDG.E.U8 R85, desc[UR20][R16.64] ;  /* 0x0000001410550981 */ /* 0x000ea2000c1e1100 */
[C---:B------:R-:W-:Y:S02]  /*18810*/  ISETP.GT.U32.AND P5, PT, R9.reuse, R69, PT ;  /* 0x000000450900720c */ /* 0x040fe40003fa4070 */
[----:B------:R-:W-:Y:S01]  /*18820*/  ISETP.GT.U32.AND P2, PT, R9, R70, PT ;  /* 0x000000460900720c */ /* 0x000fe20003f44070 */
[----:B---3--:R1:W-:Y:S04]  /*18830*/  STL [R1+0x11c], R81 ;  /* 0x00011c5101007387 */ /* 0x0083e80000100800 */
[----:B-1----:R-:W3:Y:S04]  /*18840*/  LDL R81, [R1+0x1668] ;  /* 0x0016680001517983 */ /* 0x002ee80000100800 */
[----:B------:R-:W-:Y:S04]  /*18850*/  STL [R1+0x800], R16 ;  /* 0x0008001001007387 */ /* 0x000fe80000100800 */
[----:B------:R1:W-:Y:S04]  /*18860*/  STL [R1+0x7fc], R17 ;  /* 0x0007fc1101007387 */ /* 0x0003e80000100800 */
[----:B-1----:R-:W3:Y:S01]  /*18870*/  LDL R17, [R1+0x15dc] ;  /* 0x0015dc0001117983 */ /* 0x002ee20000100800 */
[--C-:B------:R-:W-:Y:S01]  /*18880*/  @!P5 IMAD.IADD R69, R69, 0x1, -R9.reuse ;  /* 0x000000014545d824 */ /* 0x100fe200078e0a09 */
[----:B------:R-:W-:Y:S01]  /*18890*/  ISETP.GT.U32.AND P6, PT, R9, R71, PT ;  /* 0x000000470900720c */ /* 0x000fe20003fc4070 */
[----:B------:R-:W-:-:S03]  /*188a0*/  @!P2 IMAD.IADD R70, R70, 0x1, -R9 ;  /* 0x000000014646a824 */ /* 0x000fc600078e0a09 */
[----:B------:R-:W-:Y:S02]  /*188b0*/  ISETP.GT.U32.AND P5, PT, R9, R69, PT ;  /* 0x000000450900720c */ /* 0x000fe40003fa4070 */
[----:B----4-:R-:W-:Y:S02]  /*188c0*/  ISETP.GE.AND P2, PT, R91, RZ, PT ;  /* 0x000000ff5b00720c */ /* 0x010fe40003f46270 */
[----:B------:R-:W-:Y:S01]  /*188d0*/  SEL R68, R47, R68, !P1 ;  /* 0x000000442f447207 */ /* 0x000fe20004800000 */
[----:B--2---:R1:W-:Y:S04]  /*188e0*/  STL [R1+0x118], R85 ;  /* 0x0001185501007387 */ /* 0x0043e80000100800 */
[----:B------:R-:W-:Y:S02]  /*188f0*/  IMAD R68, R68, UR6, RZ ;  /* 0x0000000644447c24 */ /* 0x000fe4000f8e02ff */
[----:B------:R-:W-:Y:S01]  /*18900*/  @!P6 IMAD.IADD R71, R71, 0x1, -R9 ;  /* 0x000000014747e824 */ /* 0x000fe200078e0a09 */
[----:B------:R-:W-:Y:S01]  /*18910*/  PRMT R83, RZ, 0x7610, R83 ;  /* 0x00007610ff537816 */ /* 0x000fe20000000053 */
[----:B------:R-:W-:Y:S01]  /*18920*/  @!P5 IMAD.IADD R69, R69, 0x1, -R9 ;  /* 0x000000014545d824 */ /* 0x000fe200078e0a09 */
[----:B------:R-:W-:Y:S01]  /*18930*/  PRMT R82, RZ, 0x7610, R82 ;  /* 0x00007610ff527816 */ /* 0x000fe20000000052 */
[----:B------:R-:W2:Y:S01]  /*18940*/  LDCU UR6, c[0x0][0x3b0] ;  /* 0x00007600ff0677ac */ /* 0x000ea20008000800 */
[----:B-1----:R-:W-:Y:S01]  /*18950*/  IADD3 R85, P6, PT, R68, R8, RZ ;  /* 0x0000000844557210 */ /* 0x002fe20007fde0ff */
[----:B------:R-:W-:Y:S01]  /*18960*/  @!P2 IMAD.MOV R69, RZ, RZ, -R69 ;  /* 0x000000ffff45a224 */ /* 0x000fe200078e0a45 */
[----:B------:R-:W-:-:S02]  /*18970*/  ISETP.GT.U32.AND P2, PT, R9, R76, PT ;  /* 0x0000004c0900720c */ /* 0x000fc40003f44070 */
[----:B------:R-:W-:Y:S02]  /*18980*/  LEA.HI.X.SX32 R91, R68, R5, 0x1, P6 ;  /* 0x00000005445b7211 */ /* 0x000fe400030f0eff */
[----:B------:R-:W-:Y:S01]  /*18990*/  SEL R69, R47, R69, !P1 ;  /* 0x000000452f457207 */ /* 0x000fe20004800000 */
[----:B------:R-:W-:Y:S01]  /*189a0*/  @P0 IMAD.MOV.U32 R16, RZ, RZ, R85 ;  /* 0x000000ffff100224 */ /* 0x000fe200078e0055 */
[----:B------:R-:W-:-:S03]  /*189b0*/  ISETP.GT.U32.AND P5, PT, R9, R71, PT ;  /* 0x000000470900720c */ /* 0x000fc60003fa4070 */
[----:B0-----:R-:W-:Y:S01]  /*189c0*/  IMAD R69, R69, UR4, RZ ;  /* 0x0000000445457c24 */ /* 0x001fe2000f8e02ff */
[----:B------:R-:W-:Y:S01]  /*189d0*/  STL [R1+0x840], R85 ;  /* 0x0008405501007387 */ /* 0x000fe20000100800 */
[----:B------:R-:W-:Y:S01]  /*189e0*/  ISETP.GT.U32.AND P3, PT, R9, R70, PT ;  /* 0x000000460900720c */ /* 0x000fe20003f64070 */
[----:B------:R-:W0:Y:S01]  /*189f0*/  LDCU UR4, c[0x0][0x3b0] ;  /* 0x00007600ff0477ac */ /* 0x000e220008000800 */
[--C-:B------:R-:W-:Y:S01]  /*18a00*/  @!P2 IMAD.IADD R76, R76, 0x1, -R9.reuse ;  /* 0x000000014c4ca824 */ /* 0x100fe200078e0a09 */
[----:B------:R1:W-:Y:S05]  /*18a10*/  STL [R1+0x83c], R91 ;  /* 0x00083c5b01007387 */ /* 0x0003ea0000100800 */
[----:B------:R-:W-:Y:S01]  /*18a20*/  @!P5 IMAD.IADD R71, R71, 0x1, -R9 ;  /* 0x000000014747d824 */ /* 0x000fe200078e0a09 */
[----:B---3--:R-:W-:Y:S01]  /*18a30*/  ISETP.GE.AND P6, PT, R17, RZ, PT ;  /* 0x000000ff1100720c */ /* 0x008fe20003fc6270 */
[----:B------:R-:W-:-:S05]  /*18a40*/  @P0 IMAD.MOV.U32 R17, RZ, RZ, R91 ;  /* 0x000000ffff110224 */ /* 0x000fca00078e005b */
[----:B------:R3:W4:Y:S02]  /*18a50*/  @P0 LDG.E.U8 R83, desc[UR20][R16.64] ;  /* 0x0000001410530981 */ /* 0x000724000c1e1100 */
[----:B---3--:R-:W-:-:S04]  /*18a60*/  IADD3 R16, P2, PT, R69, R8, RZ ;  /* 0x0000000845107210 */ /* 0x008fc80007f5e0ff */
[----:B------:R-:W-:Y:S02]  /*18a70*/  LEA.HI.X.SX32 R17, R69, R5, 0x1, P2 ;  /* 0x0000000545117211 */ /* 0x000fe400010f0eff */
[----:B------:R-:W-:Y:S02]  /*18a80*/  ISETP.GE.AND P5, PT, R81, RZ, PT ;  /* 0x000000ff5100720c */ /* 0x000fe40003fa6270 */
[----:B------:R-:W3:Y:S04]  /*18a90*/  LDL R81, [R1+0x160c] ;  /* 0x00160c0001517983 */ /* 0x000ee80000100800 */
[----:B------:R0:W3:Y:S01]  /*18aa0*/  @P0 LDG.E.U8 R82, desc[UR20][R16.64] ;  /* 0x0000001410520981 */ /* 0x0000e2000c1e1100 */
[----:B-1----:R-:W-:-:S03]  /*18ab0*/  IMAD.MOV.U32 R91, RZ, RZ, R80 ;  /* 0x000000ffff5b7224 */ /* 0x002fc600078e0050 */
[----:B------:R-:W3:Y:S01]  /*18ac0*/  LDL R80, [R1+0x167c] ;  /* 0x00167c0001507983 */ /* 0x000ee20000100800 */
[----:B------:R-:W-:Y:S01]  /*18ad0*/  @!P3 IMAD.IADD R70, R70, 0x1, -R9 ;  /* 0x000000014646b824 */ /* 0x000fe200078e0a09 */
[----:B------:R-:W-:-:S03]  /*18ae0*/  ISETP.GT.U32.AND P3, PT, R9, R74, PT ;  /* 0x0000004a0900720c */ /* 0x000fc60003f64070 */
[----:B------:R-:W-:Y:S01]  /*18af0*/  @!P6 IMAD.MOV R70, RZ, RZ, -R70 ;  /* 0x000000ffff46e224 */ /* 0x000fe200078e0a46 */
[----:B------:R-:W-:Y:S01]  /*18b00*/  ISETP.GT.U32.AND P2, PT, R9, R73, PT ;  /* 0x000000490900720c */ /* 0x000fe20003f44070 */
[----:B------:R-:W-:-:S03]  /*18b10*/  @!P5 IMAD.MOV R71, RZ, RZ, -R71 ;  /* 0x000000ffff47d224 */ /* 0x000fc600078e0a47 */
[C---:B------:R-:W-:Y:S02]  /*18b20*/  SEL R70, R47.reuse, R70, !P1 ;  /* 0x000000462f467207 */ /* 0x040fe40004800000 */
[----:B------:R-:W-:-:S03]  /*18b30*/  SEL R71, R47, R71, !P1 ;  /* 0x000000472f477207 */ /* 0x000fc60004800000 */
[----:B------:R-:W-:Y:S01]  /*18b40*/  IMAD R70, R70, UR5, RZ ;  /* 0x0000000546467c24 */ /* 0x000fe2000f8e02ff */
[----:B------:R-:W-:Y:S01]  /*18b50*/  STL [R1+0x880], R16 ;  /* 0x0008801001007387 */ /* 0x000fe20000100800 */
[----:B------:R-:W-:Y:S01]  /*18b60*/  @!P3 IMAD.IADD R74, R74, 0x1, -R9 ;  /* 0x000000014a4ab824 */ /* 0x000fe200078e0a09 */
[----:B------:R-:W-:Y:S01]  /*18b70*/  PRMT R79, RZ, 0x7610, R79 ;  /* 0x00007610ff4f7816 */ /* 0x000fe2000000004f */
[----:B--2---:R-:W-:Y:S01]  /*18b80*/  IMAD R71, R71, UR6, RZ ;  /* 0x0000000647477c24 */ /* 0x004fe2000f8e02ff */
[----:B------:R0:W-:Y:S01]  /*18b90*/  STL [R1+0x87c], R17 ;  /* 0x00087c1101007387 */ /* 0x0001e20000100800 */
[----:B------:R-:W-:Y:S01]  /*18ba0*/  @!P2 IMAD.IADD R73, R73, 0x1, -R9 ;  /* 0x000000014949a824 */ /* 0x000fe200078e0a09 */
[----:B------:R-:W-:Y:S01]  /*18bb0*/  ISETP.GT.U32.AND P5, PT, R9, R74, PT ;  /* 0x0000004a0900720c */ /* 0x000fe20003fa4070 */
[----:B------:R-:W1:Y:S01]  /*18bc0*/  LDCU UR5, c[0x0][0x3b0] ;  /* 0x00007600ff0577ac */ /* 0x000e620008000800 */
[----:B------:R-:W2:Y:S01]  /*18bd0*/  LDL R85, [R1+0x1688] ;  /* 0x0016880001557983 */ /* 0x000ea20000100800 */
[----:B------:R-:W-:-:S02]  /*18be0*/  PRMT R92, RZ, 0x7610, R92 ;  /* 0x00007610ff5c7816 */ /* 0x000fc4000000005c */
[----:B------:R-:W-:Y:S01]  /*18bf0*/  ISETP.GT.U32.AND P3, PT, R9, R76, PT ;  /* 0x0000004c0900720c */ /* 0x000fe20003f64070 */
[----:B------:R-:W1:Y:S01]  /*18c00*/  LDCU UR6, c[0x0][0x3b0] ;  /* 0x00007600ff0677ac */ /* 0x000e620008000800 */
[----:B0-----:R-:W-:-:S04]  /*18c10*/  IADD3 R17, P6, PT, R70, R8, RZ ;  /* 0x0000000846117210 */ /* 0x001fc80007fde0ff */
[----:B------:R-:W-:Y:S02]  /*18c20*/  LEA.HI.X.SX32 R16, R70, R5, 0x1, P6 ;  /* 0x0000000546107211 */ /* 0x000fe400030f0eff */
[----:B------:R-:W-:Y:S01]  /*18c30*/  @!P5 IMAD.IADD R74, R74, 0x1, -R9 ;  /* 0x000000014a4ad824 */ /* 0x000fe200078e0a09 */
[----:B----4-:R0:W-:Y:S04]  /*18c40*/  STL [R1+0x114], R83 ;  /* 0x0001145301007387 */ /* 0x0101e80000100800 */
[----:B0-----:R-:W4:Y:S01]  /*18c50*/  LDL R83, [R1+0x1698] ;  /* 0x0016980001537983 */ /* 0x001f220000100800 */
[----:B---3--:R-:W-:-:S03]  /*18c60*/  ISETP.GE.AND P6, PT, R81, RZ, PT ;  /* 0x000000ff5100720c */ /* 0x008fc60003fc6270 */
[----:B------:R0:W-:Y:S04]  /*18c70*/  STL [R1+0x110], R82 ;  /* 0x0001105201007387 */ /* 0x0001e80000100800 */
[----:B------:R3:W-:Y:S04]  /*18c80*/  STL [R1+0x8c0], R17 ;  /* 0x0008c01101007387 */ /* 0x0007e80000100800 */
[----:B------:R-:W4:Y:S01]  /*18c90*/  LDL.LU R81, [R1+0x184c] ;  /* 0x00184c0001517983 */ /* 0x000f220000300800 */
[----:B0-----:R-:W-:Y:S02]  /*18ca0*/  IADD3 R82, P2, PT, R71, R8, RZ ;  /* 0x0000000847527210 */ /* 0x001fe40007f5e0ff */
[----:B---3--:R-:W-:-:S03]  /*18cb0*/  @P0 LOP3.LUT R17, R17, R16, RZ, 0x3c, !PT ;  /* 0x0000001011110212 */ /* 0x008fc600078e3cff */
[----:B------:R-:W-:Y:S04]  /*18cc0*/  STL [R1+0x900], R82 ;  /* 0x0009005201007387 */ /* 0x000fe80000100800 */
[----:B------:R0:W-:Y:S01]  /*18cd0*/  STL [R1+0x8bc], R16 ;  /* 0x0008bc1001007387 */ /* 0x0001e20000100800 */
[----:B------:R-:W-:Y:S02]  /*18ce0*/  ISETP.GE.AND P5, PT, R80, RZ, PT ;  /* 0x000000ff5000720c */ /* 0x000fe40003fa6270 */
[----:B------:R-:W-:Y:S02]  /*18cf0*/  LEA.HI.X.SX32 R80, R71, R5, 0x1, P2 ;  /* 0x0000000547507211 */ /* 0x000fe400010f0eff */
[----:B0-----:R-:W-:-:S04]  /*18d00*/  @P0 LOP3.LUT R16, R17, R16, RZ, 0x3c, !PT ;  /* 0x0000001011100212 */ /* 0x001fc800078e3cff */
[----:B------:R-:W-:-:S05]  /*18d10*/  @P0 LOP3.LUT R17, R17, R16, RZ, 0x3c, !PT ;  /* 0x0000001011110212 */ /* 0x000fca00078e3cff */
[----:B------:R0:W3:Y:S02]  /*18d20*/  @P0 LDG.E.U8 R79, desc[UR20][R16.64] ;  /* 0x00000014104f0981 */ /* 0x0000e4000c1e1100 */
[----:B0-----:R-:W-:Y:S02]  /*18d30*/  @P0 IMAD.MOV.U32 R16, RZ, RZ, R82 ;  /* 0x000000ffff100224 */ /* 0x001fe400078e0052 */
[----:B------:R-:W-:-:S05]  /*18d40*/  @P0 IMAD.MOV.U32 R17, RZ, RZ, R80 ;  /* 0x000000ffff110224 */ /* 0x000fca00078e0050 */
[----:B------:R0:W3:Y:S01]  /*18d50*/  @P0 LDG.E.U8 R92, desc[UR20][R16.64] ;  /* 0x00000014105c0981 */ /* 0x0000e2000c1e1100 */
[----:B------:R-:W-:Y:S01]  /*18d60*/  @!P3 IMAD.IADD R76, R76, 0x1, -R9 ;  /* 0x000000014c4cb824 */ /* 0x000fe200078e0a09 */
[C---:B------:R-:W-:Y:S02]  /*18d70*/  ISETP.GT.U32.AND P3, PT, R9.reuse, R77, PT ;  /* 0x0000004d0900720c */ /* 0x040fe40003f64070 */
[----:B------:R-:W-:Y:S01]  /*18d80*/  ISETP.GT.U32.AND P2, PT, R9, R73, PT ;  /* 0x000000490900720c */ /* 0x000fe20003f44070 */
[----:B------:R-:W-:Y:S02]  /*18d90*/  @!P6 IMAD.MOV R76, RZ, RZ, -R76 ;  /* 0x000000ffff4ce224 */ /* 0x000fe400078e0a4c */
[----:B------:R-:W-:Y:S01]  /*18da0*/  @!P5 IMAD.MOV R74, RZ, RZ, -R74 ;  /* 0x000000ffff4ad224 */ /* 0x000fe200078e0a4a */
[----:B--2---:R-:W-:-:S07]  /*18db0*/  ISETP.GE.AND P5, PT, R85, RZ, PT ;  /* 0x000000ff5500720c */ /* 0x004fce0003fa6270 */
[----:B------:R-:W-:Y:S01]  /*18dc0*/  @!P3 IMAD.IADD R77, R77, 0x1, -R9 ;  /* 0x000000014d4db824 */ /* 0x000fe200078e0a09 */
[----:B------:R-:W-:-:S04]  /*18dd0*/  SEL R76, R47, R76, !P1 ;  /* 0x0000004c2f4c7207 */ /* 0x000fc80004800000 */
[----:B------:R-:W-:Y:S02]  /*18de0*/  ISETP.GT.U32.AND P3, PT, R9, R77, PT ;  /* 0x0000004d0900720c */ /* 0x000fe40003f64070 */
[----:B------:R-:W-:Y:S01]  /*18df0*/  SEL R74, R47, R74, !P1 ;  /* 0x0000004a2f4a7207 */ /* 0x000fe20004800000 */
[----:B------:R-:W-:Y:S01]  /*18e00*/  IMAD R76, R76, UR4, RZ ;  /* 0x000000044c4c7c24 */ /* 0x000fe2000f8e02ff */
[----:B------:R-:W-:Y:S01]  /*18e10*/  PRMT R86, RZ, 0x7610, R86 ;  /* 0x00007610ff567816 */ /* 0x000fe20000000056 */
[----:B------:R-:W-:Y:S01]  /*18e20*/  @!P2 IMAD.IADD R73, R73, 0x1, -R9 ;  /* 0x000000014949a824 */ /* 0x000fe200078e0a09 */
[----:B------:R-:W-:Y:S01]  /*18e30*/  PRMT R87, RZ, 0x7610, R87 ;  /* 0x00007610ff577816 */ /* 0x000fe20000000057 */
[----:B------:R-:W-:Y:S01]  /*18e40*/  IMAD R74, R74, UR7, RZ ;  /* 0x000000074a4a7c24 */ /* 0x000fe2000f8e02ff */
[----:B------:R-:W-:Y:S01]  /*18e50*/  PRMT R88, RZ, 0x7610, R88 ;  /* 0x00007610ff587816 */ /* 0x000fe20000000058 */
[----:B------:R-:W-:Y:S01]  /*18e60*/  @!P5 IMAD.MOV R73, RZ, RZ, -R73 ;  /* 0x000000ffff49d224 */ /* 0x000fe200078e0a49 */
[----:B------:R-:W2:Y:S03]  /*18e70*/  LDCU UR4, c[0x0][0x3b0] ;  /* 0x00007600ff0477ac */ /* 0x000ea60008000800 */
[----:B------:R-:W-:Y:S01]  /*18e80*/  @!P3 IMAD.IADD R77, R77, 0x1, -R9 ;  /* 0x000000014d4db824 */ /* 0x000fe200078e0a09 */
[-C--:B0-----:R-:W-:Y:S01]  /*18e90*/  IADD3 R16, P3, PT, R76, R8.reuse, RZ ;  /* 0x000000084c107210 */ /* 0x081fe20007f7e0ff */
[----:B------:R-:W0:Y:S01]  /*18ea0*/  LDCU UR7, c[0x0][0x3b0] ;  /* 0x00007600ff0777ac */ /* 0x000e220008000800 */
[----:B------:R-:W-:-:S02]  /*18eb0*/  IADD3 R85, P5, PT, R74, R8, RZ ;  /* 0x000000084a557210 */ /* 0x000fc40007fbe0ff */
[-C--:B------:R-:W-:Y:S02]  /*18ec0*/  LEA.HI.X.SX32 R17, R76, R5.reuse, 0x1, P3 ;  /* 0x000000054c117211 */ /* 0x080fe400018f0eff */
[----:B----4-:R-:W-:Y:S02]  /*18ed0*/  ISETP.GE.AND P2, PT, R83, RZ, PT ;  /* 0x000000ff5300720c */ /* 0x010fe40003f46270 */
[----:B------:R-:W-:Y:S02]  /*18ee0*/  LEA.HI.X.SX32 R83, R74, R5, 0x1, P5 ;  /* 0x000000054a537211 */ /* 0x000fe400028f0eff */
[----:B------:R-:W-:-:S06]  /*18ef0*/  PRMT R81, RZ, 0x7610, R81 ;  /* 0x00007610ff517816 */ /* 0x000fcc0000000051 */
[----:B------:R4:W2:Y:S04]  /*18f00*/  @P0 LDG.E.U8 R81, desc[UR20][R16.64] ;  /* 0x0000001410510981 */ /* 0x0008a8000c1e1100 */
[----:B---3--:R3:W-:Y:S04]  /*18f10*/  STL [R1+0x10c], R79 ;  /* 0x00010c4f01007387 */ /* 0x0087e80000100800 */
[----:B---3--:R-:W3:Y:S04]  /*18f20*/  LDL.LU R79, [R1+0x1848] ;  /* 0x00184800014f7983 */ /* 0x008ee80000300800 */
[----:B------:R0:W-:Y:S04]  /*18f30*/  STL [R1+0x8fc], R80 ;  /* 0x0008fc5001007387 */ /* 0x0001e80000100800 */
[----:B0-----:R-:W3:Y:S04]  /*18f40*/  LDL.LU R80, [R1+0x1844] ;  /* 0x0018440001507983 */ /* 0x001ee80000300800 */
[----:B------:R-:W3:Y:S04]  /*18f50*/  LDL.LU R82, [R1+0x1840] ;  /* 0x0018400001527983 */ /* 0x000ee80000300800 */
[----:B------:R0:W-:Y:S02]  /*18f60*/  STL [R1+0x108], R92 ;  /* 0x0001085c01007387 */ /* 0x0001e40000100800 */
[----:B0-----:R-:W-:-:S02]  /*18f70*/  IMAD.MOV.U32 R92, RZ, RZ, R91 ;  /* 0x000000ffff5c7224 */ /* 0x001fc400078e005b */
[----:B------:R-:W3:Y:S04]  /*18f80*/  LDL R91, [R1+0x16cc] ;  /* 0x0016cc00015b7983 */ /* 0x000ee80000100800 */
[----:B------:R4:W-:Y:S04]  /*18f90*/  STL [R1+0x940], R16 ;  /* 0x0009401001007387 */ /* 0x0009e80000100800 */
[----:B------:R-:W-:Y:S04]  /*18fa0*/  STL [R1+0x980], R85 ;  /* 0x0009805501007387 */ /* 0x000fe80000100800 */
[----:B------:R0:W-:Y:S01]  /*18fb0*/  STL [R1+0x93c], R17 ;  /* 0x00093c1101007387 */ /* 0x0001e20000100800 */
[----:B----4-:R-:W-:-:S02]  /*18fc0*/  @P0 IMAD.MOV.U32 R16, RZ, RZ, R85 ;  /* 0x000000ffff100224 */ /* 0x010fc400078e0055 */
[----:B0-----:R-:W-:-:S05]  /*18fd0*/  @P0 IMAD.MOV.U32 R17, RZ, RZ, R83 ;  /* 0x000000ffff110224 */ /* 0x001fca00078e0053 */
[----:B------:R-:W4:Y:S04]  /*18fe0*/  @P0 LDG.E.U8 R86, desc[UR20][R16.64] ;  /* 0x0000001410560981 */ /* 0x000f28000c1e1100 */
[----:B--2---:R0:W-:Y:S04]  /*18ff0*/  STL [R1+0x104], R81 ;  /* 0x0001045101007387 */ /* 0x0041e80000100800 */
[----:B0-----:R-:W2:Y:S04]  /*19000*/  LDL.LU R81, [R1+0x183c] ;  /* 0x00183c0001517983 */ /* 0x001ea80000300800 */
[----:B------:R0:W-:Y:S04]  /*19010*/  STL [R1+0x97c], R83 ;  /* 0x00097c5301007387 */ /* 0x0001e80000100800 */
[----:B0-----:R-:W2:Y:S04]  /*19020*/  LDL.LU R83, [R1+0x1838] ;  /* 0x0018380001537983 */ /* 0x001ea80000300800 */
[----:B------:R-:W2:Y:S04]  /*19030*/  LDL.LU R85, [R1+0x1834] ;  /* 0x0018340001557983 */ /* 0x000ea80000300800 */
[----:B----4-:R0:W-:Y:S04]  /*19040*/  STL [R1+0x100], R86 ;  /* 0x0001005601007387 */ /* 0x0101e80000100800 */
[----:B0-----:R-:W4:Y:S04]  /*19050*/  LDL.LU R86, [R1+0x1830] ;  /* 0x0018300001567983 */ /* 0x001f280000300800 */
[----:B------:R-:W2:Y:S01]  /*19060*/  LDL R17, [R1+0x16a4] ;  /* 0x0016a40001117983 */ /* 0x000ea20000100800 */
[----:B------:R-:W-:-:S05]  /*19070*/  SEL R73, R47, R73, !P1 ;  /* 0x000000492f497207 */ /* 0x000fca0004800000 */
[----:B-1----:R-:W-:Y:S02]  /*19080*/  IMAD R73, R73, UR5, RZ ;  /* 0x0000000549497c24 */ /* 0x002fe4000f8e02ff */
[----:B------:R-:W-:Y:S01]  /*19090*/  @!P2 IMAD.MOV R77, RZ, RZ, -R77 ;  /* 0x000000ffff4da224 */ /* 0x000fe200078e0a4d */
[----:B---3--:R-:W-:Y:S01]  /*190a0*/  ISETP.GT.U32.AND P6, PT, R9, R79, PT ;  /* 0x0000004f0900720c */ /* 0x008fe20003fc4070 */
[----:B------:R-:W0:Y:S01]  /*190b0*/  LDCU UR5, c[0x0][0x3b0] ;  /* 0x00007600ff0577ac */ /* 0x000e220008000800 */
[----:B------:R-:W-:Y:S02]  /*190c0*/  IADD3 R16, P5, PT, R73, R8, RZ ;  /* 0x0000000849107210 */ /* 0x000fe40007fbe0ff */
[----:B--2---:R-:W-:Y:S02]  /*190d0*/  ISETP.GE.AND P2, PT, R17, RZ, PT ;  /* 0x000000ff1100720c */ /* 0x004fe40003f46270 */
[----:B------:R-:W-:-:S05]  /*190e0*/  LEA.HI.X.SX32 R17, R73, R5, 0x1, P5 ;  /* 0x0000000549117211 */ /* 0x000fca00028f0eff */
[----:B------:R1:W2:Y:S02]  /*190f0*/  @P0 LDG.E.U8 R87, desc[UR20][R16.64] ;  /* 0x0000001410570981 */ /* 0x0002a4000c1e1100 */
[----:B------:R-:W-:Y:S01]  /*19100*/  @!P6 IMAD.IADD R79, R79, 0x1, -R9 ;  /* 0x000000014f4fe824 */ /* 0x000fe200078e0a09 */
[----:B------:R-:W-:-:S04]  /*19110*/  SEL R77, R47, R77, !P1 ;  /* 0x0000004d2f4d7207 */ /* 0x000fc80004800000 */
[----:B------:R-:W-:Y:S01]  /*19120*/  ISETP.GT.U32.AND P6, PT, R9, R79, PT ;  /* 0x0000004f0900720c */ /* 0x000fe20003fc4070 */
[----:B------:R-:W-:Y:S01]  /*19130*/  IMAD R77, R77, UR6, RZ ;  /* 0x000000064d4d7c24 */ /* 0x000fe2000f8e02ff */
[----:B------:R-:W-:Y:S01]  /*19140*/  STL [R1+0x9c0], R16 ;  /* 0x0009c01001007387 */ /* 0x000fe20000100800 */
[----:B------:R-:W-:Y:S01]  /*19150*/  ISETP.GT.U32.AND P3, PT, R9, R80, PT ;  /* 0x000000500900720c */ /* 0x000fe20003f64070 */
[----:B------:R-:W3:Y:S02]  /*19160*/  LDCU UR6, c[0x0][0x3b0] ;  /* 0x00007600ff0677ac */ /* 0x000ee40008000800 */
[----:B------:R1:W-:Y:S07]  /*19170*/  STL [R1+0x9bc], R17 ;  /* 0x0009bc1101007387 */ /* 0x0003ee0000100800 */
[----:B------:R-:W-:Y:S01]  /*19180*/  @!P6 IMAD.IADD R79, R79, 0x1, -R9 ;  /* 0x000000014f4fe824 */ /* 0x000fe200078e0a09 */
[----:B-1----:R-:W-:-:S04]  /*19190*/  IADD3 R17, P6, PT, R77, R8, RZ ;  /* 0x000000084d117210 */ /* 0x002fc80007fde0ff */
[----:B------:R-:W-:Y:S02]  /*191a0*/  LEA.HI.X.SX32 R16, R77, R5, 0x1, P6 ;  /* 0x000000054d107211 */ /* 0x000fe400030f0eff */
[----:B------:R-:W-:Y:S01]  /*191b0*/  ISETP.GE.AND P6, PT, R91, RZ, PT ;  /* 0x000000ff5b00720c */ /* 0x000fe20003fc6270 */
[----:B--2---:R1:W-:Y:S04]  /*191c0*/  STL [R1+0xfc], R87 ;  /* 0x0000fc5701007387 */ /* 0x0043e80000100800 */
[----:B-1----:R-:W2:Y:S04]  /*191d0*/  LDL R87, [R1+0x16bc] ;  /* 0x0016bc0001577983 */ /* 0x002ea80000100800 */
[----:B------:R1:W-:Y:S04]  /*191e0*/  STL [R1+0xa00], R17 ;  /* 0x000a001101007387 */ /* 0x0003e80000100800 */
[----:B------:R-:W2:Y:S01]  /*191f0*/  LDL R91, [R1+0x16d8] ;  /* 0x0016d800015b7983 */ /* 0x000ea20000100800 */
[----:B-1----:R-:W-:-:S03]  /*19200*/  @P0 LOP3.LUT R17, R17, R16, RZ, 0x3c, !PT ;  /* 0x0000001011110212 */ /* 0x002fc600078e3cff */
[----:B------:R1:W-:Y:S02]  /*19210*/  STL [R1+0x9fc], R16 ;  /* 0x0009fc1001007387 */ /* 0x0003e40000100800 */
[----:B-1----:R-:W-:-:S04]  /*19220*/  @P0 LOP3.LUT R16, R17, R16, RZ, 0x3c, !PT ;  /* 0x0000001011100212 */ /* 0x002fc800078e3cff */
[----:B------:R-:W-:-:S05]  /*19230*/  @P0 LOP3.LUT R17, R17, R16, RZ, 0x3c, !PT ;  /* 0x0000001011110212 */ /* 0x000fca00078e3cff */
[----:B------:R1:W3:Y:S01]  /*19240*/  @P0 LDG.E.U8 R88, desc[UR20][R16.64] ;  /* 0x0000001410580981 */ /* 0x0002e2000c1e1100 */
[----:B------:R-:W-:Y:S01]  /*19250*/  @!P3 IMAD.IADD R80, R80, 0x1, -R9 ;  /* 0x000000015050b824 */ /* 0x000fe200078e0a09 */
[----:B------:R-:W-:-:S04]  /*19260*/  ISETP.GT.U32.AND P5, PT, R9, R82, PT ;  /* 0x000000520900720c */ /* 0x000fc80003fa4070 */
[C---:B------:R-:W-:Y:S01]  /*19270*/  ISETP.GT.U32.AND P3, PT, R9.reuse, R80, PT ;  /* 0x000000500900720c */ /* 0x040fe20003f64070 */
[----:B------:R-:W-:Y:S01]  /*19280*/  @!P2 IMAD.MOV R79, RZ, RZ, -R79 ;  /* 0x000000ffff4fa224 */ /* 0x000fe200078e0a4f */
[----:B------:R-:W-:-:S04]  /*19290*/  ISETP.GT.U32.AND P2, PT, R9, R81, PT ;  /* 0x000000510900720c */ /* 0x000fc80003f44070 */
[----:B------:R-:W-:-:S03]  /*192a0*/  SEL R79, R47, R79, !P1 ;  /* 0x0000004f2f4f7207 */ /* 0x000fc60004800000 */
[----:B------:R-:W-:-:S04]  /*192b0*/  @!P5 IMAD.IADD R82, R82, 0x1, -R9 ;  /* 0x000000015252d824 */ /* 0x000fc800078e0a09 */
[--C-:B------:R-:W-:Y:S02]  /*192c0*/  @!P3 IMAD.IADD R80, R80, 0x1, -R9.reuse ;  /* 0x000000015050b824 */ /* 0x100fe400078e0a09 */
[----:B------:R-:W-:Y:S02]  /*192d0*/  IMAD R79, R79, UR4, RZ ;  /* 0x000000044f4f7c24 */ /* 0x000fe4000f8e02ff */
[----:B------:R-:W-:Y:S01]  /*192e0*/  @!P2 IMAD.IADD R81, R81, 0x1, -R9 ;  /* 0x000000015151a824 */ /* 0x000fe200078e0a09 */
[----:B------:R-:W-:Y:S01]  /*192f0*/  PRMT R22, RZ, 0x7610, R22 ;  /* 0x00007610ff167816 */ /* 0x000fe20000000016 */
[----:B------:R-:W-:Y:S01]  /*19300*/  @!P6 IMAD.MOV R80, RZ, RZ, -R80 ;  /* 0x000000ffff50e224 */ /* 0x000fe200078e0a50 */
[----:B------:R-:W-:Y:S01]  /*19310*/  ISETP.GT.U32.AND P6, PT, R9, R82, PT ;  /* 0x000000520900720c */ /* 0x000fe20003fc4070 */
[----:B------:R-:W2:Y:S01]  /*19320*/  LDCU UR4, c[0x0][0x3b0] ;  /* 0x00007600ff0477ac */ /* 0x000ea20008000800 */
[----:B-1----:R-:W-:Y:S02]  /*19330*/  IADD3 R16, P2, PT, R79, R8, RZ ;  /* 0x000000084f107210 */ /* 0x002fe40007f5e0ff */
[----:B------:R-:W-:-:S02]  /*19340*/  SEL R80, R47, R80, !P1 ;  /* 0x000000502f507207 */ /* 0x000fc40004800000 */
[----:B------:R-:W-:-:S03]  /*19350*/  LEA.HI.X.SX32 R17, R79, R5, 0x1, P2 ;  /* 0x000000054f117211 */ /* 0x000fc600010f0eff */
[----:B0-----:R-:W-:Y:S01]  /*19360*/  IMAD R80, R80, UR5, RZ ;  /* 0x0000000550507c24 */ /* 0x001fe2000f8e02ff */
[----:B------:R-:W-:Y:S01]  /*19370*/  ISETP.GT.U32.AND P5, PT, R9, R12, PT ;  /* 0x0000000c0900720c */ /* 0x000fe20003fa4070 */
[----:B------:R0:W4:Y:S02]  /*19380*/  @P0 LDG.E.U8 R22, desc[UR20][R16.64] ;  /* 0x0000001410160981 */ /* 0x000124000c1e1100 */
[----:B------:R-:W-:Y:S01]  /*19390*/  @!P6 IMAD.IADD R82, R82, 0x1, -R9 ;  /* 0x000000015252e824 */ /* 0x000fe200078e0a09 */
[----:B------:R-:W-:Y:S01]  /*193a0*/  PRMT R13, RZ, 0x7610, R13 ;  /* 0x00007610ff0d7816 */ /* 0x000fe2000000000d */
[----:B------:R-:W1:Y:S08]  /*193b0*/  LDCU UR5, c[0x0][0x3b0] ;  /* 0x00007600ff0577ac */ /* 0x000e700008000800 */
[----:B------:R-:W-:Y:S01]  /*193c0*/  @!P5 IMAD.IADD R12, R12, 0x1, -R9 ;  /* 0x000000010c0cd824 */ /* 0x000fe200078e0a09 */
[----:B--2---:R-:W-:Y:S01]  /*193d0*/  ISETP.GE.AND P5, PT, R91, RZ, PT ;  /* 0x000000ff5b00720c */ /* 0x004fe20003fa6270 */
[----:B---3--:R2:W-:Y:S04]  /*193e0*/  STL [R1+0xf8], R88 ;  /* 0x0000f85801007387 */ /* 0x0085e80000100800 */
[----:B--2---:R-:W2:Y:S04]  /*193f0*/  LDL.LU R88, [R1+0x182c] ;  /* 0x00182c0001587983 */ /* 0x004ea80000300800 */
[----:B------:R0:W-:Y:S04]  /*19400*/  STL [R1+0xa40], R16 ;  /* 0x000a401001007387 */ /* 0x0001e80000100800 */
[----:B------:R3:W-:Y:S04]  /*19410*/  STL [R1+0xa3c], R17 ;  /* 0x000a3c1101007387 */ /* 0x0007e80000100800 */
[----:B------:R-:W2:Y:S01]  /*19420*/  LDL R91, [R1+0x133c] ;  /* 0x00133c00015b7983 */ /* 0x000ea20000100800 */
[----:B0-----:R-:W-:-:S04]  /*19430*/  IADD3 R16, P6, PT, R80, R8, RZ ;  /* 0x0000000850107210 */ /* 0x001fc80007fde0ff */
[----:B---3--:R-:W-:-:S05]  /*19440*/  LEA.HI.X.SX32 R17, R80, R5, 0x1, P6 ;  /* 0x0000000550117211 */ /* 0x008fca00030f0eff */
[----:B------:R0:W3:Y:S01]  /*19450*/  @P0 LDG.E.U8 R13, desc[UR20][R16.64] ;  /* 0x00000014100d0981 */ /* 0x0000e2000c1e1100 */
[C---:B------:R-:W-:Y:S02]  /*19460*/  ISETP.GT.U32.AND P3, PT, R9.reuse, R83, PT ;  /* 0x000000530900720c */ /* 0x040fe40003f64070 */
[----:B------:R-:W-:-:S11]  /*19470*/  ISETP.GT.U32.AND P2, PT, R9, R81, PT ;  /* 0x000000510900720c */ /* 0x000fd60003f44070 */
[--C-:B------:R-:W-:Y:S01]  /*19480*/  @!P3 IMAD.IADD R83, R83, 0x1, -R9.reuse ;  /* 0x000000015353b824 */ /* 0x100fe200078e0a09 */
[----:B------:R-:W-:Y:S01]  /*19490*/  ISETP.GE.AND P3, PT, R87, RZ, PT ;  /* 0x000000ff5700720c */ /* 0x000fe20003f66270 */
[----:B------:R-:W-:Y:S01]  /*194a0*/  @!P2 IMAD.IADD R81, R81, 0x1, -R9 ;  /* 0x000000015151a824 */ /* 0x000fe200078e0a09 */
[----:B------:R-:W-:-:S03]  /*194b0*/  ISETP.GT.U32.AND P6, PT, R9, R12, PT ;  /* 0x0000000c0900720c */ /* 0x000fc60003fc4070 */
[----:B------:R-:W-:Y:S01]  /*194c0*/  @!P5 IMAD.MOV R81, RZ, RZ, -R81 ;  /* 0x000000ffff51d224 */ /* 0x000fe200078e0a51 */
[----:B------:R-:W-:-:S07]  /*194d0*/  ISETP.GE.AND P5, PT, R89, RZ, PT ;  /* 0x000000ff5900720c */ /* 0x000fce0003fa6270 */
[----:B------:R-:W-:Y:S01]  /*194e0*/  @!P3 IMAD.MOV R82, RZ, RZ, -R82 ;  /* 0x000000ffff52b224 */ /* 0x000fe200078e0a52 */
[----:B------:R-:W-:Y:S02]  /*194f0*/  ISETP.GT.U32.AND P3, PT, R9, R83, PT ;  /* 0x000000530900720c */ /* 0x000fe40003f64070 */
[C---:B------:R-:W-:Y:S02]  /*19500*/  SEL R81, R47.reuse, R81, !P1 ;  /* 0x000000512f517207 */ /* 0x040fe40004800000 */
[----:B------:R-:W-:Y:S01]  /*19510*/  SEL R82, R47, R82, !P1 ;  /* 0x000000522f527207 */ /* 0x000fe20004800000 */
[----:B------:R0:W-:Y:S02]  /*19520*/  STL [R1+0xa80], R16 ;  /* 0x000a801001007387 */ /* 0x0001e40000100800 */
[----:B------:R-:W-:Y:S01]  /*19530*/  IMAD R81, R81, UR7, RZ ;  /* 0x0000000751517c24 */ /* 0x000fe2000f8e02ff */
[----:B------:R-:W-:Y:S01]  /*19540*/  PRMT R90, RZ, 0x7610, R90 ;  /* 0x00007610ff5a7816 */ /* 0x000fe2000000005a */
[----:B------:R-:W-:Y:S01]  /*19550*/  IMAD R82, R82, UR6, RZ ;  /* 0x0000000652527c24 */ /* 0x000fe2000f8e02ff */
[----:B------:R1:W-:Y:S01]  /*19560*/  STL [R1+0xa7c], R17 ;  /* 0x000a7c1101007387 */ /* 0x0003e20000100800 */
[----:B------:R-:W-:Y:S01]  /*19570*/  @!P6 IMAD.IADD R12, R12, 0x1, -R9 ;  /* 0x000000010c0ce824 */ /* 0x000fe200078e0a09 */
[----:B------:R-:W-:Y:S01]  /*19580*/  PRMT R93, RZ, 0x7610, R93 ;  /* 0x00007610ff5d7816 */ /* 0x000fe2000000005d */
[----:B------:R-:W-:Y:S01]  /*19590*/  @!P3 IMAD.IADD R83, R83, 0x1, -R9 ;  /* 0x000000015353b824 */ /* 0x000fe200078e0a09 */
[----:B------:R-:W4:Y:S01]  /*195a0*/  LDL R87, [R1+0x138c] ;  /* 0x00138c0001577983 */ /* 0x000f220000100800 */
[C---:B0-----:R-:W-:Y:S01]  /*195b0*/  IADD3 R16, P6, PT, R82.reuse, R8, RZ ;  /* 0x0000000852107210 */ /* 0x041fe20007fde0ff */
[----:B------:R-:W0:Y:S02]  /*195c0*/  LDCU UR6, c[0x0][0x3b0] ;  /* 0x00007600ff0677ac */ /* 0x000e240008000800 */
[----:B------:R-:W4:Y:S01]  /*195d0*/  LDL.LU R89, [R1+0x1828] ;  /* 0x0018280001597983 */ /* 0x000f220000300800 */
[----:B------:R-:W-:Y:S01]  /*195e0*/  @!P5 IMAD.MOV R12, RZ, RZ, -R12 ;  /* 0x000000ffff0cd224 */ /* 0x000fe200078e0a0c */
[----:B-1----:R-:W-:Y:S01]  /*195f0*/  LEA.HI.X.SX32 R17, R82, R5, 0x1, P6 ;  /* 0x0000000552117211 */ /* 0x002fe200030f0eff */
[----:B------:R-:W1:Y:S04]  /*19600*/  LDCU UR7, c[0x0][0x3b0] ;  /* 0x00007600ff0777ac */ /* 0x000e680008000800 */
[----:B------:R0:W4:Y:S01]  /*19610*/  @P0 LDG.E.U8 R90, desc[UR20][R16.64] ;  /* 0x00000014105a0981 */ /* 0x000122000c1e1100 */
[----:B--2---:R-:W-:-:S03]  /*19620*/  ISETP.GE.AND P5, PT, R91, RZ, PT ;  /* 0x000000ff5b00720c */ /* 0x004fc60003fa6270 */
[----:B---3--:R2:W-:Y:S04]  /*19630*/  STL [R1+0xf0], R13 ;  /* 0x0000f00d01007387 */ /* 0x0085e80000100800 */
[----:B----4-:R3:W-:Y:S01]  /*19640*/  STL [R1+0xf4], R22 ;  /* 0x0000f41601007387 */ /* 0x0107e20000100800 */
[----:B--2---:R-:W-:Y:S01]  /*19650*/  IMAD.MOV.U32 R13, RZ, RZ, R92 ;  /* 0x000000ffff0d7224 */ /* 0x004fe200078e005c */
[C---:B------:R-:W-:Y:S02]  /*19660*/  IADD3 R92, P3, PT, R81.reuse, R8, RZ ;  /* 0x00000008515c7210 */ /* 0x040fe40007f7e0ff */
[----:B------:R0:W-:Y:S02]  /*19670*/  STL [R1+0xac0], R16 ;  /* 0x000ac01001007387 */ /* 0x0001e40000100800 */
[----:B------:R-:W-:-:S02]  /*19680*/  LEA.HI.X.SX32 R91, R81, R5, 0x1, P3 ;  /* 0x00000005515b7211 */ /* 0x000fc400018f0eff */
[----:B------:R-:W-:Y:S04]  /*19690*/  STL [R1+0xaf8], R92 ;  /* 0x000af85c01007387 */ /* 0x000fe80000100800 */
[----:B---3--:R-:W2:Y:S01]  /*196a0*/  LDL R22, [R1+0x13ac] ;  /* 0x0013ac0001167983 */ /* 0x008ea20000100800 */
[----:B0-----:R-:W-:-:S03]  /*196b0*/  @P0 IMAD.MOV.U32 R16, RZ, RZ, R92 ;  /* 0x000000ffff100224 */ /* 0x001fc600078e005c */
[----:B------:R0:W-:Y:S02]  /*196c0*/  STL [R1+0xabc], R17 ;  /* 0x000abc1101007387 */ /* 0x0001e40000100800 */
[----:B0-----:R-:W-:-:S05]  /*196d0*/  @P0 IMAD.MOV.U32 R17, RZ, RZ, R91 ;  /* 0x000000ffff110224 */ /* 0x001fca00078e005b */
[----:B------:R0:W3:Y:S01]  /*196e0*/  @P0 LDG.E.U8 R93, desc[UR20][R16.64] ;  /* 0x00000014105d0981 */ /* 0x0000e2000c1e1100 */
[----:B------:R-:W-:Y:S02]  /*196f0*/  ISETP.GT.U32.AND P2, PT, R9, R85, PT ;  /* 0x000000550900720c */ /* 0x000fe40003f44070 */
[----:B------:R-:W-:Y:S01]  /*19700*/  SEL R12, R47, R12, !P1 ;  /* 0x0000000c2f0c7207 */ /* 0x000fe20004800000 */
[----:B------:R-:W-:Y:S01]  /*19710*/  @!P5 IMAD.MOV R83, RZ, RZ, -R83 ;  /* 0x000000ffff53d224 */ /* 0x000fe200078e0a53 */
[----:B------:R-:W-:-:S09]  /*19720*/  ISETP.GE.AND P3, PT, R87, RZ, PT ;  /* 0x000000ff5700720c */ /* 0x000fd20003f66270 */
[--C-:B------:R-:W-:Y:S02]  /*19730*/  @!P2 IMAD.IADD R85, R85, 0x1, -R9.reuse ;  /* 0x000000015555a824 */ /* 0x100fe400078e0a09 */
[----:B------:R-:W-:Y:S01]  /*19740*/  IMAD R12, R12, UR5, RZ ;  /* 0x000000050c0c7c24 */ /* 0x000fe2000f8e02ff */
[----:B------:R-:W-:Y:S01]  /*19750*/  SEL R83, R47, R83, !P1 ;  /* 0x000000532f537207 */ /* 0x000fe20004800000 */
[----:B------:R-:W-:Y:S01]  /*19760*/  STL [R1+0xaf4], R91 ;  /* 0x000af45b01007387 */ /* 0x000fe20000100800 */
[----:B------:R-:W-:Y:S01]  /*19770*/  ISETP.GT.U32.AND P2, PT, R9, R85, PT ;  /* 0x000000550900720c */ /* 0x000fe20003f44070 */
[----:B------:R-:W4:Y:S01]  /*19780*/  LDCU UR5, c[0x0][0x3b0] ;  /* 0x00007600ff0577ac */ /* 0x000f220008000800 */
[C---:B0-----:R-:W-:Y:S01]  /*19790*/  IADD3 R16, P5, PT, R12.reuse, R8, RZ ;  /* 0x000000080c107210 */ /* 0x041fe20007fbe0ff */
[----:B------:R0:W-:Y:S01]  /*197a0*/  STL [R1+0xec], R90 ;  /* 0x0000ec5a01007387 */ /* 0x0001e20000100800 */
[----:B------:R-:W-:Y:S01]  /*197b0*/  PRMT R42, RZ, 0x7610, R42 ;  /* 0x00007610ff2a7816 */ /* 0x000fe2000000002a */
[----:B------:R-:W-:Y:S01]  /*197c0*/  IMAD R83, R83, UR4, RZ ;  /* 0x0000000453537c24 */ /* 0x000fe2000f8e02ff */
[----:B------:R-:W-:Y:S01]  /*197d0*/  LEA.HI.X.SX32 R17, R12, R5, 0x1, P5 ;  /* 0x000000050c117211 */ /* 0x000fe200028f0eff */
[----:B------:R-:W1:Y:S04]  /*197e0*/  LDCU UR4, c[0x0][0x3b0] ;  /* 0x00007600ff0477ac */ /* 0x000e680008000800 */
[----:B------:R1:W2:Y:S02]  /*197f0*/  @P0 LDG.E.U8 R42, desc[UR20][R16.64] ;  /* 0x00000014102a0981 */ /* 0x0002a4000c1e1100 */
[----:B------:R-:W-:-:S02]  /*19800*/  @!P2 IMAD.IADD R85, R85, 0x1, -R9 ;  /* 0x000000015555a824 */ /* 0x000fc400078e0a09 */
[----:B0-----:R-:W2:Y:S04]  /*19810*/  LDL.LU R90, [R1+0x1824] ;  /* 0x00182400015a7983 */ /* 0x001ea80000300800 */
[----:B------:R-:W2:Y:S04]  /*19820*/  LDL.LU R91, [R1+0x1820] ;  /* 0x00182000015b7983 */ /* 0x000ea80000300800 */
[----:B------:R-:W2:Y:S01]  /*19830*/  LDL.LU R92, [R1+0x181c] ;  /* 0x00181c00015c7983 */ /* 0x000ea20000300800 */
[----:B------:R-:W-:Y:S01]  /*19840*/  @!P3 IMAD.MOV R85, RZ, RZ, -R85 ;  /* 0x000000ffff55b224 */ /* 0x000fe200078e0a55 */
[----:B------:R-:W-:-:S02]  /*19850*/  PRMT R21, RZ, 0x7610, R21 ;  /* 0x00007610ff157816 */ /* 0x000fc40000000015 */
[----:B---3--:R0:W-:Y:S04]  /*19860*/  STL [R1+0xe8], R93 ;  /* 0x0000e85d01007387 */ /* 0x0081e80000100800 */
[----:B0-----:R-:W3:Y:S04]  /*19870*/  LDL.LU R93, [R1+0x1818] ;  /* 0x00181800015d7983 */ /* 0x001ee80000300800 */
[----:B------:R-:W3:Y:S04]  /*19880*/  LDL R87, [R1+0x13cc] ;  /* 0x0013cc0001577983 */ /* 0x000ee80000100800 */
[----:B------:R1:W-:Y:S04]  /*19890*/  STL [R1+0xb30], R16 ;  /* 0x000b301001007387 */ /* 0x0003e80000100800 */
[----:B------:R0:W-:Y:S01]  /*198a0*/  STL [R1+0xb2c], R17 ;  /* 0x000b2c1101007387 */ /* 0x0001e20000100800 */
[----:B-1----:R-:W-:-:S04]  /*198b0*/  IADD3 R16, P3, PT, R83, R8, RZ ;  /* 0x0000000853107210 */ /* 0x002fc80007f7e0ff */
[----:B0-----:R-:W-:-:S05]  /*198c0*/  LEA.HI.X.SX32 R17, R83, R5, 0x1, P3 ;  /* 0x0000000553117211 */ /* 0x001fca00018f0eff */
[----:B------:R-:W3:Y:S01]  /*198d0*/  @P0 LDG.E.U8 R21, desc[UR20][R16.64] ;  /* 0x0000001410150981 */ /* 0x000ee2000c1e1100 */
[C---:B------:R-:W-:Y:S02]  /*198e0*/  ISETP.GT.U32.AND P6, PT, R9.reuse, R86, PT ;  /* 0x000000560900720c */ /* 0x040fe40003fc4070 */
[C---:B------:R-:W-:Y:S02]  /*198f0*/  ISETP.GT.U32.AND P2, PT, R9.reuse, R88, PT ;  /* 0x000000580900720c */ /* 0x040fe40003f44070 */
[----:B------:R-:W-:-:S09]  /*19900*/  ISETP.GT.U32.AND P5, PT, R9, R89, PT ;  /* 0x000000590900720c */ /* 0x000fd20003fa4070 */
[--C-:B------:R-:W-:Y:S02]  /*19910*/  @!P6 IMAD.IADD R86, R86, 0x1, -R9.reuse ;  /* 0x000000015656e824 */ /* 0x100fe400078e0a09 */
[----:B------:R-:W-:-:S03]  /*19920*/  @!P2 IMAD.IADD R88, R88, 0x1, -R9 ;  /* 0x000000015858a824 */ /* 0x000fc600078e0a09 */
[----:B------:R-:W-:Y:S02]  /*19930*/  ISETP.GT.U32.AND P6, PT, R9, R86, PT ;  /* 0x000000560900720c */ /* 0x000fe40003fc4070 */
[----:B--2---:R-:W-:Y:S02]  /*19940*/  ISETP.GE.AND P2, PT, R22, RZ, PT ;  /* 0x000000ff1600720c */ /* 0x004fe40003f46270 */
[----:B------:R-:W-:Y:S01]  /*19950*/  SEL R85, R47, R85, !P1 ;  /* 0x000000552f557207 */ /* 0x000fe20004800000 */
[----:B------:R0:W-:Y:S01]  /*19960*/  STL [R1+0xe4], R42 ;  /* 0x0000e42a01007387 */ /* 0x0001e20000100800 */
[----:B------:R-:W-:-:S03]  /*19970*/  @!P5 IMAD.IADD R89, R89, 0x1, -R9 ;  /* 0x000000015959d824 */ /* 0x000fc600078e0a09 */
[----:B----4-:R-:W-:Y:S01]  /*19980*/  IMAD R85, R85, UR5, RZ ;  /* 0x0000000555557c24 */ /* 0x010fe2000f8e02ff */
[----:B------:R-:W-:Y:S01]  /*19990*/  PRMT R6, RZ, 0x7610, R6 ;  /* 0x00007610ff067816 */ /* 0x000fe20000000006 */
[----:B------:R-:W1:Y:S02]  /*199a0*/  LDCU UR5, c[0x0][0x3b0] ;  /* 0x00007600ff0577ac */ /* 0x000e640008000800 */
[----:B------:R-:W-:Y:S01]  /*199b0*/  @!P6 IMAD.IADD R86, R86, 0x1, -R9 ;  /* 0x000000015656e824 */ /* 0x000fe200078e0a09 */
[----:B0-----:R-:W2:Y:S04]  /*199c0*/  LDL R42, [R1+0x13ec] ;  /* 0x0013ec00012a7983 */ /* 0x001ea80000100800 */
[----:B------:R-:W-:Y:S01]  /*199d0*/  STL [R1+0x360], R16 ;  /* 0x0003601001007387 */ /* 0x000fe20000100800 */
[----:B------:R-:W-:-:S03]  /*199e0*/  @!P2 IMAD.MOV R86, RZ, RZ, -R86 ;  /* 0x000000ffff56a224 */ /* 0x000fc600078e0a56 */
[----:B------:R-:W-:Y:S01]  /*199f0*/  STL [R1+0x35c], R17 ;  /* 0x00035c1101007387 */ /* 0x000fe20000100800 */
[----:B------:R-:W-:Y:S02]  /*19a00*/  ISETP.GT.U32.AND P2, PT, R9, R89, PT ;  /* 0x000000590900720c */ /* 0x000fe40003f44070 */
[----:B------:R-:W-:-:S05]  /*19a10*/  SEL R86, R47, R86, !P1 ;  /* 0x000000562f567207 */ /* 0x000fca0004800000 */
[----:B------:R-:W-:Y:S01]  /*19a20*/  IMAD R86, R86, UR4, RZ ;  /* 0x0000000456567c24 */ /* 0x000fe2000f8e02ff */
[----:B------:R-:W-:Y:S01]  /*19a30*/  PRMT R14, RZ, 0x7610, R14 ;  /* 0x00007610ff0e7816 */ /* 0x000fe2000000000e */
[----:B------:R-:W0:Y:S04]  /*19a40*/  LDCU UR4, c[0x0][0x3b0] ;  /* 0x00007600ff0477ac */ /* 0x000e280008000800 */
[----:B------:R-:W-:Y:S01]  /*19a50*/  @!P2 IMAD.IADD R89, R89, 0x1, -R9 ;  /* 0x000000015959a824 */ /* 0x000fe200078e0a09 */
[----:B---3--:R-:W-:Y:S01]  /*19a60*/  ISETP.GE.AND P6, PT, R87, RZ, PT ;  /* 0x000000ff5700720c */ /* 0x008fe20003fc6270 */
[----:B------:R3:W-:Y:S04]  /*19a70*/  STL [R1+0xe0], R21 ;  /* 0x0000e01501007387 */ /* 0x0007e80000100800 */
[----:B------:R-:W4:Y:S01]  /*19a80*/  LDL R87, [R1+0x1410] ;  /* 0x0014100001577983 */ /* 0x000f220000100800 */
[----:B---3--:R-:W-:-:S04]  /*19a90*/  IADD3 R21, P5, PT, R85, R8, RZ ;  /* 0x0000000855157210 */ /* 0x008fc80007fbe0ff */
[----:B------:R-:W-:Y:S01]  /*19aa0*/  LEA.HI.X.SX32 R16, R85, R5, 0x1, P5 ;  /* 0x0000000555107211 */ /* 0x000fe200028f0eff */
[----:B------:R-:W-:Y:S04]  /*19ab0*/  STL [R1+0x3a0], R21 ;  /* 0x0003a01501007387 */ /* 0x000fe80000100800 */
[----:B------:R3:W-:Y:S01]  /*19ac0*/  STL [R1+0x39c], R16 ;  /* 0x00039c1001007387 */ /* 0x0007e20000100800 */
[----:B------:R-:W-:Y:S02]  /*19ad0*/  @P0 IMAD.MOV.U32 R17, RZ, RZ, R16 ;  /* 0x000000ffff110224 */ /* 0x000fe400078e0010 */
[----:B---3--:R-:W-:-:S05]  /*19ae0*/  @P0 IMAD.MOV.U32 R16, RZ, RZ, R21 ;  /* 0x000000ffff100224 */ /* 0x008fca00078e0015 */
[----:B------:R3:W4:Y:S02]  /*19af0*/  @P0 LDG.E.U8 R6, desc[UR20][R16.64] ;  /* 0x0000001410060981 */ /* 0x000724000c1e1100 */
[----:B---3--:R-:W-:-:S04]  /*19b00*/  IADD3 R16, P2, PT, R86, R8, RZ ;  /* 0x0000000856107210 */ /* 0x008fc80007f5e0ff */
[----:B------:R-:W-:-:S05]  /*19b10*/  LEA.HI.X.SX32 R17, R86, R5, 0x1, P2 ;  /* 0x0000000556117211 */ /* 0x000fca00010f0eff */
[----:B------:R-:W3:Y:S01]  /*19b20*/  @P0 LDG.E.U8 R14, desc[UR20][R16.64] ;  /* 0x00000014100e0981 */ /* 0x000ee2000c1e1100 */
[----:B------:R-:W-:Y:S02]  /*19b30*/  ISETP.GT.U32.AND P3, PT, R9, R88, PT ;  /* 0x000000580900720c */ /* 0x000fe40003f64070 */
[----:B--2---:R-:W-:Y:S02]  /*19b40*/  ISETP.GE.AND P5, PT, R42, RZ, PT ;  /* 0x000000ff2a00720c */ /* 0x004fe40003fa6270 */
[----:B------:R-:W2:Y:S04]  /*19b50*/  LDL R42, [R1+0x142c] ;  /* 0x00142c00012a7983 */ /* 0x000ea80000100800 */
[----:B------:R-:W2:Y:S05]  /*19b60*/  LDL.LU R22, [R1+0x4] ;  /* 0x0000040001167983 */ /* 0x000eaa0000300800 */
[----:B------:R-:W-:-:S04]  /*19b70*/  @!P3 IMAD.IADD R88, R88, 0x1, -R9 ;  /* 0x000000015858b824 */ /* 0x000fc800078e0a09 */
[----:B------:R-:W-:Y:S01]  /*19b80*/  @!P6 IMAD.MOV R88, RZ, RZ, -R88 ;  /* 0x000000ffff58e224 */ /* 0x000fe200078e0a58 */
[----:B------:R-:W-:-:S04]  /*19b90*/  ISETP.GT.U32.AND P6, PT, R9, R91, PT ;  /* 0x0000005b0900720c */ /* 0x000fc80003fc4070 */
[----:B------:R-:W-:-:S05]  /*19ba0*/  SEL R88, R47, R88, !P1 ;  /* 0x000000582f587207 */ /* 0x000fca0004800000 */
[----:B-1----:R-:W-:Y:S02]  /*19bb0*/  IMAD R88, R88, UR5, RZ ;  /* 0x0000000558587c24 */ /* 0x002fe4000f8e02ff */
[----:B------:R-:W-:Y:S01]  /*19bc0*/  @!P5 IMAD.MOV R89, RZ, RZ, -R89 ;  /* 0x000000ffff59d224 */ /* 0x000fe200078e0a59 */
[----:B------:R-:W-:Y:S01]  /*19bd0*/  PRMT R19, RZ, 0x7610, R19 ;  /* 0x00007610ff137816 */ /* 0x000fe20000000013 */
[----:B------:R-:W-:Y:S01]  /*19be0*/  @!P6 IMAD.IADD R91, R91, 0x1, -R9 ;  /* 0x000000015b5be824 */ /* 0x000fe200078e0a09 */
[----:B------:R-:W-:Y:S01]  /*19bf0*/  IADD3 R21, P6, PT, R88, R8, RZ ;  /* 0x0000000858157210 */ /* 0x000fe20007fde0ff */
[----:B------:R-:W1:Y:S01]  /*19c00*/  LDCU UR5, c[0x0][0x3b0] ;  /* 0x00007600ff0577ac */ /* 0x000e620008000800 */
[----:B------:R-:W-:-:S05]  /*19c10*/  SEL R89, R47, R89, !P1 ;  /* 0x000000592f597207 */ /* 0x000fca0004800000 */
[----:B------:R-:W-:Y:S01]  /*19c20*/  IMAD R89, R89, UR6, RZ ;  /* 0x0000000659597c24 */ /* 0x000fe2000f8e02ff */
[----:B------:R-:W-:Y:S01]  /*19c30*/  PRMT R18, RZ, 0x7610, R18 ;  /* 0x00007610ff127816 */ /* 0x000fe20000000012 */
[----:B------:R-:W0:Y:S01]  /*19c40*/  LDCU UR6, c[0x0][0x3b0] ;  /* 0x00007600ff0677ac */ /* 0x000e220008000800 */
[----:B----4-:R4:W-:Y:S04]  /*19c50*/  STL [R1+0xdc], R6 ;  /* 0x0000dc0601007387 */ /* 0x0109e80000100800 */
[----:B----4-:R-:W4:Y:S04]  /*19c60*/  LDL.LU R6, [R1] ;  /* 0x0000000001067983 */ /* 0x010f280000300800 */
[----:B------:R0:W-:Y:S04]  /*19c70*/  STL [R1+0x3e0], R16 ;  /* 0x0003e01001007387 */ /* 0x0001e80000100800 */
[----:B------:R1:W-:Y:S04]  /*19c80*/  STL [R1+0x3dc], R17 ;  /* 0x0003dc1101007387 */ /* 0x0003e80000100800 */
[----:B---3--:R3:W-:Y:S01]  /*19c90*/  STL [R1+0xd8], R14 ;  /* 0x0000d80e01007387 */ /* 0x0087e20000100800 */
[----:B0-----:R-:W-:-:S05]  /*19ca0*/  LEA.HI.X.SX32 R16, R88, R5, 0x1, P6 ;  /* 0x0000000558107211 */ /* 0x001fca00030f0eff */
[----:B-1----:R-:W-:Y:S01]  /*19cb0*/  @P0 IMAD.MOV.U32 R17, RZ, RZ, R16 ;  /* 0x000000ffff110224 */ /* 0x002fe200078e0010 */
[----:B---3--:R-:W3:Y:S04]  /*19cc0*/  LDL R14, [R1+0x1444] ;  /* 0x00144400010e7983 */ /* 0x008ee80000100800 */
[----:B------:R-:W-:Y:S04]  /*19cd0*/  STL [R1+0x440], R21 ;  /* 0x0004401501007387 */ /* 0x000fe80000100800 */
[----:B------:R0:W-:Y:S02]  /*19ce0*/  STL [R1+0x43c], R16 ;  /* 0x00043c1001007387 */ /* 0x0001e40000100800 */
[----:B0-----:R-:W-:-:S05]  /*19cf0*/  @P0 IMAD.MOV.U32 R16, RZ, RZ, R21 ;  /* 0x000000ffff100224 */ /* 0x001fca00078e0015 */
[----:B------:R0:W4:Y:S02]  /*19d00*/  @P0 LDG.E.U8 R19, desc[UR20][R16.64] ;  /* 0x0000001410130981 */ /* 0x000124000c1e1100 */
[----:B0-----:R-:W-:-:S04]  /*19d10*/  IADD3 R16, P6, PT, R89, R8, RZ ;  /* 0x0000000859107210 */ /* 0x001fc80007fde0ff */
[----:B------:R-:W-:-:S05]  /*19d20*/  LEA.HI.X.SX32 R17, R89, R5, 0x1, P6 ;  /* 0x0000000559117211 */ /* 0x000fca00030f0eff */
[----:B------:R0:W4:Y:S01]  /*19d30*/  @P0 LDG.E.U8 R18, desc[UR20][R16.64] ;  /* 0x0000001410120981 */ /* 0x000122000c1e1100 */
[----:B------:R-:W-:Y:S02]  /*19d40*/  ISETP.GT.U32.AND P3, PT, R9, R90, PT ;  /* 0x0000005a0900720c */ /* 0x000fe40003f64070 */
[----:B------:R-:W-:-:S11]  /*19d50*/  ISETP.GE.AND P5, PT, R87, RZ, PT ;  /* 0x000000ff5700720c */ /* 0x000fd60003fa6270 */
[----:B------:R-:W-:-:S05]  /*19d60*/  @!P3 IMAD.IADD R90, R90, 0x1, -R9 ;  /* 0x000000015a5ab824 */ /* 0x000fca00078e0a09 */
[C---:B------:R-:W-:Y:S02]  /*19d70*/  ISETP.GT.U32.AND P2, PT, R9.reuse, R90, PT ;  /* 0x0000005a0900720c */ /* 0x040fe40003f44070 */
[----:B------:R-:W-:-:S11]  /*19d80*/  ISETP.GT.U32.AND P3, PT, R9, R92, PT ;  /* 0x0000005c0900720c */ /* 0x000fd60003f64070 */
[----:B------:R-:W-:-:S04]  /*19d90*/  @!P2 IMAD.IADD R90, R90, 0x1, -R9 ;  /* 0x000000015a5aa824 */ /* 0x000fc800078e0a09 */
[----:B------:R-:W-:Y:S01]  /*19da0*/  @!P5 IMAD.MOV R90, RZ, RZ, -R90 ;  /* 0x000000ffff5ad224 */ /* 0x000fe200078e0a5a */
[----:B--2---:R-:W-:Y:S01]  /*19db0*/  ISETP.GT.U32.AND P5, PT, R9, R22, PT ;  /* 0x000000160900720c */ /* 0x004fe20003fa4070 */
[----:B------:R-:W-:-:S03]  /*19dc0*/  @!P3 IMAD.IADD R92, R92, 0x1, -R9 ;  /* 0x000000015c5cb824 */ /* 0x000fc600078e0a09 */
[----:B------:R-:W-:Y:S02]  /*19dd0*/  SEL R90, R47, R90, !P1 ;  /* 0x0000005a2f5a7207 */ /* 0x000fe40004800000 */
[----:B------:R-:W-:-:S03]  /*19de0*/  ISETP.GT.U32.AND P2, PT, R9, R92, PT ;  /* 0x0000005c0900720c */ /* 0x000fc60003f44070 */
[----:B------:R-:W-:Y:S01]  /*19df0*/  IMAD R90, R90, UR4, RZ ;  /* 0x000000045a5a7c24 */ /* 0x000fe2000f8e02ff */
[----:B------:R0:W-:Y:S03]  /*19e00*/  STL [R1+0x480], R16 ;  /* 0x0004801001007387 */ /* 0x0001e60000100800 */
[----:B------:R-:W-:Y:S01]  /*19e10*/  @!P5 IMAD.IADD R22, R22, 0x1, -R9 ;  /* 0x000000011616d824 */ /* 0x000fe200078e0a09 */
[----:B------:R1:W-:Y:S01]  /*19e20*/  STL [R1+0x47c], R17 ;  /* 0x00047c1101007387 */ /* 0x0003e20000100800 */
[----:B------:R-:W-:Y:S01]  /*19e30*/  PRMT R12, RZ, 0x7610, R12 ;  /* 0x00007610ff0c7816 */ /* 0x000fe2000000000c */
[----:B------:R-:W2:Y:S01]  /*19e40*/  LDCU UR4, c[0x0][0x3b0] ;  /* 0x00007600ff0477ac */ /* 0x000ea20008000800 */
[----:B0-----:R-:W-:-:S04]  /*19e50*/  IADD3 R16, P5, PT, R90, R8, RZ ;  /* 0x000000085a107210 */ /* 0x001fc80007fbe0ff */
[----:B-1----:R-:W-:Y:S01]  /*19e60*/  LEA.HI.X.SX32 R17, R90, R5, 0x1, P5 ;  /* 0x000000055a117211 */ /* 0x002fe200028f0eff */
[----:B------:R-:W-:Y:S01]  /*19e70*/  @!P2 IMAD.IADD R92, R92, 0x1, -R9 ;  /* 0x000000015c5ca824 */ /* 0x000fe200078e0a09 */
[----:B------:R-:W-:Y:S02]  /*19e80*/  ISETP.GE.AND P6, PT, R42, RZ, PT ;  /* 0x000000ff2a00720c */ /* 0x000fe40003fc6270 */
[----:B------:R-:W2:Y:S04]  /*19e90*/  LDL.LU R42, [R1+0x8] ;  /* 0x00000800012a7983 */ /* 0x000ea80000300800 */
[----:B------:R0:W2:Y:S01]  /*19ea0*/  @P0 LDG.E.U8 R12, desc[UR20][R16.64] ;  /* 0x00000014100c0981 */ /* 0x0000a2000c1e1100 */
[----:B---3--:R-:W-:-:S03]  /*19eb0*/  ISETP.GE.AND P2, PT, R14, RZ, PT ;  /* 0x000000ff0e00720c */ /* 0x008fc60003f46270 */
[----:B------:R-:W3:Y:S04]  /*19ec0*/  LDL R14, [R1+0x1470] ;  /* 0x00147000010e7983 */ /* 0x000ee80000100800 */
[----:B----4-:R1:W-:Y:S04]  /*19ed0*/  STL [R1+0xd0], R18 ;  /* 0x0000d01201007387 */ /* 0x0103e80000100800 */
[----:B-1----:R-:W4:Y:S01]  /*19ee0*/  LDL R18, [R1+0x1488] ;  /* 0x0014880001127983 */ /* 0x002f220000100800 */
[----:B------:R-:W-:-:S13]  /*19ef0*/  ISETP.GT.U32.AND P3, PT, R9, R91, PT ;  /* 0x0000005b0900720c */ /* 0x000fda0003f64070 */
[----:B------:R-:W-:Y:S01]  /*19f00*/  @!P3 IMAD.IADD R91, R91, 0x1, -R9 ;  /* 0x000000015b5bb824 */ /* 0x000fe200078e0a09 */
[C---:B------:R-:W-:Y:S01]  /*19f10*/  ISETP.GT.U32.AND P3, PT, R9.reuse, R6, PT ;  /* 0x000000060900720c */ /* 0x040fe20003f64070 */
[----:B------:R-:W-:Y:S02]  /*19f20*/  @!P2 IMAD.MOV R92, RZ, RZ, -R92 ;  /* 0x000000ffff5ca224 */ /* 0x000fe400078e0a5c */
[----:B------:R-:W-:Y:S01]  /*19f30*/  @!P6 IMAD.MOV R91, RZ, RZ, -R91 ;  /* 0x000000ffff5be224 */ /* 0x000fe200078e0a5b */
[----:B------:R-:W-:Y:S02]  /*19f40*/  ISETP.GT.U32.AND P6, PT, R9, R22, PT ;  /* 0x000000160900720c */ /* 0x000fe40003fc4070 */
[C---:B------:R-:W-:Y:S02]  /*19f50*/  SEL R92, R47.reuse, R92, !P1 ;  /* 0x0000005c2f5c7207 */ /* 0x040fe40004800000 */
[----:B------:R-:W-:-:S05]  /*19f60*/  SEL R91, R47, R91, !P1 ;  /* 0x0000005b2f5b7207 */ /* 0x000fca0004800000 */
[----:B------:R-:W-:Y:S01]  /*19f70*/  @!P3 IMAD.IADD R6, R6, 0x1, -R9 ;  /* 0x000000010606b824 */ /* 0x000fe200078e0a09 */
[----:B------:R-:W-:-:S04]  /*19f80*/  ISETP.GT.U32.AND P3, PT, R9, R93, PT ;  /* 0x0000005d0900720c */ /* 0x000fc80003f64070 */
[----:B------:R-:W-:Y:S01]  /*19f90*/  ISETP.GT.U32.AND P5, PT, R9, R6, PT ;  /* 0x000000060900720c */ /* 0x000fe20003fa4070 */
[----:B------:R-:W-:Y:S01]  /*19fa0*/  STL [R1+0xd4], R19 ;  /* 0x0000d41301007387 */ /* 0x000fe20000100800 */
[----:B------:R-:W-:Y:S01]  /*19fb0*/  IMAD R91, R91, UR5, RZ ;  /* 0x000000055b5b7c24 */ /* 0x000fe2000f8e02ff */
[----:B------:R-:W-:Y:S01]  /*19fc0*/  PRMT R23, RZ, 0x7610, R23 ;  /* 0x00007610ff177816 */ /* 0x000fe20000000017 */
[----:B--2---:R-:W-:Y:S01]  /*19fd0*/  IMAD R92, R92, UR4, RZ ;  /* 0x000000045c5c7c24 */ /* 0x004fe2000f8e02ff */
[----:B------:R0:W-:Y:S01]  /*19fe0*/  STL [R1+0x4c0], R16 ;  /* 0x0004c01001007387 */ /* 0x0001e20000100800 */
[----:B------:R-:W-:Y:S01]  /*19ff0*/  @!P6 IMAD.IADD R22, R22, 0x1, -R9 ;  /* 0x000000011616e824 */ /* 0x000fe200078e0a09 */
[----:B------:R-:W-:Y:S01]  /*1a000*/  PRMT R11, RZ, 0x7610, R11 ;  /* 0x00007610ff0b7816 */ /* 0x000fe2000000000b */
[----:B------:R-:W1:Y:S01]  /*1a010*/  LDCU UR4, c[0x0][0x3b0] ;  /* 0x00007600ff0477ac */ /* 0x000e620008000800 */
[----:B------:R2:W-:Y:S01]  /*1a020*/  STL [R1+0x4bc], R17 ;  /* 0x0004bc1101007387 */ /* 0x0005e20000100800 */
[----:B------:R-:W-:Y:S01]  /*1a030*/  @!P3 IMAD.IADD R93, R93, 0x1, -R9 ;  /* 0x000000015d5db824 */ /* 0x000fe200078e0a09 */
[----:B------:R-:W1:Y:S02]  /*1a040*/  LDCU UR5, c[0x0][0x3b0] ;  /* 0x00007600ff0577ac */ /* 0x000e640008000800 */
[----:B------:R-:W4:Y:S01]  /*1a050*/  LDL R87, [R1+0x14b4] ;  /* 0x0014b40001577983 */ /* 0x000f220000100800 */
[----:B0-----:R-:W-:-:S03]  /*1a060*/  IADD3 R16, P6, PT, R91, R8, RZ ;  /* 0x000000085b107210 */ /* 0x001fc60007fde0ff */
[----:B------:R-:W4:Y:S04]  /*1a070*/  LDL.LU R19, [R1+0xc] ;  /* 0x00000c0001137983 */ /* 0x000f280000300800 */
[----:B------:R-:W4:Y:S01]  /*1a080*/  LDL.LU R21, [R1+0x10] ;  /* 0x0000100001157983 */ /* 0x000f220000300800 */
[----:B------:R-:W-:-:S03]  /*1a090*/  @!P5 IMAD.IADD R6, R6, 0x1, -R9 ;  /* 0x000000010606d824 */ /* 0x000fc600078e0a09 */
[----:B------:R0:W-:Y:S01]  /*1a0a0*/  STL [R1+0xcc], R12 ;  /* 0x0000cc0c01007387 */ /* 0x0001e20000100800 */
[----:B--2---:R-:W-:-:S03]  /*1a0b0*/  LEA.HI.X.SX32 R17, R91, R5, 0x1, P6 ;  /* 0x000000055b117211 */ /* 0x004fc600030f0eff */
[----:B------:R2:W-:Y:S04]  /*1a0c0*/  STL [R1+0x500], R16 ;  /* 0x0005001001007387 */ /* 0x0005e80000100800 */
[----:B------:R2:W4:Y:S01]  /*1a0d0*/  @P0 LDG.E.U8 R23, desc[UR20][R16.64] ;  /* 0x0000001410170981 */ /* 0x000522000c1e1100 */
[----:B0-----:R-:W-:-:S05]  /*1a0e0*/  IADD3 R12, P3, PT, R92, R8, RZ ;  /* 0x000000085c0c7210 */ /* 0x001fca0007f7e0ff */
[----:B--2---:R-:W-:Y:S01]  /*1a0f0*/  @P0 IMAD.MOV.U32 R16, RZ, RZ, R12 ;  /* 0x000000ffff100224 */ /* 0x004fe200078e000c */
[----:B---3--:R-:W-:Y:S02]  /*1a100*/  ISETP.GE.AND P6, PT, R14, RZ, PT ;  /* 0x000000ff0e00720c */ /* 0x008fe40003fc6270 */
[----:B------:R-:W2:Y:S04]  /*1a110*/  LDL.LU R14, [R1+0x1814] ;  /* 0x00181400010e7983 */ /* 0x000ea80000300800 */
[----:B------:R-:W-:Y:S04]  /*1a120*/  STL [R1+0x540], R12 ;  /* 0x0005400c01007387 */ /* 0x000fe80000100800 */
[----:B------:R0:W-:Y:S01]  /*1a130*/  STL [R1+0x4fc], R17 ;  /* 0x0004fc1101007387 */ /* 0x0001e20000100800 */
[----:B----4-:R-:W-:-:S02]  /*1a140*/  ISETP.GE.AND P5, PT, R18, RZ, PT ;  /* 0x000000ff1200720c */ /* 0x010fc40003fa6270 */
[----:B------:R-:W-:-:S05]  /*1a150*/  LEA.HI.X.SX32 R18, R92, R5, 0x1, P3 ;  /* 0x000000055c127211 */ /* 0x000fca00018f0eff */
[----:B0-----:R-:W-:-:S05]  /*1a160*/  @P0 IMAD.MOV.U32 R17, RZ, RZ, R18 ;  /* 0x000000ffff110224 */ /* 0x001fca00078e0012 */
[----:B------:R0:W3:Y:S01]  /*1a170*/  @P0 LDG.E.U8 R11, desc[UR20][R16.64] ;  /* 0x00000014100b0981 */ /* 0x0000e2000c1e1100 */
[C---:B------:R-:W-:Y:S01]  /*1a180*/  ISETP.GT.U32.AND P2, PT, R9.reuse, R42, PT ;  /* 0x0000002a0900720c */ /* 0x040fe20003f44070 */
[----:B------:R-:W-:Y:S02]  /*1a190*/  IMAD.MOV.U32 R12, RZ, RZ, R22 ;  /* 0x000000ffff0c7224 */ /* 0x000fe400078e0016 */
[----:B------:R4:W-:Y:S01]  /*1a1a0*/  STL [R1+0x53c], R18 ;  /* 0x00053c1201007387 */ /* 0x0009e20000100800 */
[----:B------:R-:W-:Y:S01]  /*1a1b0*/  ISETP.GT.U32.AND P3, PT, R9, R93, PT ;  /* 0x0000005d0900720c */ /* 0x000fe20003f64070 */
[----:B------:R-:W-:Y:S02]  /*1a1c0*/  @!P6 IMAD.MOV R12, RZ, RZ, -R12 ;  /* 0x000000ffff0ce224 */ /* 0x000fe400078e0a0c */
[----:B----4-:R-:W4:Y:S06]  /*1a1d0*/  LDL R18, [R1+0x14cc] ;  /* 0x0014cc0001127983 */ /* 0x010f2c0000100800 */
[----:B------:R-:W-:Y:S01]  /*1a1e0*/  @!P2 IMAD.IADD R42, R42, 0x1, -R9 ;  /* 0x000000012a2aa824 */ /* 0x000fe200078e0a09 */
[----:B------:R-:W-:-:S04]  /*1a1f0*/  SEL R12, R47, R12, !P1 ;  /* 0x0000000c2f0c7207 */ /* 0x000fc80004800000 */
[----:B------:R-:W-:Y:S01]  /*1a200*/  ISETP.GT.U32.AND P6, PT, R9, R42, PT ;  /* 0x0000002a0900720c */ /* 0x000fe20003fc4070 */
[----:B------:R-:W-:Y:S02]  /*1a210*/  @!P3 IMAD.IADD R93, R93, 0x1, -R9 ;  /* 0x000000015d5db824 */ /* 0x000fe400078e0a09 */
[----:B------:R-:W-:Y:S01]  /*1a220*/  IMAD R12, R12, UR6, RZ ;  /* 0x000000060c0c7c24 */ /* 0x000fe2000f8e02ff */
[----:B------:R-:W-:Y:S01]  /*1a230*/  PRMT R20, RZ, 0x7610, R20 ;  /* 0x00007610ff147816 */ /* 0x000fe20000000014 */
[----:B------:R-:W0:Y:S01]  /*1a240*/  LDCU UR6, c[0x0][0x3b0] ;  /* 0x00007600ff0677ac */ /* 0x000e220008000800 */
[----:B------:R-:W-:-:S07]  /*1a250*/  ISETP.GE.AND P2, PT, R87, RZ, PT ;  /* 0x000000ff5700720c */ /* 0x000fce0003f46270 */
[----:B------:R-:W-:-:S06]  /*1a260*/  @!P6 IMAD.IADD R42, R42, 0x1, -R9 ;  /* 0x000000012a2ae824 */ /* 0x000fcc00078e0a09 */
[----:B------:R-:W-:Y:S01]  /*1a270*/  @!P2 IMAD.MOV R93, RZ, RZ, -R93 ;  /* 0x000000ffff5da224 */ /* 0x000fe200078e0a5d */
[----:B0-----:R-:W-:-:S04]  /*1a280*/  IADD3 R16, P2, PT, R12, R8, RZ ;  /* 0x000000080c107210 */ /* 0x001fc80007f5e0ff */
[----:B------:R-:W-:Y:S02]  /*1a290*/  LEA.HI.X.SX32 R17, R12, R5, 0x1, P2 ;  /* 0x000000050c117211 */ /* 0x000fe400010f0eff */
[----:B------:R-:W-:-:S03]  /*1a2a0*/  SEL R93, R47, R93, !P1 ;  /* 0x0000005d2f5d7207 */ /* 0x000fc60004800000 */
[----:B------:R0:W4:Y:S02]  /*1a2b0*/  @P0 LDG.E.U8 R20, desc[UR20][R16.64] ;  /* 0x0000001410140981 */ /* 0x000124000c1e1100 */
[----:B-1----:R-:W-:Y:S01]  /*1a2c0*/  IMAD R93, R93, UR5, RZ ;  /* 0x000000055d5d7c24 */ /* 0x002fe2000f8e02ff */
[----:B------:R-:W-:Y:S01]  /*1a2d0*/  PRMT R4, RZ, 0x7610, R4 ;  /* 0x00007610ff047816 */ /* 0x000fe20000000004 */
[----:B------:R-:W1:Y:S01]  /*1a2e0*/  LDCU UR5, c[0x0][0x3b0] ;  /* 0x00007600ff0577ac */ /* 0x000e620008000800 */
[----:B--2---:R-:W-:Y:S01]  /*1a2f0*/  PRMT R14, RZ, 0x7610, R14 ;  /* 0x00007610ff0e7816 */ /* 0x004fe2000000000e */
[----:B---3--:R2:W-:Y:S02]  /*1a300*/  STL [R1+0xc4], R11 ;  /* 0x0000c40b01007387 */ /* 0x0085e40000100800 */
[----:B--2---:R-:W-:-:S04]  /*1a310*/  IMAD.MOV.U32 R11, RZ, RZ, R6 ;  /* 0x000000ffff0b7224 */ /* 0x004fc800078e0006 */
[----:B------:R-:W-:-:S05]  /*1a320*/  @!P5 IMAD.MOV R11, RZ, RZ, -R11 ;  /* 0x000000ffff0bd224 */ /* 0x000fca00078e0a0b */
[----:B------:R-:W-:-:S05]  /*1a330*/  SEL R11, R47, R11, !P1 ;  /* 0x0000000b2f0b7207 */ /* 0x000fca0004800000 */
[----:B------:R-:W-:Y:S01]  /*1a340*/  IMAD R11, R11, UR4, RZ ;  /* 0x000000040b0b7c24 */ /* 0x000fe2000f8e02ff */
[----:B------:R2:W-:Y:S01]  /*1a350*/  STL [R1+0xc8], R23 ;  /* 0x0000c81701007387 */ /* 0x0005e20000100800 */
[----:B------:R-:W-:Y:S01]  /*1a360*/  IMAD.MOV.U32 R6, RZ, RZ, R13 ;  /* 0x000000ffff067224 */ /* 0x000fe200078e000d */
[----:B------:R-:W-:Y:S01]  /*1a370*/  ISETP.GT.U32.AND P5, PT, R9, R19, PT ;  /* 0x000000130900720c */ /* 0x000fe20003fa4070 */
[----:B------:R-:W3:Y:S01]  /*1a380*/  LDCU UR4, c[0x0][0x3b0] ;  /* 0x00007600ff0477ac */ /* 0x000ee20008000800 */
[----:B------:R-:W-:-:S04]  /*1a390*/  IADD3 R87, P6, PT, R11, R8, RZ ;  /* 0x000000080b577210 */ /* 0x000fc80007fde0ff */
[----:B------:R-:W-:Y:S01]  /*1a3a0*/  LEA.HI.X.SX32 R11, R11, R5, 0x1, P6 ;  /* 0x000000050b0b7211 */ /* 0x000fe200030f0eff */
[----:B--2---:R-:W2:Y:S04]  /*1a3b0*/  LDL R23, [R1+0x14e4] ;  /* 0x0014e40001177983 */ /* 0x004ea80000100800 */
[----:B------:R-:W3:Y:S04]  /*1a3c0*/  LDL.LU R13, [R1+0x1c] ;  /* 0x00001c00010d7983 */ /* 0x000ee80000300800 */
[----:B------:R0:W-:Y:S04]  /*1a3d0*/  STL [R1+0x580], R16 ;  /* 0x0005801001007387 */ /* 0x0001e80000100800 */
[----:B------:R-:W-:Y:S04]  /*1a3e0*/  STL [R1+0x5c0], R87 ;  /* 0x0005c05701007387 */ /* 0x000fe80000100800 */
[----:B------:R-:W3:Y:S01]  /*1a3f0*/  LDL R22, [R1+0x1510] ;  /* 0x0015100001167983 */ /* 0x000ee20000100800 */
[----:B0-----:R-:W-:-:S03]  /*1a400*/  @P0 IMAD.MOV.U32 R16, RZ, RZ, R87 ;  /* 0x000000ffff100224 */ /* 0x001fc600078e0057 */
[----:B------:R0:W-:Y:S02]  /*1a410*/  STL [R1+0x57c], R17 ;  /* 0x00057c1101007387 */ /* 0x0001e40000100800 */
[----:B0-----:R-:W-:-:S05]  /*1a420*/  @P0 IMAD.MOV.U32 R17, RZ, RZ, R11 ;  /* 0x000000ffff110224 */ /* 0x001fca00078e000b */
[----:B------:R0:W3:Y:S02]  /*1a430*/  @P0 LDG.E.U8 R14, desc[UR20][R16.64] ;  /* 0x00000014100e0981 */ /* 0x0000e4000c1e1100 */
[----:B0-----:R-:W-:-:S04]  /*1a440*/  IADD3 R16, P6, PT, R93, R8, RZ ;  /* 0x000000085d107210 */ /* 0x001fc80007fde0ff */
[----:B------:R-:W-:-:S05]  /*1a450*/  LEA.HI.X.SX32 R17, R93, R5, 0x1, P6 ;  /* 0x000000055d117211 */ /* 0x000fca00030f0eff */
[----:B------:R-:W3:Y:S01]  /*1a460*/  @P0 LDG.E.U8 R4, desc[UR20][R16.64] ;  /* 0x0000001410040981 */ /* 0x000ee2000c1e1100 */
[----:B------:R-:W-:Y:S01]  /*1a470*/  ISETP.GT.U32.AND P3, PT, R9, R21, PT ;  /* 0x000000150900720c */ /* 0x000fe20003f64070 */
[--C-:B------:R-:W-:Y:S01]  /*1a480*/  @!P5 IMAD.IADD R19, R19, 0x1, -R9.reuse ;  /* 0x000000011313d824 */ /* 0x100fe200078e0a09 */
[----:B----4-:R-:W-:Y:S02]  /*1a490*/  ISETP.GE.AND P2, PT, R18, RZ, PT ;  /* 0x000000ff1200720c */ /* 0x010fe40003f46270 */
[----:B------:R-:W4:Y:S02]  /*1a4a0*/  LDL.LU R18, [R1+0x18] ;  /* 0x0000180001127983 */ /* 0x000f240000300800 */
[----:B------:R-:W-:Y:S02]  /*1a4b0*/  ISETP.GT.U32.AND P5, PT, R9, R19, PT ;  /* 0x000000130900720c */ /* 0x000fe40003fa4070 */
[----:B------:R0:W-:Y:S05]  /*1a4c0*/  STL [R1+0x5bc], R11 ;  /* 0x0005bc0b01007387 */ /* 0x0001ea0000100800 */
[----:B------:R-:W-:-:S02]  /*1a4d0*/  @!P3 IMAD.IADD R21, R21, 0x1, -R9 ;  /* 0x000000011515b824 */ /* 0x000fc400078e0a09 */
[----:B0-----:R-:W-:-:S04]  /*1a4e0*/  IMAD.MOV.U32 R11, RZ, RZ, R42 ;  /* 0x000000ffff0b7224 */ /* 0x001fc800078e002a */
[----:B------:R-:W-:Y:S01]  /*1a4f0*/  @!P2 IMAD.MOV R11, RZ, RZ, -R11 ;  /* 0x000000ffff0ba224 */ /* 0x000fe200078e0a0b */
[----:B------:R0:W-:Y:S01]  /*1a500*/  STL [R1+0xc0], R20 ;  /* 0x0000c01401007387 */ /* 0x0001e20000100800 */
[----:B------:R-:W-:-:S03]  /*1a510*/  @!P5 IMAD.IADD R19, R19, 0x1, -R9 ;  /* 0x000000011313d824 */ /* 0x000fc600078e0a09 */
[----:B------:R-:W-:Y:S01]  /*1a520*/  SEL R11, R47, R11, !P1 ;  /* 0x0000000b2f0b7207 */ /* 0x000fe20004800000 */
[----:B------:R-:W-:Y:S01]  /*1a530*/  IMAD.MOV.U32 R12, RZ, RZ, R19 ;  /* 0x000000ffff0c7224 */ /* 0x000fe200078e0013 */
[----:B0-----:R-:W4:Y:S03]  /*1a540*/  LDL.LU R20, [R1+0x14] ;  /* 0x0000140001147983 */ /* 0x001f260000300800 */
[----:B------:R-:W-:Y:S01]  /*1a550*/  IMAD R11, R11, UR7, RZ ;  /* 0x000000070b0b7c24 */ /* 0x000fe2000f8e02ff */
[----:B------:R-:W-:Y:S01]  /*1a560*/  PRMT R3, RZ, 0x7610, R3 ;  /* 0x00007610ff037816 */ /* 0x000fe20000000003 */
[----:B------:R-:W0:Y:S01]  /*1a570*/  LDCU UR7, c[0x0][0x3b0] ;  /* 0x00007600ff0777ac */ /* 0x000e220008000800 */
[----:B------:R-:W4:Y:S01]  /*1a580*/  LDL.LU R87, [R1+0x1810] ;  /* 0x0018100001577983 */ /* 0x000f220000300800 */
[----:B--2---:R-:W-:-:S13]  /*1a590*/  ISETP.GE.AND P3, PT, R23, RZ, PT ;  /* 0x000000ff1700720c */ /* 0x004fda0003f66270 */
[----:B------:R-:W-:Y:S01]  /*1a5a0*/  @!P3 IMAD.MOV R12, RZ, RZ, -R12 ;  /* 0x000000ffff0cb224 */ /* 0x000fe200078e0a0c */
[----:B---3--:R-:W-:Y:S01]  /*1a5b0*/  ISETP.GE.AND P5, PT, R22, RZ, PT ;  /* 0x000000ff1600720c */ /* 0x008fe20003fa6270 */
[----:B------:R2:W-:Y:S04]  /*1a5c0*/  STL [R1+0xa0], R14 ;  /* 0x0000a00e01007387 */ /* 0x0005e80000100800 */
[----:B--2---:R-:W2:Y:S04]  /*1a5d0*/  LDL.LU R14, [R1+0x180c] ;  /* 0x00180c00010e7983 */ /* 0x004ea80000300800 */
[----:B------:R-:W3:Y:S04]  /*1a5e0*/  LDL.LU R42, [R1+0x1808] ;  /* 0x00180800012a7983 */ /* 0x000ee80000300800 */
[----:B------:R-:W-:Y:S04]  /*1a5f0*/  STL [R1+0x600], R16 ;  /* 0x0006001001007387 */ /* 0x000fe80000100800 */
[----:B------:R-:W-:Y:S04]  /*1a600*/  STL [R1+0x5fc], R17 ;  /* 0x0005fc1101007387 */ /* 0x000fe80000100800 */
[----:B------:R-:W2:Y:S04]  /*1a610*/  LDL.LU R19, [R1+0x20] ;  /* 0x0000200001137983 */ /* 0x000ea80000300800 */
[----:B------:R0:W-:Y:S04]  /*1a620*/  STL [R1+0x1794], R4 ;  /* 0x0017940401007387 */ /* 0x0001e80000100800 */
[----:B------:R-:W2:Y:S01]  /*1a630*/  LDL R22, [R1+0x152c] ;  /* 0x00152c0001167983 */ /* 0x000ea20000100800 */
[----:B0-----:R-:W-:-:S04]  /*1a640*/  IADD3 R4, P3, PT, R11, R8, RZ ;  /* 0x000000080b047210 */ /* 0x001fc80007f7e0ff */
[----:B------:R-:W-:Y:S01]  /*1a650*/  LEA.HI.X.SX32 R16, R11, R5, 0x1, P3 ;  /* 0x000000050b107211 */ /* 0x000fe200018f0eff */
[----:B------:R-:W-:Y:S04]  /*1a660*/  STL [R1+0x640], R4 ;  /* 0x0006400401007387 */ /* 0x000fe80000100800 */
[----:B------:R0:W-:Y:S01]  /*1a670*/  STL [R1+0x63c], R16 ;  /* 0x00063c1001007387 */ /* 0x0001e20000100800 */
[----:B------:R-:W-:Y:S02]  /*1a680*/  @P0 IMAD.MOV.U32 R17, RZ, RZ, R16 ;  /* 0x000000ffff110224 */ /* 0x000fe400078e0010 */
[----:B0-----:R-:W-:Y:S01]  /*1a690*/  @P0 IMAD.MOV.U32 R16, RZ, RZ, R4 ;  /* 0x000000ffff100224 */ /* 0x001fe200078e0004 */
[----:B------:R-:W-:Y:S01]  /*1a6a0*/  ISETP.GT.U32.AND P2, PT, R9, R21, PT ;  /* 0x000000150900720c */ /* 0x000fe20003f44070 */
[----:B------:R-:W2:Y:S04]  /*1a6b0*/  LDL R4, [R1+0x1574] ;  /* 0x0015740001047983 */ /* 0x000ea80000100800 */
[----:B------:R0:W2:Y:S01]  /*1a6c0*/  @P0 LDG.E.U8 R3, desc[UR20][R16.64] ;  /* 0x0000001410030981 */ /* 0x0000a2000c1e1100 */
[----:B------:R-:W-:-:S07]  /*1a6d0*/  SEL R12, R47, R12, !P1 ;  /* 0x0000000c2f0c7207 */ /* 0x000fce0004800000 */
[----:B------:R-:W-:Y:S02]  /*1a6e0*/  @!P2 IMAD.IADD R21, R21, 0x1, -R9 ;  /* 0x000000011515a824 */ /* 0x000fe400078e0a09 */
[----:B------:R-:W-:Y:S01]  /*1a6f0*/  IMAD R12, R12, UR4, RZ ;  /* 0x000000040c0c7c24 */ /* 0x000fe2000f8e02ff */
[----:B------:R-:W-:Y:S01]  /*1a700*/  PRMT R2, RZ, 0x7610, R2 ;  /* 0x00007610ff027816 */ /* 0x000fe20000000002 */
[----:B------:R-:W-:Y:S01]  /*1a710*/  IMAD.MOV.U32 R11, RZ, RZ, R21 ;  /* 0x000000ffff0b7224 */ /* 0x000fe200078e0015 */
[----:B------:R-:W-:Y:S01]  /*1a720*/  ISETP.GT.U32.AND P6, PT, R9, R13, PT ;  /* 0x0000000d0900720c */ /* 0x000fe20003fc4070 */
[----:B------:R-:W1:Y:S02]  /*1a730*/  LDCU UR4, c[0x0][0x3b0] ;  /* 0x00007600ff0477ac */ /* 0x000e640008000800 */
[----:B------:R-:W-:Y:S01]  /*1a740*/  @!P5 IMAD.MOV R11, RZ, RZ, -R11 ;  /* 0x000000ffff0bd224 */ /* 0x000fe200078e0a0b */
[----:B------:R-:W-:-:S04]  /*1a750*/  IADD3 R21, P5, PT, R12, R8, RZ ;  /* 0x000000080c157210 */ /* 0x000fc80007fbe0ff */
[----:B0-----:R-:W-:Y:S01]  /*1a760*/  LEA.HI.X.SX32 R17, R12, R5, 0x1, P5 ;  /* 0x000000050c117211 */ /* 0x001fe200028f0eff */
[----:B------:R-:W-:-:S05]  /*1a770*/  @P0 IMAD.MOV.U32 R16, RZ, RZ, R21 ;  /* 0x000000ffff100224 */ /* 0x000fca00078e0015 */
[----:B------:R0:W3:Y:S01]  /*1a780*/  @P0 LDG.E.U8 R2, desc[UR20][R16.64] ;  /* 0x0000001410020981 */ /* 0x0000e2000c1e1100 */
[----:B------:R-:W-:Y:S01]  /*1a790*/  @!P6 IMAD.IADD R13, R13, 0x1, -R9 ;  /* 0x000000010d0de824 */ /* 0x000fe200078e0a09 */
[----:B----4-:R-:W-:Y:S02]  /*1a7a0*/  ISETP.GT.U32.AND P6, PT, R9, R20, PT ;  /* 0x000000140900720c */ /* 0x010fe40003fc4070 */
[----:B------:R-:W-:-:S05]  /*1a7b0*/  SEL R11, R47, R11, !P1 ;  /* 0x0000000b2f0b7207 */ /* 0x000fca0004800000 */
[----:B-1----:R-:W-:Y:S01]  /*1a7c0*/  IMAD R11, R11, UR5, RZ ;  /* 0x000000050b0b7c24 */ /* 0x002fe2000f8e02ff */
[----:B------:R-:W-:Y:S01]  /*1a7d0*/  PRMT R93, RZ, 0x7610, R93 ;  /* 0x00007610ff5d7816 */ /* 0x000fe2000000005d */
[----:B------:R-:W1:Y:S04]  /*1a7e0*/  LDCU UR5, c[0x0][0x3b0] ;  /* 0x00007600ff0577ac */ /* 0x000e680008000800 */
[----:B------:R-:W-:Y:S01]  /*1a7f0*/  @!P6 IMAD.IADD R20, R20, 0x1, -R9 ;  /* 0x000000011414e824 */ /* 0x000fe200078e0a09 */
[----:B------:R-:W-:-:S04]  /*1a800*/  IADD3 R23, P6, PT, R11, R8, RZ ;  /* 0x000000080b177210 */ /* 0x000fc80007fde0ff */
[----:B------:R-:W-:Y:S01]  /*1a810*/  LEA.HI.X.SX32 R11, R11, R5, 0x1, P6 ;  /* 0x000000050b0b7211 */ /* 0x000fe200030f0eff */
[----:B0-----:R-:W-:Y:S01]  /*1a820*/  @P0 IMAD.MOV.U32 R16, RZ, RZ, R23 ;  /* 0x000000ffff100224 */ /* 0x001fe200078e0017 */
[----:B--2---:R0:W-:Y:S04]  /*1a830*/  STL [R1+0x1798], R3 ;  /* 0x0017980301007387 */ /* 0x0041e80000100800 */
[----:B0-----:R-:W2:Y:S04]  /*1a840*/  LDL.LU R3, [R1+0x2c] ;  /* 0x00002c0001037983 */ /* 0x001ea80000300800 */
[----:B------:R0:W-:Y:S04]  /*1a850*/  STL [R1+0x680], R21 ;  /* 0x0006801501007387 */ /* 0x0001e80000100800 */
[----:B------:R-:W4:Y:S01]  /*1a860*/  LDL R12, [R1+0x1558] ;  /* 0x00155800010c7983 */ /* 0x000f220000100800 */
[----:B------:R-:W-:-:S03]  /*1a870*/  ISETP.GE.AND P5, PT, R22, RZ, PT ;  /* 0x000000ff1600720c */ /* 0x000fc60003fa6270 */
[----:B------:R-:W2:Y:S04]  /*1a880*/  LDL R22, [R1+0x15a8] ;  /* 0x0015a80001167983 */ /* 0x000ea80000100800 */
[----:B------:R1:W-:Y:S01]  /*1a890*/  STL [R1+0x67c], R17 ;  /* 0x00067c1101007387 */ /* 0x0003e20000100800 */
[C---:B------:R-:W-:Y:S02]  /*1a8a0*/  ISETP.GT.U32.AND P2, PT, R9.reuse, R18, PT ;  /* 0x000000120900720c */ /* 0x040fe40003f44070 */
[----:B------:R-:W-:Y:S01]  /*1a8b0*/  ISETP.GT.U32.AND P3, PT, R9, R13, PT ;  /* 0x0000000d0900720c */ /* 0x000fe20003f64070 */
[----:B0-----:R-:W2:Y:S01]  /*1a8c0*/  LDL.LU R21, [R1+0x28] ;  /* 0x0000280001157983 */ /* 0x001ea20000300800 */
[----:B-1----:R-:W-:-:S05]  /*1a8d0*/  @P0 IMAD.MOV.U32 R17, RZ, RZ, R11 ;  /* 0x000000ffff110224 */ /* 0x002fca00078e000b */
[----:B------:R0:W2:Y:S04]  /*1a8e0*/  @P0 LDG.E.U8 R93, desc[UR20][R16.64] ;  /* 0x00000014105d0981 */ /* 0x0000a8000c1e1100 */
[----:B------:R-:W-:-:S05]  /*1a8f0*/  @!P2 IMAD.IADD R18, R18, 0x1, -R9 ;  /* 0x000000011212a824 */ /* 0x000fca00078e0a09 */
[----:B------:R-:W-:Y:S01]  /*1a900*/  ISETP.GT.U32.AND P2, PT, R9, R18, PT ;  /* 0x000000120900720c */ /* 0x000fe20003f44070 */
[----:B------:R-:W-:Y:S01]  /*1a910*/  @!P3 IMAD.IADD R13, R13, 0x1, -R9 ;  /* 0x000000010d0db824 */ /* 0x000fe200078e0a09 */
[----:B------:R-:W-:Y:S01]  /*1a920*/  STL [R1+0x6c0], R23 ;  /* 0x0006c01701007387 */ /* 0x000fe20000100800 */
[----:B------:R-:W-:-:S10]  /*1a930*/  ISETP.GT.U32.AND P6, PT, R9, R20, PT ;  /* 0x000000140900720c */ /* 0x000fd40003fc4070 */
[--C-:B------:R-:W-:Y:S01]  /*1a940*/  @!P2 IMAD.IADD R18, R18, 0x1, -R9.reuse ;  /* 0x000000011212a824 */ /* 0x100fe200078e0a09 */
[----:B---3--:R-:W-:Y:S04]  /*1a950*/  STL [R1+0x179c], R2 ;  /* 0x00179c0201007387 */ /* 0x008fe80000100800 */
[----:B------:R1:W-:Y:S02]  /*1a960*/  STL [R1+0x6bc], R11 ;  /* 0x0006bc0b01007387 */ /* 0x0003e40000100800 */
[----:B-1----:R-:W-:Y:S02]  /*1a970*/  IMAD.MOV.U32 R11, RZ, RZ, R18 ;  /* 0x000000ffff0b7224 */ /* 0x002fe400078e0012 */
[----:B------:R-:W-:Y:S01]  /*1a980*/  @!P6 IMAD.IADD R20, R20, 0x1, -R9 ;  /* 0x000000011414e824 */ /* 0x000fe200078e0a09 */
[----:B------:R-:W-:-:S02]  /*1a990*/  ISETP.GT.U32.AND P3, PT, R9, R19, PT ;  /* 0x000000130900720c */ /* 0x000fc40003f64070 */
[----:B------:R-:W-:-:S11]  /*1a9a0*/  PRMT R92, RZ, 0x7610, R92 ;  /* 0x00007610ff5c7816 */ /* 0x000fd6000000005c */
[----:B------:R-:W-:-:S05]  /*1a9b0*/  @!P3 IMAD.IADD R19, R19, 0x1, -R9 ;  /* 0x000000011313b824 */ /* 0x000fca00078e0a09 */
[----:B------:R-:W-:Y:S02]  /*1a9c0*/  ISETP.GT.U32.AND P3, PT, R9, R19, PT ;  /* 0x000000130900720c */ /* 0x000fe40003f64070 */
[----:B------:R-:W-:-:S11]  /*1a9d0*/  PRMT R91, RZ, 0x7610, R91 ;  /* 0x00007610ff5b7816 */ /* 0x000fd6000000005b */
[----:B------:R-:W-:Y:S01]  /*1a9e0*/  @!P3 IMAD.IADD R19, R19, 0x1, -R9 ;  /* 0x000000011313b824 */ /* 0x000fe200078e0a09 */
[----:B----4-:R-:W-:Y:S01]  /*1a9f0*/  ISETP.GE.AND P2, PT, R12, RZ, PT ;  /* 0x000000ff0c00720c */ /* 0x010fe20003f46270 */
[----:B------:R-:W-:Y:S02]  /*1aa00*/  IMAD.MOV.U32 R12, RZ, RZ, R13 ;  /* 0x000000ffff0c7224 */ /* 0x000fe400078e000d */
[----:B------:R-:W3:Y:S02]  /*1aa10*/  LDL.LU R13, [R1+0x1804] ;  /* 0x00180400010d7983 */ /* 0x000ee40000300800 */
[----:B------:R-:W-:Y:S01]  /*1aa20*/  @!P5 IMAD.MOV R12, RZ, RZ, -R12 ;  /* 0x000000ffff0cd224 */ /* 0x000fe200078e0a0c */
[----:B------:R-:W-:Y:S01]  /*1aa30*/  ISETP.GE.AND P5, PT, R4, RZ, PT ;  /* 0x000000ff0400720c */ /* 0x000fe20003fa6270 */
[----:B------:R-:W4:Y:S06]  /*1aa40*/  LDL.LU R23, [R1+0x30] ;  /* 0x0000300001177983 */ /* 0x000f2c0000300800 */
[----:B------:R-:W-:Y:S01]  /*1aa50*/  @!P2 IMAD.MOV R11, RZ, RZ, -R11 ;  /* 0x000000ffff0ba224 */ /* 0x000fe200078e0a0b */
[----:B--2---:R-:W-:-:S02]  /*1aa60*/  ISETP.GT.U32.AND P2, PT, R9, R3, PT ;  /* 0x000000030900720c */ /* 0x004fc40003f44070 */
[C---:B0-----:R-:W-:Y:S02]  /*1aa70*/  SEL R16, R47.reuse, R12, !P1 ;  /* 0x0000000c2f107207 */ /* 0x041fe40004800000 */
[----:B------:R-:W-:Y:S01]  /*1aa80*/  SEL R11, R47, R11, !P1 ;  /* 0x0000000b2f0b7207 */ /* 0x000fe20004800000 */
[----:B------:R-:W-:Y:S02]  /*1aa90*/  IMAD.MOV.U32 R12, RZ, RZ, R20 ;  /* 0x000000ffff0c7224 */ /* 0x000fe400078e0014 */
[----:B------:R-:W-:Y:S01]  /*1aaa0*/  IMAD R17, R16, UR4, RZ ;  /* 0x0000000410117c24 */ /* 0x000fe2000f8e02ff */
[----:B------:R-:W-:Y:S01]  /*1aab0*/  ISETP.GT.U32.AND P3, PT, R9, R21, PT ;  /* 0x000000150900720c */ /* 0x000fe20003f64070 */
[----:B------:R-:W-:Y:S01]  /*1aac0*/  IMAD R16, R11, UR5, RZ ;  /* 0x000000050b107c24 */ /* 0x000fe2000f8e02ff */
[----:B------:R-:W-:Y:S01]  /*1aad0*/  STL [R1+0x17a0], R93 ;  /* 0x0017a05d01007387 */ /* 0x000fe20000100800 */
[----:B------:R-:W-:Y:S01]  /*1aae0*/  @!P5 IMAD.MOV R12, RZ, RZ, -R12 ;  /* 0x000000ffff0cd224 */ /* 0x000fe200078e0a0c */
[-C--:B------:R-:W-:Y:S01]  /*1aaf0*/  IADD3 R20, P5, PT, R17, R8.reuse, RZ ;  /* 0x0000000811147210 */ /* 0x080fe20007fbe0ff */
[----:B------:R-:W-:Y:S01]  /*1ab00*/  @!P2 IMAD.IADD R3, R3, 0x1, -R9 ;  /* 0x000000010303a824 */ /* 0x000fe200078e0a09 */
[C---:B------:R-:W-:Y:S01]  /*1ab10*/  IADD3 R2, P2, PT, R16.reuse, R8, RZ ;  /* 0x0000000810027210 */ /* 0x040fe20007f5e0ff */
[----:B------:R-:W2:Y:S01]  /*1ab20*/  LDL.LU R18, [R1+0x38] ;  /* 0x0000380001127983 */ /* 0x000ea20000300800 */
[-C--:B------:R-:W-:Y:S01]  /*1ab30*/  LEA.HI.X.SX32 R17, R17, R5.reuse, 0x1, P5 ;  /* 0x0000000511117211 */ /* 0x080fe200028f0eff */
[----:B------:R-:W-:Y:S01]  /*1ab40*/  IMAD.MOV.U32 R11, RZ, RZ, R19 ;  /* 0x000000ffff0b7224 */ /* 0x000fe200078e0013 */
[----:B------:R-:W-:Y:S01]  /*1ab50*/  LEA.HI.X.SX32 R4, R16, R5, 0x1, P2 ;  /* 0x0000000510047211 */ /* 0x000fe200010f0eff */
[----:B------:R-:W-:Y:S01]  /*1ab60*/  @P0 IMAD.MOV.U32 R16, RZ, RZ, R20 ;  /* 0x000000ffff100224 */ /* 0x000fe200078e0014 */
[----:B------:R-:W2:Y:S01]  /*1ab70*/  LDL R19, [R1+0x1630] ;  /* 0x0016300001137983 */ /* 0x000ea20000100800 */
[----:B------:R-:W-:Y:S01]  /*1ab80*/  ISETP.GE.AND P6, PT, R22, RZ, PT ;  /* 0x000000ff1600720c */ /* 0x000fe20003fc6270 */
[----:B------:R-:W-:Y:S01]  /*1ab90*/  @!P3 IMAD.IADD R21, R21, 0x1, -R9 ;  /* 0x000000011515b824 */ /* 0x000fe200078e0a09 */
[----:B------:R-:W-:Y:S01]  /*1aba0*/  PRMT R90, RZ, 0x7610, R90 ;  /* 0x00007610ff5a7816 */ /* 0x000fe2000000005a */
[----:B------:R0:W2:Y:S01]  /*1abb0*/  @P0 LDG.E.U8 R92, desc[UR20][R16.64] ;  /* 0x00000014105c0981 */ /* 0x0000a2000c1e1100 */
[----:B------:R-:W-:Y:S01]  /*1abc0*/  PRMT R89, RZ, 0x7610, R89 ;  /* 0x00007610ff597816 */ /* 0x000fe20000000059 */
[----:B------:R-:W1:Y:S02]  /*1abd0*/  LDCU UR4, c[0x0][0x3b0] ;  /* 0x00007600ff0477ac */ /* 0x000e640008000800 */
[----:B------:R-:W-:Y:S01]  /*1abe0*/  STL [R1+0x708], R20 ;  /* 0x0007081401007387 */ /* 0x000fe20000100800 */
[----:B------:R-:W1:Y:S03]  /*1abf0*/  LDCU UR5, c[0x0][0x3b0] ;  /* 0x00007600ff0577ac */ /* 0x000e660008000800 */
[----:B------:R-:W-:Y:S01]  /*1ac00*/  STL [R1+0x748], R2 ;  /* 0x0007480201007387 */ /* 0x000fe20000100800 */
[----:B0-----:R-:W-:-:S03]  /*1ac10*/  @P0 IMAD.MOV.U32 R16, RZ, RZ, R2 ;  /* 0x000000ffff100224 */ /* 0x001fc600078e0002 */
[----:B------:R0:W-:Y:S01]  /*1ac20*/  STL [R1+0x6fc], R17 ;  /* 0x0006fc1101007387 */ /* 0x0001e20000100800 */
[----:B------:R-:W-:-:S03]  /*1ac30*/  SEL R12, R47, R12, !P1 ;  /* 0x0000000c2f0c7207 */ /* 0x000fc60004800000 */
[----:B------:R-:W3:Y:S01]  /*1ac40*/  LDL R22, [R1+0x15cc] ;  /* 0x0015cc0001167983 */ /* 0x000ee20000100800 */
[----:B0-----:R-:W-:-:S05]  /*1ac50*/  @P0 IMAD.MOV.U32 R17, RZ, RZ, R4 ;  /* 0x000000ffff110224 */ /* 0x001fca00078e0004 */
[----:B------:R0:W3:Y:S01]  /*1ac60*/  @P0 LDG.E.U8 R91, desc[UR20][R16.64] ;  /* 0x00000014105b0981 */ /* 0x0000e2000c1e1100 */
[----:B------:R-:W-:Y:S01]  /*1ac70*/  IMAD R12, R12, UR6, RZ ;  /* 0x000000060c0c7c24 */ /* 0x000fe2000f8e02ff */
[----:B------:R-:W-:Y:S01]  /*1ac80*/  PRMT R88, RZ, 0x7610, R88 ;  /* 0x00007610ff587816 */ /* 0x000fe20000000058 */
[----:B------:R-:W-:Y:S01]  /*1ac90*/  @!P6 IMAD.MOV R11, RZ, RZ, -R11 ;  /* 0x000000ffff0be224 */ /* 0x000fe200078e0a0b */
[----:B------:R0:W-:Y:S01]  /*1aca0*/  STL [R1+0x744], R4 ;  /* 0x0007440401007387 */ /* 0x0001e20000100800 */
[----:B------:R-:W-:Y:S01]  /*1acb0*/  ISETP.GT.U32.AND P6, PT, R9, R3, PT ;  /* 0x000000030900720c */ /* 0x000fe20003fc4070 */
[----:B------:R-:W0:Y:S02]  /*1acc0*/  LDCU UR6, c[0x0][0x3b0] ;  /* 0x00007600ff0677ac */ /* 0x000e240008000800 */
[----:B------:R-:W-:-:S05]  /*1acd0*/  SEL R11, R47, R11, !P1 ;  /* 0x0000000b2f0b7207 */ /* 0x000fca0004800000 */
[----:B------:R-:W-:Y:S01]  /*1ace0*/  IMAD R11, R11, UR7, RZ ;  /* 0x000000070b0b7c24 */ /* 0x000fe2000f8e02ff */
[----:B------:R-:W-:Y:S01]  /*1acf0*/  PRMT R87, RZ, 0x7610, R87 ;  /* 0x00007610ff577816 */ /* 0x000fe20000000057 */
[----:B------:R-:W0:Y:S03]  /*1ad00*/  LDCU UR7, c[0x0][0x3b0] ;  /* 0x00007600ff0777ac */ /* 0x000e260008000800 */
[----:B------:R-:W-:Y:S01]  /*1ad10*/  @!P6 IMAD.IADD R3, R3, 0x1, -R9 ;  /* 0x000000010303e824 */ /* 0x000fe200078e0a09 */
[----:B------:R-:W-:-:S04]  /*1ad20*/  IADD3 R2, P6, PT, R11, R8, RZ ;  /* 0x000000080b027210 */ /* 0x000fc80007fde0ff */
[----:B------:R-:W-:Y:S01]  /*1ad30*/  LEA.HI.X.SX32 R11, R11, R5, 0x1, P6 ;  /* 0x000000050b0b7211 */ /* 0x000fe200030f0eff */
[----:B--2---:R2:W-:Y:S04]  /*1ad40*/  STL [R1+0x17a4], R92 ;  /* 0x0017a45c01007387 */ /* 0x0045e80000100800 */
[----:B0-----:R-:W4:Y:S04]  /*1ad50*/  LDL R4, [R1+0x1658] ;  /* 0x0016580001047983 */ /* 0x001f280000100800 */
[----:B------:R-:W4:Y:S01]  /*1ad60*/  LDL.LU R20, [R1+0x3c] ;  /* 0x00003c0001147983 */ /* 0x000f220000300800 */
[----:B--2---:R-:W-:-:S04]  /*1ad70*/  IADD3 R92, P3, PT, R12, R8, RZ ;  /* 0x000000080c5c7210 */ /* 0x004fc80007f7e0ff */
[----:B------:R-:W-:Y:S01]  /*1ad80*/  LEA.HI.X.SX32 R93, R12, R5, 0x1, P3 ;  /* 0x000000050c5d7211 */ /* 0x000fe200018f0eff */
[----:B------:R-:W-:-:S04]  /*1ad90*/  @P0 IMAD.MOV.U32 R16, RZ, RZ, R92 ;  /* 0x000000ffff100224 */ /* 0x000fc800078e005c */
[----:B------:R-:W-:-:S05]  /*1ada0*/  @P0 IMAD.MOV.U32 R17, RZ, RZ, R93 ;  /* 0x000000ffff110224 */ /* 0x000fca00078e005d */
[----:B------:R0:W2:Y:S01]  /*1adb0*/  @P0 LDG.E.U8 R90, desc[UR20][R16.64] ;  /* 0x00000014105a0981 */ /* 0x0000a2000c1e1100 */
[----:B------:R-:W-:-:S03]  /*1adc0*/  ISETP.GE.AND P3, PT, R19, RZ, PT ;  /* 0x000000ff1300720c */ /* 0x000fc60003f66270 */
[----:B---3--:R-:W-:Y:S01]  /*1add0*/  STL [R1+0x17a8], R91 ;  /* 0x0017a85b01007387 */ /* 0x008fe20000100800 */
[----:B0-----:R-:W-:Y:S02]  /*1ade0*/  @P0 IMAD.MOV.U32 R16, RZ, RZ, R2 ;  /* 0x000000ffff100224 */ /* 0x001fe400078e0002 */
[----:B------:R-:W-:Y:S01]  /*1adf0*/  @P0 IMAD.MOV.U32 R17, RZ, RZ, R11 ;  /* 0x000000ffff110224 */ /* 0x000fe200078e000b */
[----:B------:R-:W-:Y:S04]  /*1ae00*/  STL [R1+0x788], R92 ;  /* 0x0007885c01007387 */ /* 0x000fe80000100800 */
[----:B------:R-:W-:Y:S04]  /*1ae10*/  STL [R1+0x7c8], R2 ;  /* 0x0007c80201007387 */ /* 0x000fe80000100800 */
[----:B------:R-:W-:Y:S04]  /*1ae20*/  STL [R1+0x784], R93 ;  /* 0x0007845d01007387 */ /* 0x000fe80000100800 */
[----:B------:R1:W3:Y:S04]  /*1ae30*/  @P0 LDG.E.U8 R89, desc[UR20][R16.64] ;  /* 0x0000001410590981 */ /* 0x0002e8000c1e1100 */
[----:B------:R-:W3:Y:S01]  /*1ae40*/  LDL R19, [R1+0x15f0] ;  /* 0x0015f00001137983 */ /* 0x000ee20000100800 */
[----:B----4-:R-:W-:-:S02]  /*1ae50*/  ISETP.GT.U32.AND P5, PT, R9, R23, PT ;  /* 0x000000170900720c */ /* 0x010fc40003fa4070 */
[----:B------:R-:W-:Y:S02]  /*1ae60*/  ISETP.GT.U32.AND P2, PT, R9, R18, PT ;  /* 0x000000120900720c */ /* 0x000fe40003f44070 */
[----:B------:R-:W-:-:S09]  /*1ae70*/  ISETP.GE.AND P6, PT, R22, RZ, PT ;  /* 0x000000ff1600720c */ /* 0x000fd20003fc6270 */
[--C-:B------:R-:W-:Y:S01]  /*1ae80*/  @!P5 IMAD.IADD R23, R23, 0x1, -R9.reuse ;  /* 0x000000011717d824 */ /* 0x100fe200078e0a09 */
[----:B------:R-:W-:Y:S01]  /*1ae90*/  ISETP.GT.U32.AND P5, PT, R9, R21, PT ;  /* 0x000000150900720c */ /* 0x000fe20003fa4070 */
[----:B------:R-:W-:Y:S02]  /*1aea0*/  @!P2 IMAD.IADD R18, R18, 0x1, -R9 ;  /* 0x000000011212a824 */ /* 0x000fe400078e0a09 */
[----:B------:R-:W-:-:S03]  /*1aeb0*/  IMAD.MOV.U32 R12, RZ, RZ, R3 ;  /* 0x000000ffff0c7224 */ /* 0x000fc600078e0003 */
[----:B------:R-:W-:Y:S01]  /*1aec0*/  ISETP.GT.U32.AND P2, PT, R9, R18, PT ;  /* 0x000000120900720c */ /* 0x000fe20003f44070 */
[----:B------:R-:W-:-:S06]  /*1aed0*/  @!P3 IMAD.MOV R12, RZ, RZ, -R12 ;  /* 0x000000ffff0cb224 */ /* 0x000fcc00078e0a0c */
[----:B------:R-:W-:Y:S01]  /*1aee0*/  @!P5 IMAD.IADD R21, R21, 0x1, -R9 ;  /* 0x000000011515d824 */ /* 0x000fe200078e0a09 */
[----:B------:R-:W-:Y:S02]  /*1aef0*/  ISETP.GT.U32.AND P5, PT, R9, R23, PT ;  /* 0x000000170900720c */ /* 0x000fe40003fa4070 */
[----:B------:R-:W-:-:S05]  /*1af00*/  SEL R12, R47, R12, !P1 ;  /* 0x0000000c2f0c7207 */ /* 0x000fca0004800000 */
[----:B-1----:R-:W-:Y:S01]  /*1af10*/  IMAD R16, R12, UR4, RZ ;  /* 0x000000040c107c24 */ /* 0x002fe2000f8e02ff */
[----:B------:R-:W-:Y:S01]  /*1af20*/  PRMT R86, RZ, 0x7610, R86 ;  /* 0x00007610ff567816 */ /* 0x000fe20000000056 */
[--C-:B------:R-:W-:Y:S01]  /*1af30*/  @!P2 IMAD.IADD R18, R18, 0x1, -R9.reuse ;  /* 0x000000011212a824 */ /* 0x100fe200078e0a09 */
[----:B------:R-:W0:Y:S03]  /*1af40*/  LDCU UR4, c[0x0][0x3b0] ;  /* 0x00007600ff0477ac */ /* 0x000e260008000800 */
[----:B------:R-:W-:-:S04]  /*1af50*/  @!P5 IMAD.IADD R23, R23, 0x1, -R9 ;  /* 0x000000011717d824 */ /* 0x000fc800078e0a09 */
[----:B------:R-:W-:Y:S01]  /*1af60*/  IMAD.MOV.U32 R12, RZ, RZ, R23 ;  /* 0x000000ffff0c7224 */ /* 0x000fe200078e0017 */
[----:B------:R-:W-:Y:S01]  /*1af70*/  ISETP.GT.U32.AND P3, PT, R9, R20, PT ;  /* 0x000000140900720c */ /* 0x000fe20003f64070 */
[----:B--2---:R-:W-:Y:S04]  /*1af80*/  STL [R1+0x17ac], R90 ;  /* 0x0017ac5a01007387 */ /* 0x004fe80000100800 */
[----:B------:R1:W-:Y:S08]  /*1af90*/  STL [R1+0x7c4], R11 ;  /* 0x0007c40b01007387 */ /* 0x0003f00000100800 */
[----:B------:R-:W-:Y:S01]  /*1afa0*/  @!P3 IMAD.IADD R20, R20, 0x1, -R9 ;  /* 0x000000011414b824 */ /* 0x000fe200078e0a09 */
[----:B------:R-:W2:Y:S01]  /*1afb0*/  LDL.LU R22, [R1+0x44] ;  /* 0x0000440001167983 */ /* 0x000ea20000300800 */
[----:B-1----:R-:W-:-:S04]  /*1afc0*/  IMAD.MOV.U32 R11, RZ, RZ, R21 ;  /* 0x000000ffff0b7224 */ /* 0x002fc800078e0015 */
[----:B------:R-:W-:-:S05]  /*1afd0*/  @!P6 IMAD.MOV R11, RZ, RZ, -R11 ;  /* 0x000000ffff0be224 */ /* 0x000fca00078e0a0b */
[----:B------:R-:W-:Y:S02]  /*1afe0*/  SEL R11, R47, R11, !P1 ;  /* 0x0000000b2f0b7207 */ /* 0x000fe40004800000 */
[----:B------:R-:W-:-:S03]  /*1aff0*/  ISETP.GE.AND P6, PT, R4, RZ, PT ;  /* 0x000000ff0400720c */ /* 0x000fc60003fc6270 */
[----:B------:R-:W-:Y:S01]  /*1b000*/  IMAD R11, R11, UR5, RZ ;  /* 0x000000050b0b7c24 */ /* 0x000fe2000f8e02ff */
[CC--:B------:R-:W-:Y:S01]  /*1b010*/  IADD3 R4, P2, PT, R16.reuse, R8.reuse, RZ ;  /* 0x0000000810047210 */ /* 0x0c0fe20007f5e0ff */
[----:B---3--:R-:W-:Y:S01]  /*1b020*/  STL [R1+0x17b0], R89 ;  /* 0x0017b05901007387 */ /* 0x008fe20000100800 */
[----:B------:R-:W-:Y:S01]  /*1b030*/  ISETP.GE.AND P5, PT, R19, RZ, PT ;  /* 0x000000ff1300720c */ /* 0x000fe20003fa6270 */
[----:B------:R-:W1:Y:S01]  /*1b040*/  LDCU UR5, c[0x0][0x3b0] ;  /* 0x00007600ff0577ac */ /* 0x000e620008000800 */
[----:B------:R-:W-:Y:S01]  /*1b050*/  IADD3 R2, P3, PT, R11, R8, RZ ;  /* 0x000000080b027210 */ /* 0x000fe20007f7e0ff */
[----:B------:R-:W3:Y:S01]  /*1b060*/  LDL R21, [R1+0x1598] ;  /* 0x0015980001157983 */ /* 0x000ee20000100800 */
[----:B------:R-:W-:-:S03]  /*1b070*/  LEA.HI.X.SX32 R16, R16, R5, 0x1, P2 ;  /* 0x0000000510107211 */ /* 0x000fc600010f0eff */
[----:B------:R-:W4:Y:S04]  /*1b080*/  LDL.LU R19, [R1+0x4c] ;  /* 0x00004c0001137983 */ /* 0x000f280000300800 */
[----:B------:R-:W3:Y:S01]  /*1b090*/  LDL.LU R23, [R1+0x50] ;  /* 0x0000500001177983 */ /* 0x000ee20000300800 */
[----:B------:R-:W-:-:S03]  /*1b0a0*/  @P0 IMAD.MOV.U32 R17, RZ, RZ, R16 ;  /* 0x000000ffff110224 */ /* 0x000fc600078e0010 */
[----:B------:R-:W-:Y:S04]  /*1b0b0*/  STL [R1+0x808], R4 ;  /* 0x0008080401007387 */ /* 0x000fe80000100800 */
[----:B------:R-:W-:Y:S04]  /*1b0c0*/  STL [R1+0x848], R2 ;  /* 0x0008480201007387 */ /* 0x000fe80000100800 */
[----:B------:R0:W-:Y:S02]  /*1b0d0*/  STL [R1+0x804], R16 ;  /* 0x0008041001007387 */ /* 0x0001e40000100800 */
[----:B0-----:R-:W-:-:S05]  /*1b0e0*/  @P0 IMAD.MOV.U32 R16, RZ, RZ, R4 ;  /* 0x000000ffff100224 */ /* 0x001fca00078e0004 */
[----:B------:R0:W3:Y:S01]  /*1b0f0*/  @P0 LDG.E.U8 R88, desc[UR20][R16.64] ;  /* 0x0000001410580981 */ /* 0x0000e2000c1e1100 */
[----:B------:R-:W-:Y:S01]  /*1b100*/  LEA.HI.X.SX32 R3, R11, R5, 0x1, P3 ;  /* 0x000000050b037211 */ /* 0x000fe200018f0eff */
[----:B------:R-:W-:-:S05]  /*1b110*/  @!P6 IMAD.MOV R12, RZ, RZ, -R12 ;  /* 0x000000ffff0ce224 */ /* 0x000fca00078e0a0c */
[----:B------:R-:W-:Y:S01]  /*1b120*/  SEL R12, R47, R12, !P1 ;  /* 0x0000000c2f0c7207 */ /* 0x000fe20004800000 */
[----:B0-----:R-:W-:Y:S02]  /*1b130*/  @P0 IMAD.MOV.U32 R16, RZ, RZ, R2 ;  /* 0x000000ffff100224 */ /* 0x001fe400078e0002 */
[----:B------:R-:W-:-:S05]  /*1b140*/  @P0 IMAD.MOV.U32 R17, RZ, RZ, R3 ;  /* 0x000000ffff110224 */ /* 0x000fca00078e0003 */
[----:B------:R0:W4:Y:S02]  /*1b150*/  @P0 LDG.E.U8 R87, desc[UR20][R16.64] ;  /* 0x0000001410570981 */ /* 0x000124000c1e1100 */
[----:B0-----:R-:W-:Y:S01]  /*1b160*/  IMAD R16, R12, UR6, RZ ;  /* 0x000000060c107c24 */ /* 0x001fe2000f8e02ff */
[----:B--2---:R-:W-:Y:S01]  /*1b170*/  ISETP.GT.U32.AND P2, PT, R9, R22, PT ;  /* 0x000000160900720c */ /* 0x004fe20003f44070 */
[----:B---3--:R-:W-:-:S12]  /*1b180*/  STL [R1+0x17b4], R88 ;  /* 0x0017b45801007387 */ /* 0x008fd80000100800 */
[----:B------:R-:W-:Y:S01]  /*1b190*/  @!P2 IMAD.IADD R22, R22, 0x1, -R9 ;  /* 0x000000011616a824 */ /* 0x000fe200078e0a09 */
[----:B------:R-:W-:Y:S01]  /*1b1a0*/  ISETP.GT.U32.AND P6, PT, R9, R20, PT ;  /* 0x000000140900720c */ /* 0x000fe20003fc4070 */
[----:B------:R-:W-:Y:S01]  /*1b1b0*/  IMAD.MOV.U32 R11, RZ, RZ, R18 ;  /* 0x000000ffff0b7224 */ /* 0x000fe200078e0012 */
[----:B------:R0:W-:Y:S01]  /*1b1c0*/  STL [R1+0x844], R3 ;  /* 0x0008440301007387 */ /* 0x0001e20000100800 */
[----:B------:R-:W-:Y:S01]  /*1b1d0*/  ISETP.GE.AND P3, PT, R21, RZ, PT ;  /* 0x000000ff1500720c */ /* 0x000fe20003f66270 */
[----:B------:R-:W2:Y:S01]  /*1b1e0*/  LDCU UR6, c[0x0][0x3b0] ;  /* 0x00007600ff0677ac */ /* 0x000ea20008000800 */
[----:B------:R-:W-:Y:S01]  /*1b1f0*/  @!P5 IMAD.MOV R11, RZ, RZ, -R11 ;  /* 0x000000ffff0bd224 */ /* 0x000fe200078e0a0b */
[----:B------:R-:W3:Y:S01]  /*1b200*/  LDL R18, [R1+0x1620] ;  /* 0x0016200001127983 */ /* 0x000ee20000100800 */
[----:B0-----:R-:W-:-:S04]  /*1b210*/  IADD3 R3, P2, PT, R16, R8, RZ ;  /* 0x0000000810037210 */ /* 0x001fc80007f5e0ff */
[----:B------:R-:W-:Y:S01]  /*1b220*/  LEA.HI.X.SX32 R4, R16, R5, 0x1, P2 ;  /* 0x0000000510047211 */ /* 0x000fe200010f0eff */
[----:B------:R-:W-:-:S04]  /*1b230*/  @P0 IMAD.MOV.U32 R16, RZ, RZ, R3 ;  /* 0x000000ffff100224 */ /* 0x000fc800078e0003 */
[----:B------:R-:W-:-:S05]  /*1b240*/  @P0 IMAD.MOV.U32 R17, RZ, RZ, R4 ;  /* 0x000000ffff110224 */ /* 0x000fca00078e0004 */
[----:B------:R0:W2:Y:S01]  /*1b250*/  @P0 LDG.E.U8 R86, desc[UR20][R16.64] ;  /* 0x0000001410560981 */ /* 0x0000a2000c1e1100 */
[----:B------:R-:W-:Y:S01]  /*1b260*/  SEL R12, R47, R11, !P1 ;  /* 0x0000000b2f0c7207 */ /* 0x000fe20004800000 */
[----:B------:R-:W-:-:S04]  /*1b270*/  @!P6 IMAD.IADD R20, R20, 0x1, -R9 ;  /* 0x000000011414e824 */ /* 0x000fc800078e0a09 */
[----:B------:R-:W-:Y:S02]  /*1b280*/  IMAD.MOV.U32 R11, RZ, RZ, R20 ;  /* 0x000000ffff0b7224 */ /* 0x000fe400078e0014 */
[----:B------:R-:W-:Y:S01]  /*1b290*/  IMAD R12, R12, UR7, RZ ;  /* 0x000000070c0c7c24 */ /* 0x000fe2000f8e02ff */
[----:B----4-:R-:W-:Y:S01]  /*1b2a0*/  STL [R1+0x17b8], R87 ;  /* 0x0017b85701007387 */ /* 0x010fe20000100800 */
[----:B------:R-:W-:Y:S01]  /*1b2b0*/  @!P3 IMAD.MOV R11, RZ, RZ, -R11 ;  /* 0x000000ffff0bb224 */ /* 0x000fe200078e0a0b */
[----:B------:R-:W-:Y:S01]  /*1b2c0*/  ISETP.GT.U32.AND P5, PT, R9, R19, PT ;  /* 0x000000130900720c */ /* 0x000fe20003fa4070 */
[----:B------:R-:W4:Y:S01]  /*1b2d0*/  LDCU UR7, c[0x0][0x3b0] ;  /* 0x00007600ff0777ac */ /* 0x000f220008000800 */
[----:B------:R-:W-:Y:S01]  /*1b2e0*/  IADD3 R2, P3, PT, R12, R8, RZ ;  /* 0x000000080c027210 */ /* 0x000fe20007f7e0ff */
[----:B------:R-:W4:Y:S01]  /*1b2f0*/  LDL.LU R21, [R1+0x48] ;  /* 0x0000480001157983 */ /* 0x000f220000300800 */
[----:B------:R-:W-:-:S03]  /*1b300*/  SEL R11, R47, R11, !P1 ;  /* 0x0000000b2f0b7207 */ /* 0x000fc60004800000 */
[----:B------:R1:W-:Y:S01]  /*1b310*/  STL [R1+0x888], R3 ;  /* 0x0008880301007387 */ /* 0x0003e20000100800 */
[----:B------:R-:W-:Y:S01]  /*1b320*/  PRMT R85, RZ, 0x7610, R85 ;  /* 0x00007610ff557816 */ /* 0x000fe20000000055 */
[----:B0-----:R-:W-:Y:S01]  /*1b330*/  @P0 IMAD.MOV.U32 R16, RZ, RZ, R2 ;  /* 0x000000ffff100224 */ /* 0x001fe200078e0002 */
[----:B-1----:R-:W-:Y:S01]  /*1b340*/  LEA.HI.X.SX32 R3, R12, R5, 0x1, P3 ;  /* 0x000000050c037211 */ /* 0x002fe200018f0eff */
[----:B------:R-:W-:Y:S01]  /*1b350*/  IMAD R12, R11, UR4, RZ ;  /* 0x000000040b0c7c24 */ /* 0x000fe2000f8e02ff */
[----:B------:R-:W-:Y:S01]  /*1b360*/  STL [R1+0x884], R4 ;  /* 0x0008840401007387 */ /* 0x000fe20000100800 */
[----:B------:R-:W-:Y:S01]  /*1b370*/  @!P5 IMAD.IADD R19, R19, 0x1, -R9 ;  /* 0x000000011313d824 */ /* 0x000fe200078e0a09 */
[----:B------:R-:W-:Y:S01]  /*1b380*/  PRMT R84, RZ, 0x7610, R84 ;  /* 0x00007610ff547816 */ /* 0x000fe20000000054 */
[----:B------:R-:W-:Y:S01]  /*1b390*/  @P0 IMAD.MOV.U32 R17, RZ, RZ, R3 ;  /* 0x000000ffff110224 */ /* 0x000fe200078e0003 */
[----:B------:R-:W4:Y:S01]  /*1b3a0*/  LDL R93, [R1+0x1680] ;  /* 0x00168000015d7983 */ /* 0x000f220000100800 */
[----:B------:R-:W-:Y:S01]  /*1b3b0*/  ISETP.GT.U32.AND P2, PT, R9, R22, PT ;  /* 0x000000160900720c */ /* 0x000fe20003f44070 */
[----:B------:R-:W0:Y:S02]  /*1b3c0*/  LDCU UR4, c[0x0][0x3b0] ;  /* 0x00007600ff0477ac */ /* 0x000e240008000800 */
[----:B------:R1:W4:Y:S04]  /*1b3d0*/  @P0 LDG.E.U8 R85, desc[UR20][R16.64] ;  /* 0x0000001410550981 */ /* 0x000328000c1e1100 */
[----:B------:R1:W-:Y:S02]  /*1b3e0*/  STL [R1+0x8c8], R2 ;  /* 0x0008c80201007387 */ /* 0x0003e40000100800 */
[----:B-1----:R-:W-:-:S05]  /*1b3f0*/  IADD3 R2, P5, PT, R12, R8, RZ ;  /* 0x000000080c027210 */ /* 0x002fca0007fbe0ff */
[----:B------:R-:W-:Y:S01]  /*1b400*/  @P0 IMAD.MOV.U32 R16, RZ, RZ, R2 ;  /* 0x000000ffff100224 */ /* 0x000fe200078e0002 */
[----:B--2---:R-:W-:Y:S04]  /*1b410*/  STL [R1+0x17bc], R86 ;  /* 0x0017bc5601007387 */ /* 0x004fe80000100800 */
[----:B------:R1:W-:Y:S01]  /*1b420*/  STL [R1+0x8c4], R3 ;  /* 0x0008c40301007387 */ /* 0x0003e20000100800 */
[----:B------:R-:W-:Y:S02]  /*1b430*/  ISETP.GT.U32.AND P6, PT, R9, R23, PT ;  /* 0x000000170900720c */ /* 0x000fe40003fc4070 */
[----:B---3--:R-:W-:Y:S01]  /*1b440*/  ISETP.GE.AND P3, PT, R18, RZ, PT ;  /* 0x000000ff1200720c */ /* 0x008fe20003f66270 */
[----:B------:R-:W-:Y:S01]  /*1b450*/  @!P2 IMAD.IADD R22, R22, 0x1, -R9 ;  /* 0x000000011616a824 */ /* 0x000fe200078e0a09 */
[----:B------:R-:W2:Y:S01]  /*1b460*/  LDL R4, [R1+0x168c] ;  /* 0x00168c0001047983 */ /* 0x000ea20000100800 */
[----:B-1----:R-:W-:-:S02]  /*1b470*/  LEA.HI.X.SX32 R3, R12, R5, 0x1, P5 ;  /* 0x000000050c037211 */ /* 0x002fc400028f0eff */
[----:B------:R-:W-:Y:S01]  /*1b480*/  IMAD.MOV.U32 R11, RZ, RZ, R22 ;  /* 0x000000ffff0b7224 */ /* 0x000fe200078e0016 */
[----:B------:R-:W3:Y:S02]  /*1b490*/  LDL.LU R20, [R1+0x40] ;  /* 0x0000400001147983 */ /* 0x000ee40000300800 */
[----:B------:R-:W-:-:S03]  /*1b4a0*/  @P0 IMAD.MOV.U32 R17, RZ, RZ, R3 ;  /* 0x000000ffff110224 */ /* 0x000fc600078e0003 */
[----:B------:R-:W-:Y:S01]  /*1b4b0*/  @!P6 IMAD.IADD R23, R23, 0x1, -R9 ;  /* 0x000000011717e824 */ /* 0x000fe200078e0a09 */
[C---:B------:R-:W-:Y:S01]  /*1b4c0*/  ISETP.GT.U32.AND P2, PT, R9.reuse, R19, PT ;  /* 0x000000130900720c */ /* 0x040fe20003f44070 */
[----:B------:R-:W-:Y:S01]  /*1b4d0*/  @!P3 IMAD.MOV R11, RZ, RZ, -R11 ;  /* 0x000000ffff0bb224 */ /* 0x000fe200078e0a0b */
[----:B------:R1:W2:Y:S02]  /*1b4e0*/  @P0 LDG.E.U8 R84, desc[UR20][R16.64] ;  /* 0x0000001410540981 */ /* 0x0002a4000c1e1100 */
[----:B------:R-:W-:Y:S02]  /*1b4f0*/  ISETP.GT.U32.AND P6, PT, R9, R23, PT ;  /* 0x000000170900720c */ /* 0x000fe40003fc4070 */
[----:B------:R-:W-:Y:S01]  /*1b500*/  SEL R11, R47, R11, !P1 ;  /* 0x0000000b2f0b7207 */ /* 0x000fe20004800000 */
[----:B------:R-:W3:Y:S04]  /*1b510*/  LDL.LU R18, [R1+0x34] ;  /* 0x0000340001127983 */ /* 0x000ee80000300800 */
[----:B------:R-:W-:Y:S01]  /*1b520*/  IMAD R11, R11, UR5, RZ ;  /* 0x000000050b0b7c24 */ /* 0x000fe2000f8e02ff */
[----:B------:R-:W-:Y:S01]  /*1b530*/  PRMT R83, RZ, 0x7610, R83 ;  /* 0x00007610ff537816 */ /* 0x000fe20000000053 */
[--C-:B------:R-:W-:Y:S01]  /*1b540*/  @!P2 IMAD.IADD R19, R19, 0x1, -R9.reuse ;  /* 0x000000011313a824 */ /* 0x100fe200078e0a09 */
[----:B----4-:R-:W-:Y:S01]  /*1b550*/  ISETP.GT.U32.AND P3, PT, R9, R21, PT ;  /* 0x000000150900720c */ /* 0x010fe20003f64070 */
[----:B------:R-:W4:Y:S01]  /*1b560*/  LDCU UR5, c[0x0][0x3b0] ;  /* 0x00007600ff0577ac */ /* 0x000f220008000800 */
[----:B------:R-:W-:Y:S01]  /*1b570*/  STL [R1+0x17c0], R85 ;  /* 0x0017c05501007387 */ /* 0x000fe20000100800 */
[----:B------:R-:W-:-:S03]  /*1b580*/  @!P6 IMAD.IADD R23, R23, 0x1, -R9 ;  /* 0x000000011717e824 */ /* 0x000fc600078e0a09 */
[----:B------:R-:W4:Y:S04]  /*1b590*/  LDL R22, [R1+0x169c] ;  /* 0x00169c0001167983 */ /* 0x000f280000100800 */
[----:B------:R0:W-:Y:S04]  /*1b5a0*/  STL [R1+0x908], R2 ;  /* 0x0009080201007387 */ /* 0x0001e80000100800 */
[----:B------:R1:W-:Y:S01]  /*1b5b0*/  STL [R1+0x904], R3 ;  /* 0x0009040301007387 */ /* 0x0003e20000100800 */
[----:B0-----:R-:W-:-:S04]  /*1b5c0*/  IADD3 R2, P6, PT, R11, R8, RZ ;  /* 0x000000080b027210 */ /* 0x001fc80007fde0ff */
[----:B-1----:R-:W-:Y:S01]  /*1b5d0*/  LEA.HI.X.SX32 R3, R11, R5, 0x1, P6 ;  /* 0x000000050b037211 */ /* 0x002fe200030f0eff */
[----:B------:R-:W-:-:S04]  /*1b5e0*/  @P0 IMAD.MOV.U32 R16, RZ, RZ, R2 ;  /* 0x000000ffff100224 */ /* 0x000fc800078e0002 */
[----:B------:R-:W-:Y:S02]  /*1b5f0*/  @P0 IMAD.MOV.U32 R17, RZ, RZ, R3 ;  /* 0x000000ffff110224 */ /* 0x000fe400078e0003 */
[----:B------:R-:W-:-:S03]  /*1b600*/  IMAD.MOV.U32 R12, RZ, RZ, R19 ;  /* 0x000000ffff0c7224 */ /* 0x000fc600078e0013 */
[----:B------:R0:W4:Y:S04]  /*1b610*/  @P0 LDG.E.U8 R83, desc[UR20][R16.64] ;  /* 0x0000001410530981 */ /* 0x000128000c1e1100 */
[----:B--2---:R-:W-:Y:S04]  /*1b620*/  STL [R1+0x17c4], R84 ;  /* 0x0017c45401007387 */ /* 0x004fe80000100800 */
[----:B------:R-:W2:Y:S01]  /*1b630*/  LDL.LU R19, [R1+0x24] ;  /* 0x0000240001137983 */ /* 0x000ea20000300800 */
[----:B------:R-:W-:Y:S02]  /*1b640*/  ISETP.GE.AND P5, PT, R93, RZ, PT ;  /* 0x000000ff5d00720c */ /* 0x000fe40003fa6270 */
[----:B------:R-:W-:Y:S01]  /*1b650*/  ISETP.GE.AND P2, PT, R4, RZ, PT ;  /* 0x000000ff0400720c */ /* 0x000fe20003f46270 */
[----:B------:R-:W-:-:S02]  /*1b660*/  @!P3 IMAD.IADD R21, R21, 0x1, -R9 ;  /* 0x000000011515b824 */ /* 0x000fc400078e0a09 */
[----:B------:R-:W-:-:S03]  /*1b670*/  IMAD.MOV.U32 R11, RZ, RZ, R23 ;  /* 0x000000ffff0b7224 */ /* 0x000fc600078e0017 */
[C---:B------:R-:W-:Y:S02]  /*1b680*/  ISETP.GT.U32.AND P6, PT, R9.reuse, R21, PT ;  /* 0x000000150900720c */ /* 0x040fe40003fc4070 */
[----:B---3--:R-:W-:-:S03]  /*1b690*/  ISETP.GT.U32.AND P3, PT, R9, R20, PT ;  /* 0x000000140900720c */ /* 0x008fc60003f64070 */
[----:B------:R-:W-:Y:S02]  /*1b6a0*/  @!P5 IMAD.MOV R12, RZ, RZ, -R12 ;  /* 0x000000ffff0cd224 */ /* 0x000fe400078e0a0c */
[----:B------:R-:W-:Y:S01]  /*1b6b0*/  @!P2 IMAD.MOV R11, RZ, RZ, -R11 ;  /* 0x000000ffff0ba224 */ /* 0x000fe200078e0a0b */
[----:B----4-:R-:W-:Y:S02]  /*1b6c0*/  ISETP.GE.AND P2, PT, R22, RZ, PT ;  /* 0x000000ff1600720c */ /* 0x010fe40003f46270 */
[C---:B------:R-:W-:Y:S02]  /*1b6d0*/  SEL R12, R47.reuse, R12, !P1 ;  /* 0x0000000c2f0c7207 */ /* 0x040fe40004800000 */
[----:B------:R-:W-:Y:S01]  /*1b6e0*/  SEL R11, R47, R11, !P1 ;  /* 0x0000000b2f0b7207 */ /* 0x000fe20004800000 */
[----:B------:R-:W-:Y:S02]  /*1b6f0*/  @!P6 IMAD.IADD R21, R21, 0x1, -R9 ;  /* 0x000000011515e824 */ /* 0x000fe400078e0a09 */
[----:B0-----:R-:W-:Y:S01]  /*1b700*/  IMAD R16, R12, UR4, RZ ;  /* 0x000000040c107c24 */ /* 0x001fe2000f8e02ff */
[----:B------:R0:W-:Y:S01]  /*1b710*/  STL [R1+0x948], R2 ;  /* 0x0009480201007387 */ /* 0x0001e20000100800 */
[----:B------:R-:W-:-:S02]  /*1b720*/  IMAD R12, R11, UR6, RZ ;  /* 0x000000060b0c7c24 */ /* 0x000fc4000f8e02ff */
[----:B------:R-:W-:Y:S01]  /*1b730*/  @!P3 IMAD.IADD R20, R20, 0x1, -R9 ;  /* 0x000000011414b824 */ /* 0x000fe200078e0a09 */
[----:B------:R1:W-:Y:S01]  /*1b740*/  STL [R1+0x944], R3 ;  /* 0x0009440301007387 */ /* 0x0003e20000100800 */
[----:B------:R-:W-:Y:S01]  /*1b750*/  IMAD.MOV.U32 R11, RZ, RZ, R21 ;  /* 0x000000ffff0b7224 */ /* 0x000fe200078e0015 */
[-C--:B------:R-:W-:Y:S01]  /*1b760*/  IADD3 R4, P6, PT, R16, R8.reuse, RZ ;  /* 0x0000000810047210 */ /* 0x080fe20007fde0ff */
[----:B------:R-:W3:Y:S01]  /*1b770*/  LDCU UR4, c[0x0][0x3b0] ;  /* 0x00007600ff0477ac */ /* 0x000ee20008000800 */
[----:B------:R-:W4:Y:S01]  /*1b780*/  LDL R23, [R1+0x16a8] ;  /* 0x0016a80001177983 */ /* 0x000f220000100800 */
[----:B0-----:R-:W-:Y:S01]  /*1b790*/  IADD3 R2, P3, PT, R12, R8, RZ ;  /* 0x000000080c027210 */ /* 0x001fe20007f7e0ff */
[----:B------:R-:W-:Y:S01]  /*1b7a0*/  @!P2 IMAD.MOV R11, RZ, RZ, -R11 ;  /* 0x000000ffff0ba224 */ /* 0x000fe200078e0a0b */
[-C--:B------:R-:W-:Y:S01]  /*1b7b0*/  LEA.HI.X.SX32 R16, R16, R5.reuse, 0x1, P6 ;  /* 0x0000000510107211 */ /* 0x080fe200030f0eff */
[----:B------:R-:W0:Y:S01]  /*1b7c0*/  LDCU UR6, c[0x0][0x3b0] ;  /* 0x00007600ff0677ac */ /* 0x000e220008000800 */
[----:B-1----:R-:W-:Y:S01]  /*1b7d0*/  LEA.HI.X.SX32 R3, R12, R5, 0x1, P3 ;  /* 0x000000050c037211 */ /* 0x002fe200018f0eff */
[----:B------:R-:W-:Y:S01]  /*1b7e0*/  STL [R1+0x17c8], R83 ;  /* 0x0017c85301007387 */ /* 0x000fe20000100800 */
[----:B------:R-:W-:-:S03]  /*1b7f0*/  SEL R11, R47, R11, !P1 ;  /* 0x0000000b2f0b7207 */ /* 0x000fc60004800000 */
[----:B------:R-:W3:Y:S01]  /*1b800*/  LDL R22, [R1+0x16b0] ;  /* 0x0016b00001167983 */ /* 0x000ee20000100800 */
[----:B------:R-:W-:Y:S01]  /*1b810*/  PRMT R82, RZ, 0x7610, R82 ;  /* 0x00007610ff527816 */ /* 0x000fe20000000052 */
[----:B------:R-:W-:Y:S02]  /*1b820*/  @P0 IMAD.MOV.U32 R17, RZ, RZ, R16 ;  /* 0x000000ffff110224 */ /* 0x000fe400078e0010 */
[----:B------:R-:W-:Y:S04]  /*1b830*/  STL [R1+0x988], R4 ;  /* 0x0009880401007387 */ /* 0x000fe80000100800 */
[----:B------:R-:W-:Y:S01]  /*1b840*/  STL [R1+0x9c8], R2 ;  /* 0x0009c80201007387 */ /* 0x000fe20000100800 */
[----:B------:R-:W-:Y:S01]  /*1b850*/  IMAD R11, R11, UR5, RZ ;  /* 0x000000050b0b7c24 */ /* 0x000fe2000f8e02ff */
[----:B------:R-:W-:Y:S01]  /*1b860*/  PRMT R81, RZ, 0x7610, R81 ;  /* 0x00007610ff517816 */ /* 0x000fe20000000051 */
[----:B------:R-:W1:Y:S01]  /*1b870*/  LDCU UR5, c[0x0][0x3b0] ;  /* 0x00007600ff0577ac */ /* 0x000e620008000800 */
[----:B------:R0:W-:Y:S02]  /*1b880*/  STL [R1+0x984], R16 ;  /* 0x0009841001007387 */ /* 0x0001e40000100800 */
[----:B0-----:R-:W-:-:S05]  /*1b890*/  @P0 IMAD.MOV.U32 R16, RZ, RZ, R4 ;  /* 0x000000ffff100224 */ /* 0x001fca00078e0004 */
[----:B------:R0:W3:Y:S01]  /*1b8a0*/  @P0 LDG.E.U8 R82, desc[UR20][R16.64] ;  /* 0x0000001410520981 */ /* 0x0000e2000c1e1100 */
[----:B------:R-:W-:Y:S01]  /*1b8b0*/  PRMT R80, RZ, 0x7610, R80 ;  /* 0x00007610ff507816 */ /* 0x000fe20000000050 */
[----:B0-----:R-:W-:Y:S02]  /*1b8c0*/  @P0 IMAD.MOV.U32 R16, RZ, RZ, R2 ;  /* 0x000000ffff100224 */ /* 0x001fe400078e0002 */
[----:B------:R-:W-:-:S05]  /*1b8d0*/  @P0 IMAD.MOV.U32 R17, RZ, RZ, R3 ;  /* 0x000000ffff110224 */ /* 0x000fca00078e0003 */
[----:B------:R0:W3:Y:S01]  /*1b8e0*/  @P0 LDG.E.U8 R81, desc[UR20][R16.64] ;  /* 0x0000001410510981 */ /* 0x0000e2000c1e1100 */
[----:B--2---:R-:W-:-:S13]  /*1b8f0*/  ISETP.GT.U32.AND P3, PT, R9, R19, PT ;  /* 0x000000130900720c */ /* 0x004fda0003f64070 */
[----:B------:R-:W-:Y:S01]  /*1b900*/  @!P3 IMAD.IADD R19, R19, 0x1, -R9 ;  /* 0x000000011313b824 */ /* 0x000fe200078e0a09 */
[----:B------:R-:W-:-:S04]  /*1b910*/  IADD3 R2, P3, PT, R11, R8, RZ ;  /* 0x000000080b027210 */ /* 0x000fc80007f7e0ff */
[----:B------:R-:W-:Y:S01]  /*1b920*/  LEA.HI.X.SX32 R4, R11, R5, 0x1, P3 ;  /* 0x000000050b047211 */ /* 0x000fe200018f0eff */
[----:B0-----:R-:W-:-:S04]  /*1b930*/  @P0 IMAD.MOV.U32 R16, RZ, RZ, R2 ;  /* 0x000000ffff100224 */ /* 0x001fc800078e0002 */
[----:B------:R-:W-:-:S05]  /*1b940*/  @P0 IMAD.MOV.U32 R17, RZ, RZ, R4 ;  /* 0x000000ffff110224 */ /* 0x000fca00078e0004 */
[----:B------:R0:W2:Y:S01]  /*1b950*/  @P0 LDG.E.U8 R80, desc[UR20][R16.64] ;  /* 0x0000001410500981 */ /* 0x0000a2000c1e1100 */
[----:B------:R-:W-:-:S13]  /*1b960*/  ISETP.GT.U32.AND P5, PT, R9, R18, PT ;  /* 0x000000120900720c */ /* 0x000fda0003fa4070 */
[----:B------:R-:W-:Y:S01]  /*1b970*/  @!P5 IMAD.IADD R18, R18, 0x1, -R9 ;  /* 0x000000011212d824 */ /* 0x000fe200078e0a09 */
[----:B------:R-:W-:-:S04]  /*1b980*/  ISETP.GT.U32.AND P5, PT, R9, R20, PT ;  /* 0x000000140900720c */ /* 0x000fc80003fa4070 */
[C---:B------:R-:W-:Y:S02]  /*1b990*/  ISETP.GT.U32.AND P2, PT, R9.reuse, R18, PT ;  /* 0x000000120900720c */ /* 0x040fe40003f44070 */
[----:B------:R-:W-:-:S07]  /*1b9a0*/  ISETP.GT.U32.AND P6, PT, R9, R13, PT ;  /* 0x0000000d0900720c */ /* 0x000fce0003fc4070 */
[----:B------:R-:W-:Y:S01]  /*1b9b0*/  @!P5 IMAD.IADD R20, R20, 0x1, -R9 ;  /* 0x000000011414d824 */ /* 0x000fe200078e0a09 */
[----:B----4-:R-:W-:-:S03]  /*1b9c0*/  ISETP.GE.AND P5, PT, R23, RZ, PT ;  /* 0x000000ff1700720c */ /* 0x010fc60003fa6270 */
[--C-:B------:R-:W-:Y:S01]  /*1b9d0*/  @!P2 IMAD.IADD R18, R18, 0x1, -R9.reuse ;  /* 0x000000011212a824 */ /* 0x100fe200078e0a09 */
[----:B---3--:R-:W-:Y:S01]  /*1b9e0*/  ISETP.GE.AND P2, PT, R22, RZ, PT ;  /* 0x000000ff1600720c */ /* 0x008fe20003f46270 */
[----:B------:R-:W-:Y:S01]  /*1b9f0*/  IMAD.MOV.U32 R12, RZ, RZ, R20 ;  /* 0x000000ffff0c7224 */ /* 0x000fe200078e0014 */
[----:B------:R-:W-:Y:S01]  /*1ba00*/  ISETP.GT.U32.AND P3, PT, R9, R19, PT ;  /* 0x000000130900720c */ /* 0x000fe20003f64070 */
[----:B------:R-:W-:Y:S02]  /*1ba10*/  @!P6 IMAD.IADD R13, R13, 0x1, -R9 ;  /* 0x000000010d0de824 */ /* 0x000fe400078e0a09 */
[----:B------:R-:W-:-:S04]  /*1ba20*/  IMAD.MOV.U32 R11, RZ, RZ, R18 ;  /* 0x000000ffff0b7224 */ /* 0x000fc800078e0012 */
[----:B------:R-:W-:Y:S01]  /*1ba30*/  @!P5 IMAD.MOV R12, RZ, RZ, -R12 ;  /* 0x000000ffff0cd224 */ /* 0x000fe200078e0a0c */
[----:B------:R3:W-:Y:S01]  /*1ba40*/  STL [R1+0x9c4], R3 ;  /* 0x0009c40301007387 */ /* 0x0007e20000100800 */
[----:B------:R-:W-:Y:S02]  /*1ba50*/  ISETP.GT.U32.AND P5, PT, R9, R13, PT ;  /* 0x0000000d0900720c */ /* 0x000fe40003fa4070 */
[----:B------:R-:W-:Y:S01]  /*1ba60*/  @!P2 IMAD.MOV R11, RZ, RZ, -R11 ;  /* 0x000000ffff0ba224 */ /* 0x000fe200078e0a0b */
[----:B------:R-:W-:Y:S01]  /*1ba70*/  STL [R1+0x17cc], R82 ;  /* 0x0017cc5201007387 */ /* 0x000fe20000100800 */
[----:B------:R-:W-:-:S03]  /*1ba80*/  SEL R12, R47, R12, !P1 ;  /* 0x0000000c2f0c7207 */ /* 0x000fc60004800000 */
[----:B------:R-:W4:Y:S01]  /*1ba90*/  LDL R21, [R1+0x16c0] ;  /* 0x0016c00001157983 */ /* 0x000f220000100800 */
[----:B------:R-:W-:Y:S01]  /*1baa0*/  SEL R11, R47, R11, !P1 ;  /* 0x0000000b2f0b7207 */ /* 0x000fe20004800000 */
[----:B0-----:R-:W-:Y:S01]  /*1bab0*/  IMAD R16, R12, UR4, RZ ;  /* 0x000000040c107c24 */ /* 0x001fe2000f8e02ff */
[----:B------:R-:W-:Y:S01]  /*1bac0*/  PRMT R79, RZ, 0x7610, R79 ;  /* 0x00007610ff4f7816 */ /* 0x000fe2000000004f */
[--C-:B------:R-:W-:Y:S01]  /*1bad0*/  @!P3 IMAD.IADD R19, R19, 0x1, -R9.reuse ;  /* 0x000000011313b824 */ /* 0x100fe200078e0a09 */
[----:B------:R-:W-:Y:S01]  /*1bae0*/  PRMT R78, RZ, 0x7610, R78 ;  /* 0x00007610ff4e7816 */ /* 0x000fe2000000004e */
[----:B-1----:R-:W-:Y:S01]  /*1baf0*/  IMAD R12, R11, UR5, RZ ;  /* 0x000000050b0c7c24 */ /* 0x002fe2000f8e02ff */
[C---:B------:R-:W-:Y:S01]  /*1bb00*/  IADD3 R17, P6, PT, R16.reuse, R8, RZ ;  /* 0x0000000810117210 */ /* 0x040fe20007fde0ff */
[----:B------:R-:W-:Y:S01]  /*1bb10*/  STL [R1+0x17d0], R81 ;  /* 0x0017d05101007387 */ /* 0x000fe20000100800 */
[----:B------:R-:W-:Y:S01]  /*1bb20*/  @!P5 IMAD.IADD R13, R13, 0x1, -R9 ;  /* 0x000000010d0dd824 */ /* 0x000fe200078e0a09 */
[----:B------:R-:W-:Y:S01]  /*1bb30*/  ISETP.GT.U32.AND P3, PT, R9, R14, PT ;  /* 0x0000000e0900720c */ /* 0x000fe20003f64070 */
[----:B------:R-:W-:Y:S01]  /*1bb40*/  IMAD.MOV.U32 R11, RZ, RZ, R19 ;  /* 0x000000ffff0b7224 */ /* 0x000fe200078e0013 */
[----:B---3--:R-:W3:Y:S01]  /*1bb50*/  LDL.LU R3, [R1+0x58] ;  /* 0x0000580001037983 */ /* 0x008ee20000300800 */
[----:B------:R-:W0:Y:S03]  /*1bb60*/  LDCU UR4, c[0x0][0x3b0] ;  /* 0x00007600ff0477ac */ /* 0x000e260008000800 */
[----:B------:R1:W-:Y:S01]  /*1bb70*/  STL [R1+0xa08], R2 ;  /* 0x000a080201007387 */ /* 0x0003e20000100800 */
[----:B------:R-:W-:Y:S01]  /*1bb80*/  LEA.HI.X.SX32 R16, R16, R5, 0x1, P6 ;  /* 0x0000000510107211 */ /* 0x000fe200030f0eff */
[----:B------:R-:W0:Y:S02]  /*1bb90*/  LDCU UR5, c[0x0][0x3b0] ;  /* 0x00007600ff0577ac */ /* 0x000e240008000800 */
[----:B------:R0:W-:Y:S04]  /*1bba0*/  STL [R1+0xa04], R4 ;  /* 0x000a040401007387 */ /* 0x0001e80000100800 */
[----:B------:R-:W3:Y:S01]  /*1bbb0*/  LDL R20, [R1+0x1580] ;  /* 0x0015800001147983 */ /* 0x000ee20000100800 */
[----:B-1----:R-:W-:-:S03]  /*1bbc0*/  IADD3 R2, P5, PT, R12, R8, RZ ;  /* 0x000000080c027210 */ /* 0x002fc60007fbe0ff */
[----:B------:R-:W3:Y:S01]  /*1bbd0*/  LDL.LU R18, [R1+0x60] ;  /* 0x0000600001127983 */ /* 0x000ee20000300800 */
[----:B------:R-:W-:-:S03]  /*1bbe0*/  LEA.HI.X.SX32 R12, R12, R5, 0x1, P5 ;  /* 0x000000050c0c7211 */ /* 0x000fc600028f0eff */
[----:B--2---:R-:W-:Y:S04]  /*1bbf0*/  STL [R1+0x17d4], R80 ;  /* 0x0017d45001007387 */ /* 0x004fe80000100800 */
[----:B0-----:R-:W2:Y:S04]  /*1bc00*/  LDL.LU R4, [R1+0x6c] ;  /* 0x00006c0001047983 */ /* 0x001ea80000300800 */
[----:B------:R-:W2:Y:S04]  /*1bc10*/  LDL R19, [R1+0x1584] ;  /* 0x0015840001137983 */ /* 0x000ea80000100800 */
[----:B------:R0:W-:Y:S04]  /*1bc20*/  STL [R1+0xa48], R17 ;  /* 0x000a481101007387 */ /* 0x0001e80000100800 */
[----:B------:R-:W-:Y:S01]  /*1bc30*/  STL [R1+0xa88], R2 ;  /* 0x000a880201007387 */ /* 0x000fe20000100800 */
[----:B0-----:R-:W-:-:S03]  /*1bc40*/  @P0 LOP3.LUT R17, R17, R16, RZ, 0x3c, !PT ;  /* 0x0000001011110212 */ /* 0x001fc600078e3cff */
[----:B------:R0:W-:Y:S02]  /*1bc50*/  STL [R1+0xa44], R16 ;  /* 0x000a441001007387 */ /* 0x0001e40000100800 */
[----:B0-----:R-:W-:-:S04]  /*1bc60*/  @P0 LOP3.LUT R16, R17, R16, RZ, 0x3c, !PT ;  /* 0x0000001011100212 */ /* 0x001fc800078e3cff */
[----:B------:R-:W-:-:S05]  /*1bc70*/  @P0 LOP3.LUT R17, R17, R16, RZ, 0x3c, !PT ;  /* 0x0000001011110212 */ /* 0x000fca00078e3cff */
[----:B------:R0:W2:Y:S02]  /*1bc80*/  @P0 LDG.E.U8 R79, desc[UR20][R16.64] ;  /* 0x00000014104f0981 */ /* 0x0000a4000c1e1100 */
[----:B0-----:R-:W-:Y:S02]  /*1bc90*/  @P0 IMAD.MOV.U32 R16, RZ, RZ, R2 ;  /* 0x000000ffff100224 */ /* 0x001fe400078e0002 */
[----:B------:R-:W-:-:S05]  /*1bca0*/  @P0 IMAD.MOV.U32 R17, RZ, RZ, R12 ;  /* 0x000000ffff110224 */ /* 0x000fca00078e000c */
[----:B------:R-:W2:Y:S01]  /*1bcb0*/  @P0 LDG.E.U8 R78, desc[UR20][R16.64] ;  /* 0x00000014104e0981 */ /* 0x000ea2000c1e1100 */
[----:B----4-:R-:W-:Y:S02]  /*1bcc0*/  ISETP.GE.AND P2, PT, R21, RZ, PT ;  /* 0x000000ff1500720c */ /* 0x010fe40003f46270 */
[----:B---3--:R-:W-:-:S11]  /*1bcd0*/  ISETP.GT.U32.AND P6, PT, R9, R3, PT ;  /* 0x000000030900720c */ /* 0x008fd60003fc4070 */
[----:B------:R-:W-:Y:S01]  /*1bce0*/  @!P2 IMAD.MOV R11, RZ, RZ, -R11 ;  /* 0x000000ffff0ba224 */ /* 0x000fe200078e0a0b */
[----:B------:R-:W-:-:S04]  /*1bcf0*/  ISETP.GE.AND P2, PT, R20, RZ, PT ;  /* 0x000000ff1400720c */ /* 0x000fc80003f46270 */
[----:B------:R-:W-:Y:S01]  /*1bd00*/  SEL R11, R47, R11, !P1 ;  /* 0x0000000b2f0b7207 */ /* 0x000fe20004800000 */
[----:B------:R-:W-:-:S04]  /*1bd10*/  @!P3 IMAD.IADD R14, R14, 0x1, -R9 ;  /* 0x000000010e0eb824 */ /* 0x000fc800078e0a09 */
[----:B------:R-:W-:Y:S01]  /*1bd20*/  IMAD R11, R11, UR6, RZ ;  /* 0x000000060b0b7c24 */ /* 0x000fe2000f8e02ff */
[----:B------:R-:W-:Y:S01]  /*1bd30*/  PRMT R77, RZ, 0x7610, R77 ;  /* 0x00007610ff4d7816 */ /* 0x000fe2000000004d */
[----:B------:R-:W-:Y:S01]  /*1bd40*/  @!P6 IMAD.IADD R3, R3, 0x1, -R9 ;  /* 0x000000010303e824 */ /* 0x000fe200078e0a09 */
[----:B------:R-:W-:Y:S01]  /*1bd50*/  ISETP.GT.U32.AND P6, PT, R9, R14, PT ;  /* 0x0000000e0900720c */ /* 0x000fe20003fc4070 */
[----:B------:R-:W0:Y:S01]  /*1bd60*/  LDCU UR6, c[0x0][0x3b0] ;  /* 0x00007600ff0677ac */ /* 0x000e220008000800 */
[----:B------:R-:W-:Y:S01]  /*1bd70*/  @!P2 IMAD.MOV R13, RZ, RZ, -R13 ;  /* 0x000000ffff0da224 */ /* 0x000fe200078e0a0d */
[----:B------:R-:W-:-:S04]  /*1bd80*/  IADD3 R2, P2, PT, R11, R8, RZ ;  /* 0x000000080b027210 */ /* 0x000fc80007f5e0ff */
[----:B------:R-:W-:-:S06]  /*1bd90*/  SEL R13, R47, R13, !P1 ;  /* 0x0000000d2f0d7207 */ /* 0x000fcc0004800000 */
[----:B------:R-:W-:Y:S01]  /*1bda0*/  @!P6 IMAD.IADD R14, R14, 0x1, -R9 ;  /* 0x000000010e0ee824 */ /* 0x000fe200078e0a09 */
[----:B------:R-:W-:Y:S02]  /*1bdb0*/  PRMT R76, RZ, 0x7610, R76 ;  /* 0x00007610ff4c7816 */ /* 0x000fe4000000004c */
[----:B------:R-:W-:-:S13]  /*1bdc0*/  ISETP.GT.U32.AND P5, PT, R9, R18, PT ;  /* 0x000000120900720c */ /* 0x000fda0003fa4070 */
[----:B------:R-:W-:Y:S01]  /*1bdd0*/  @!P5 IMAD.IADD R18, R18, 0x1, -R9 ;  /* 0x000000011212d824 */ /* 0x000fe200078e0a09 */
[----:B--2---:R-:W-:Y:S04]  /*1bde0*/  STL [R1+0x17d8], R79 ;  /* 0x0017d84f01007387 */ /* 0x004fe80000100800 */
[----:B------:R1:W-:Y:S04]  /*1bdf0*/  STL [R1+0xa84], R12 ;  /* 0x000a840c01007387 */ /* 0x0003e80000100800 */
[----:B------:R-:W2:Y:S04]  /*1be00*/  LDL R21, [R1+0x1338] ;  /* 0x0013380001157983 */ /* 0x000ea80000100800 */
[----:B------:R-:W3:Y:S01]  /*1be10*/  LDL R20, [R1+0x1390] ;  /* 0x0013900001147983 */ /* 0x000ee20000100800 */
[----:B-1----:R-:W-:-:S03]  /*1be20*/  LEA.HI.X.SX32 R12, R11, R5, 0x1, P2 ;  /* 0x000000050b0c7211 */ /* 0x002fc600010f0eff */
[----:B------:R-:W4:Y:S01]  /*1be30*/  LDL.LU R23, [R1+0x64] ;  /* 0x0000640001177983 */ /* 0x000f220000300800 */
[----:B------:R-:W-:Y:S01]  /*1be40*/  IMAD R11, R13, UR4, RZ ;  /* 0x000000040d0b7c24 */ /* 0x000fe2000f8e02ff */
[----:B------:R-:W-:Y:S02]  /*1be50*/  ISETP.GE.AND P5, PT, R19, RZ, PT ;  /* 0x000000ff1300720c */ /* 0x000fe40003fa6270 */
[----:B------:R-:W-:Y:S01]  /*1be60*/  STL [R1+0x17dc], R78 ;  /* 0x0017dc4e01007387 */ /* 0x000fe20000100800 */
[----:B------:R-:W-:Y:S01]  /*1be70*/  @P0 IMAD.MOV.U32 R13, RZ, RZ, R12 ;  /* 0x000000ffff0d0224 */ /* 0x000fe200078e000c */
[C---:B------:R-:W-:Y:S01]  /*1be80*/  ISETP.GT.U32.AND P3, PT, R9.reuse, R4, PT ;  /* 0x000000040900720c */ /* 0x040fe20003f64070 */
[----:B------:R-:W1:Y:S01]  /*1be90*/  LDCU UR4, c[0x0][0x3b0] ;  /* 0x00007600ff0477ac */ /* 0x000e620008000800 */
[----:B------:R-:W-:Y:S04]  /*1bea0*/  STL [R1+0xac8], R2 ;  /* 0x000ac80201007387 */ /* 0x000fe80000100800 */
[----:B------:R0:W-:Y:S04]  /*1beb0*/  STL [R1+0xac4], R12 ;  /* 0x000ac40c01007387 */ /* 0x0001e80000100800 */
[----:B------:R-:W3:Y:S01]  /*1bec0*/  LDL R19, [R1+0x13b0] ;  /* 0x0013b00001137983 */ /* 0x000ee20000100800 */
[----:B------:R-:W-:-:S02]  /*1bed0*/  ISETP.GT.U32.AND P2, PT, R9, R3, PT ;  /* 0x000000030900720c */ /* 0x000fc40003f44070 */
[----:B------:R-:W-:Y:S01]  /*1bee0*/  @!P3 IMAD.IADD R4, R4, 0x1, -R9 ;  /* 0x000000010404b824 */ /* 0x000fe200078e0a09 */
[----:B------:R-:W3:Y:S01]  /*1bef0*/  LDL.LU R22, [R1+0x74] ;  /* 0x0000740001167983 */ /* 0x000ee20000300800 */
[----:B0-----:R-:W-:Y:S01]  /*1bf00*/  @P0 IMAD.MOV.U32 R12, RZ, RZ, R2 ;  /* 0x000000ffff0c0224 */ /* 0x001fe200078e0002 */
[----:B------:R-:W-:-:S04]  /*1bf10*/  IADD3 R2, P6, PT, R11, R8, RZ ;  /* 0x000000080b027210 */ /* 0x000fc80007fde0ff */
[----:B------:R0:W3:Y:S01]  /*1bf20*/  @P0 LDG.E.U8 R77, desc[UR20][R12.64] ;  /* 0x000000140c4d0981 */ /* 0x0000e2000c1e1100 */
[----:B------:R-:W-:Y:S01]  /*1bf30*/  LEA.HI.X.SX32 R11, R11, R5, 0x1, P6 ;  /* 0x000000050b0b7211 */ /* 0x000fe200030f0eff */
[----:B0-----:R-:W-:-:S04]  /*1bf40*/  @P0 IMAD.MOV.U32 R12, RZ, RZ, R2 ;  /* 0x000000ffff0c0224 */ /* 0x001fc800078e0002 */
[----:B------:R-:W-:-:S05]  /*1bf50*/  @P0 IMAD.MOV.U32 R13, RZ, RZ, R11 ;  /* 0x000000ffff0d0224 */ /* 0x000fca00078e000b */
[----:B------:R-:W3:Y:S01]  /*1bf60*/  @P0 LDG.E.U8 R76, desc[UR20][R12.64] ;  /* 0x000000140c4c0981 */ /* 0x000ee2000c1e1100 */
[----:B------:R-:W-:Y:S02]  /*1bf70*/  @!P2 IMAD.IADD R3, R3, 0x1, -R9 ;  /* 0x000000010303a824 */ /* 0x000fe400078e0a09 */
[----:B------:R-:W-:-:S05]  /*1bf80*/  @!P5 IMAD.MOV R14, RZ, RZ, -R14 ;  /* 0x000000ffff0ed224 */ /* 0x000fca00078e0a0e */
[----:B------:R-:W-:Y:S02]  /*1bf90*/  SEL R14, R47, R14, !P1 ;  /* 0x0000000e2f0e7207 */ /* 0x000fe40004800000 */
[----:B------:R-:W-:-:S03]  /*1bfa0*/  ISETP.GT.U32.AND P2, PT, R9, R18, PT ;  /* 0x000000120900720c */ /* 0x000fc60003f44070 */
[----:B------:R-:W-:Y:S01]  /*1bfb0*/  IMAD R14, R14, UR6, RZ ;  /* 0x000000060e0e7c24 */ /* 0x000fe2000f8e02ff */
[----:B------:R-:W-:Y:S01]  /*1bfc0*/  PRMT R75, RZ, 0x7610, R75 ;  /* 0x00007610ff4b7816 */ /* 0x000fe2000000004b */
[----:B------:R-:W0:Y:S01]  /*1bfd0*/  LDCU UR6, c[0x0][0x3b0] ;  /* 0x00007600ff0677ac */ /* 0x000e220008000800 */
[----:B------:R-:W-:-:S07]  /*1bfe0*/  PRMT R74, RZ, 0x7610, R74 ;  /* 0x00007610ff4a7816 */ /* 0x000fce000000004a */
[----:B------:R-:W-:Y:S01]  /*1bff0*/  @!P2 IMAD.IADD R18, R18, 0x1, -R9 ;  /* 0x000000011212a824 */ /* 0x000fe200078e0a09 */
[----:B--2---:R-:W-:Y:S02]  /*1c000*/  ISETP.GE.AND P3, PT, R21, RZ, PT ;  /* 0x000000ff1500720c */ /* 0x004fe40003f66270 */
[----:B----4-:R-:W-:Y:S01]  /*1c010*/  ISETP.GT.U32.AND P6, PT, R9, R23, PT ;  /* 0x000000170900720c */ /* 0x010fe20003fc4070 */
[----:B---3--:R-:W-:Y:S04]  /*1c020*/  STL [R1+0x17e0], R77 ;  /* 0x0017e04d01007387 */ /* 0x008fe80000100800 */
[----:B------:R-:W-:Y:S04]  /*1c030*/  STL [R1+0xb00], R2 ;  /* 0x000b000201007387 */ /* 0x000fe80000100800 */
[----:B------:R2:W-:Y:S04]  /*1c040*/  STL [R1+0xafc], R11 ;  /* 0x000afc0b01007387 */ /* 0x0005e80000100800 */
[----:B------:R-:W3:Y:S01]  /*1c050*/  LDL.LU R21, [R1+0x78] ;  /* 0x0000780001157983 */ /* 0x000ee20000300800 */
[----:B--2---:R-:W-:-:S04]  /*1c060*/  IMAD.MOV.U32 R11, RZ, RZ, R3 ;  /* 0x000000ffff0b7224 */ /* 0x004fc800078e0003 */
[----:B------:R-:W-:Y:S01]  /*1c070*/  @!P3 IMAD.MOV R11, RZ, RZ, -R11 ;  /* 0x000000ffff0bb224 */ /* 0x000fe200078e0a0b */
[----:B------:R-:W-:Y:S01]  /*1c080*/  STL [R1+0x17e4], R76 ;  /* 0x0017e44c01007387 */ /* 0x000fe20000100800 */
[----:B------:R-:W-:-:S03]  /*1c090*/  ISETP.GE.AND P3, PT, R20, RZ, PT ;  /* 0x000000ff1400720c */ /* 0x000fc60003f66270 */
[----:B------:R-:W-:Y:S01]  /*1c0a0*/  SEL R11, R47, R11, !P1 ;  /* 0x0000000b2f0b7207 */ /* 0x000fe20004800000 */
[----:B------:R-:W2:Y:S01]  /*1c0b0*/  LDL R20, [R1+0x13d0] ;  /* 0x0013d00001147983 */ /* 0x000ea20000100800 */
[----:B------:R-:W-:Y:S01]  /*1c0c0*/  @!P6 IMAD.IADD R23, R23, 0x1, -R9 ;  /* 0x000000011717e824 */ /* 0x000fe200078e0a09 */
[C---:B------:R-:W-:Y:S02]  /*1c0d0*/  IADD3 R3, P6, PT, R14.reuse, R8, RZ ;  /* 0x000000080e037210 */ /* 0x040fe40007fde0ff */
[----:B-1----:R-:W-:Y:S01]  /*1c0e0*/  IMAD R11, R11, UR4, RZ ;  /* 0x000000040b0b7c24 */ /* 0x002fe2000f8e02ff */
[----:B------:R-:W-:Y:S02]  /*1c0f0*/  ISETP.GE.AND P2, PT, R19, RZ, PT ;  /* 0x000000ff1300720c */ /* 0x000fe40003f46270 */
[----:B------:R-:W-:Y:S02]  /*1c100*/  ISETP.GT.U32.AND P5, PT, R9, R4, PT ;  /* 0x000000040900720c */ /* 0x000fe40003fa4070 */
[-C--:B------:R-:W-:Y:S01]  /*1c110*/  LEA.HI.X.SX32 R13, R14, R5.reuse, 0x1, P6 ;  /* 0x000000050e0d7211 */ /* 0x080fe200030f0eff */
[----:B------:R1:W-:Y:S01]  /*1c120*/  STL [R1+0xb38], R3 ;  /* 0x000b380301007387 */ /* 0x0003e20000100800 */
[C---:B------:R-:W-:Y:S01]  /*1c130*/  IADD3 R2, P6, PT, R11.reuse, R8, RZ ;  /* 0x000000080b027210 */ /* 0x040fe20007fde0ff */
[----:B------:R-:W-:Y:S01]  /*1c140*/  @P0 IMAD.MOV.U32 R16, RZ, RZ, R3 ;  /* 0x000000ffff100224 */ /* 0x000fe200078e0003 */
[----:B------:R-:W4:Y:S01]  /*1c150*/  LDCU UR4, c[0x0][0x3b0] ;  /* 0x00007600ff0477ac */ /* 0x000f220008000800 */
[----:B------:R-:W-:Y:S01]  /*1c160*/  @P0 IMAD.MOV.U32 R17, RZ, RZ, R13 ;  /* 0x000000ffff110224 */ /* 0x000fe200078e000d */
[----:B------:R0:W-:Y:S04]  /*1c170*/  STL [R1+0xb34], R13 ;  /* 0x000b340d01007387 */ /* 0x0001e80000100800 */
[----:B------:R-:W2:Y:S01]  /*1c180*/  LDL R19, [R1+0x13f0] ;  /* 0x0013f00001137983 */ /* 0x000ea20000100800 */
[----:B-1----:R-:W-:-:S03]  /*1c190*/  LEA.HI.X.SX32 R3, R11, R5, 0x1, P6 ;  /* 0x000000050b037211 */ /* 0x002fc600030f0eff */
[----:B------:R1:W2:Y:S02]  /*1c1a0*/  @P0 LDG.E.U8 R75, desc[UR20][R16.64] ;  /* 0x00000014104b0981 */ /* 0x0002a4000c1e1100 */
[----:B-1----:R-:W-:Y:S02]  /*1c1b0*/  @P0 IMAD.MOV.U32 R16, RZ, RZ, R2 ;  /* 0x000000ffff100224 */ /* 0x002fe400078e0002 */
[----:B------:R-:W-:-:S05]  /*1c1c0*/  @P0 IMAD.MOV.U32 R17, RZ, RZ, R3 ;  /* 0x000000ffff110224 */ /* 0x000fca00078e0003 */
[----:B------:R1:W2:Y:S01]  /*1c1d0*/  @P0 LDG.E.U8 R74, desc[UR20][R16.64] ;  /* 0x00000014104a0981 */ /* 0x0002a2000c1e1100 */
[----:B------:R-:W-:Y:S01]  /*1c1e0*/  @!P5 IMAD.IADD R4, R4, 0x1, -R9 ;  /* 0x000000010404d824 */ /* 0x000fe200078e0a09 */
[C---:B------:R-:W-:Y:S01]  /*1c1f0*/  ISETP.GT.U32.AND P5, PT, R9.reuse, R22, PT ;  /* 0x000000160900720c */ /* 0x040fe20003fa4070 */
[----:B------:R-:W-:Y:S02]  /*1c200*/  IMAD.MOV.U32 R12, RZ, RZ, R18 ;  /* 0x000000ffff0c7224 */ /* 0x000fe400078e0012 */
[----:B------:R-:W-:Y:S01]  /*1c210*/  IMAD.MOV.U32 R11, RZ, RZ, R4 ;  /* 0x000000ffff0b7224 */ /* 0x000fe200078e0004 */
[----:B------:R-:W2:Y:S01]  /*1c220*/  LDL.LU R18, [R1+0x7c] ;  /* 0x00007c0001127983 */ /* 0x000ea20000300800 */
[----:B------:R-:W-:Y:S01]  /*1c230*/  @!P3 IMAD.MOV R12, RZ, RZ, -R12 ;  /* 0x000000ffff0cb224 */ /* 0x000fe200078e0a0c */
[----:B------:R-:W-:Y:S01]  /*1c240*/  ISETP.GT.U32.AND P3, PT, R9, R23, PT ;  /* 0x000000170900720c */ /* 0x000fe20003f64070 */
[----:B------:R-:W-:-:S06]  /*1c250*/  @!P2 IMAD.MOV R11, RZ, RZ, -R11 ;  /* 0x000000ffff0ba224 */ /* 0x000fcc00078e0a0b */
[----:B------:R-:W-:Y:S01]  /*1c260*/  @!P5 IMAD.IADD R22, R22, 0x1, -R9 ;  /* 0x000000011616d824 */ /* 0x000fe200078e0a09 */
[----:B0-----:R-:W-:-:S04]  /*1c270*/  SEL R13, R47, R12, !P1 ;  /* 0x0000000c2f0d7207 */ /* 0x001fc80004800000 */
[----:B------:R-:W-:Y:S01]  /*1c280*/  ISETP.GT.U32.AND P5, PT, R9, R22, PT ;  /* 0x000000160900720c */ /* 0x000fe20003fa4070 */
[----:B------:R-:W-:Y:S01]  /*1c290*/  @!P3 IMAD.IADD R23, R23, 0x1, -R9 ;  /* 0x000000011717b824 */ /* 0x000fe200078e0a09 */
[----:B------:R-:W-:Y:S01]  /*1c2a0*/  SEL R12, R47, R11, !P1 ;  /* 0x0000000b2f0c7207 */ /* 0x000fe20004800000 */
[----:B------:R-:W-:Y:S01]  /*1c2b0*/  IMAD R13, R13, UR5, RZ ;  /* 0x000000050d0d7c24 */ /* 0x000fe2000f8e02ff */
[----:B------:R0:W-:Y:S01]  /*1c2c0*/  STL [R1+0x368], R2 ;  /* 0x0003680201007387 */ /* 0x0001e20000100800 */
[----:B------:R-:W-:Y:S01]  /*1c2d0*/  IMAD.MOV.U32 R11, RZ, RZ, R23 ;  /* 0x000000ffff0b7224 */ /* 0x000fe200078e0017 */
[----:B------:R-:W-:Y:S01]  /*1c2e0*/  PRMT R73, RZ, 0x7610, R73 ;  /* 0x00007610ff497816 */ /* 0x000fe20000000049 */
[----:B----4-:R-:W-:Y:S01]  /*1c2f0*/  IMAD R12, R12, UR4, RZ ;  /* 0x000000040c0c7c24 */ /* 0x010fe2000f8e02ff */
[----:B------:R-:W-:Y:S01]  /*1c300*/  PRMT R72, RZ, 0x7610, R72 ;  /* 0x00007610ff487816 */ /* 0x000fe20000000048 */
[----:B------:R-:W4:Y:S04]  /*1c310*/  LDCU UR4, c[0x0][0x3b0] ;  /* 0x00007600ff0477ac */ /* 0x000f280008000800 */
[----:B------:R-:W-:Y:S01]  /*1c320*/  @!P5 IMAD.IADD R22, R22, 0x1, -R9 ;  /* 0x000000011616d824 */ /* 0x000fe200078e0a09 */
[----:B------:R-:W-:Y:S01]  /*1c330*/  PRMT R71, RZ, 0x7610, R71 ;  /* 0x00007610ff477816 */ /* 0x000fe20000000047 */
[----:B------:R-:W0:Y:S01]  /*1c340*/  LDCU UR5, c[0x0][0x3b0] ;  /* 0x00007600ff0577ac */ /* 0x000e220008000800 */
[----:B---3--:R-:W-:-:S02]  /*1c350*/  ISETP.GT.U32.AND P6, PT, R9, R21, PT ;  /* 0x000000150900720c */ /* 0x008fc40003fc4070 */
[----:B--2---:R-:W-:-:S11]  /*1c360*/  ISETP.GE.AND P2, PT, R20, RZ, PT ;  /* 0x000000ff1400720c */ /* 0x004fd60003f46270 */
[----:B------:R-:W-:Y:S01]  /*1c370*/  @!P6 IMAD.IADD R21, R21, 0x1, -R9 ;  /* 0x000000011515e824 */ /* 0x000fe200078e0a09 */
[----:B-1----:R-:W-:-:S04]  /*1c380*/  IADD3 R16, P6, PT, R13, R8, RZ ;  /* 0x000000080d107210 */ /* 0x002fc80007fde0ff */
[-C--:B------:R-:W-:Y:S01]  /*1c390*/  LEA.HI.X.SX32 R17, R13, R5.reuse, 0x1, P6 ;  /* 0x000000050d117211 */ /* 0x080fe200030f0eff */
[----:B------:R-:W-:Y:S01]  /*1c3a0*/  @!P2 IMAD.MOV R11, RZ, RZ, -R11 ;  /* 0x000000ffff0ba224 */ /* 0x000fe200078e0a0b */
[C---:B0-----:R-:W-:Y:S02]  /*1c3b0*/  IADD3 R2, P2, PT, R12.reuse, R8, RZ ;  /* 0x000000080c027210 */ /* 0x041fe40007f5e0ff */
[----:B------:R-:W-:Y:S01]  /*1c3c0*/  ISETP.GE.AND P5, PT, R19, RZ, PT ;  /* 0x000000ff1300720c */ /* 0x000fe20003fa6270 */
[----:B------:R-:W-:Y:S01]  /*1c3d0*/  @P0 IMAD.MOV.U32 R13, RZ, RZ, R17 ;  /* 0x000000ffff0d0224 */ /* 0x000fe200078e0011 */
[----:B------:R-:W-:Y:S01]  /*1c3e0*/  LEA.HI.X.SX32 R4, R12, R5, 0x1, P2 ;  /* 0x000000050c047211 */ /* 0x000fe200010f0eff */
[----:B------:R-:W-:Y:S01]  /*1c3f0*/  @P0 IMAD.MOV.U32 R12, RZ, RZ, R16 ;  /* 0x000000ffff0c0224 */ /* 0x000fe200078e0010 */
[----:B------:R-:W-:Y:S01]  /*1c400*/  SEL R14, R47, R11, !P1 ;  /* 0x0000000b2f0e7207 */ /* 0x000fe20004800000 */
[----:B------:R-:W-:Y:S01]  /*1c410*/  STL [R1+0x17e8], R75 ;  /* 0x0017e84b01007387 */ /* 0x000fe20000100800 */
[----:B------:R-:W-:-:S03]  /*1c420*/  IMAD.MOV.U32 R11, RZ, RZ, R22 ;  /* 0x000000ffff0b7224 */ /* 0x000fc600078e0016 */
[----:B------:R0:W-:Y:S01]  /*1c430*/  STL [R1+0x364], R3 ;  /* 0x0003640301007387 */ /* 0x0001e20000100800 */
[----:B------:R-:W-:Y:S01]  /*1c440*/  IMAD R14, R14, UR6, RZ ;  /* 0x000000060e0e7c24 */ /* 0x000fe2000f8e02ff */
[----:B------:R-:W-:Y:S01]  /*1c450*/  ISETP.GT.U32.AND P3, PT, R9, R21, PT ;  /* 0x000000150900720c */ /* 0x000fe20003f64070 */
[----:B------:R-:W1:Y:S01]  /*1c460*/  LDCU UR6, c[0x0][0x3b0] ;  /* 0x00007600ff0677ac */ /* 0x000e620008000800 */
[----:B------:R2:W3:Y:S01]  /*1c470*/  @P0 LDG.E.U8 R73, desc[UR20][R12.64] ;  /* 0x000000140c490981 */ /* 0x0004e2000c1e1100 */
[----:B------:R-:W-:-:S03]  /*1c480*/  @!P5 IMAD.MOV R11, RZ, RZ, -R11 ;  /* 0x000000ffff0bd224 */ /* 0x000fc600078e0a0b */
[----:B------:R-:W-:Y:S04]  /*1c490*/  STL [R1+0x17ec], R74 ;  /* 0x0017ec4a01007387 */ /* 0x000fe80000100800 */
[----:B------:R-:W4:Y:S01]  /*1c4a0*/  LDL R20, [R1+0x140c] ;  /* 0x00140c0001147983 */ /* 0x000f220000100800 */
[----:B--2---:R-:W-:Y:S02]  /*1c4b0*/  @P0 IMAD.MOV.U32 R12, RZ, RZ, R2 ;  /* 0x000000ffff0c0224 */ /* 0x004fe400078e0002 */
[----:B------:R-:W-:Y:S01]  /*1c4c0*/  @P0 IMAD.MOV.U32 R13, RZ, RZ, R4 ;  /* 0x000000ffff0d0224 */ /* 0x000fe200078e0004 */
[----:B------:R-:W2:Y:S04]  /*1c4d0*/  LDL.LU R93, [R1+0x88] ;  /* 0x00008800015d7983 */ /* 0x000ea80000300800 */
[----:B0-----:R-:W2:Y:S04]  /*1c4e0*/  LDL.LU R3, [R1+0x8c] ;  /* 0x00008c0001037983 */ /* 0x001ea80000300800 */
[----:B------:R-:W-:Y:S04]  /*1c4f0*/  STL [R1+0x3a8], R16 ;  /* 0x0003a81001007387 */ /* 0x000fe80000100800 */
[----:B------:R0:W-:Y:S04]  /*1c500*/  STL [R1+0x3e8], R2 ;  /* 0x0003e80201007387 */ /* 0x0001e80000100800 */
[----:B------:R-:W-:Y:S04]  /*1c510*/  STL [R1+0x3a4], R17 ;  /* 0x0003a41101007387 */ /* 0x000fe80000100800 */
[----:B------:R1:W2:Y:S01]  /*1c520*/  @P0 LDG.E.U8 R72, desc[UR20][R12.64] ;  /* 0x000000140c480981 */ /* 0x0002a2000c1e1100 */
[----:B0-----:R-:W-:-:S03]  /*1c530*/  IADD3 R2, P5, PT, R14, R8, RZ ;  /* 0x000000080e027210 */ /* 0x001fc60007fbe0ff */
[----:B------:R0:W-:Y:S04]  /*1c540*/  STL [R1+0x3e4], R4 ;  /* 0x0003e40401007387 */ /* 0x0001e80000100800 */
[----:B------:R-:W2:Y:S01]  /*1c550*/  LDL R19, [R1+0x1434] ;  /* 0x0014340001137983 */ /* 0x000ea20000100800 */
[----:B-1----:R-:W-:Y:S02]  /*1c560*/  SEL R12, R47, R11, !P1 ;  /* 0x0000000b2f0c7207 */ /* 0x002fe40004800000 */
[----:B0-----:R-:W-:-:S03]  /*1c570*/  LEA.HI.X.SX32 R4, R14, R5, 0x1, P5 ;  /* 0x000000050e047211 */ /* 0x001fc600028f0eff */
[----:B------:R-:W-:Y:S01]  /*1c580*/  IMAD R14, R12, UR7, RZ ;  /* 0x000000070c0e7c24 */ /* 0x000fe2000f8e02ff */
[----:B------:R-:W-:Y:S01]  /*1c590*/  PRMT R70, RZ, 0x7610, R70 ;  /* 0x00007610ff467816 */ /* 0x000fe20000000046 */
[----:B------:R-:W-:Y:S01]  /*1c5a0*/  @P0 IMAD.MOV.U32 R12, RZ, RZ, R2 ;  /* 0x000000ffff0c0224 */ /* 0x000fe200078e0002 */
[----:B------:R-:W-:Y:S01]  /*1c5b0*/  ISETP.GT.U32.AND P2, PT, R9, R18, PT ;  /* 0x000000120900720c */ /* 0x000fe20003f44070 */
[----:B------:R-:W-:Y:S01]  /*1c5c0*/  @P0 IMAD.MOV.U32 R13, RZ, RZ, R4 ;  /* 0x000000ffff0d0224 */ /* 0x000fe200078e0004 */
[----:B------:R-:W-:Y:S01]  /*1c5d0*/  PRMT R69, RZ, 0x7610, R69 ;  /* 0x00007610ff457816 */ /* 0x000fe20000000045 */
[----:B------:R-:W-:Y:S01]  /*1c5e0*/  @!P3 IMAD.IADD R21, R21, 0x1, -R9 ;  /* 0x000000011515b824 */ /* 0x000fe200078e0a09 */
[----:B------:R-:W-:Y:S01]  /*1c5f0*/  PRMT R68, RZ, 0x7610, R68 ;  /* 0x00007610ff447816 */ /* 0x000fe20000000044 */
[----:B------:R-:W0:Y:S01]  /*1c600*/  LDCU UR7, c[0x0][0x3b0] ;  /* 0x00007600ff0777ac */ /* 0x000e220008000800 */
[----:B------:R1:W2:Y:S01]  /*1c610*/  @P0 LDG.E.U8 R71, desc[UR20][R12.64] ;  /* 0x000000140c470981 */ /* 0x0002a2000c1e1100 */
[----:B------:R-:W-:-:S03]  /*1c620*/  IMAD.MOV.U32 R11, RZ, RZ, R21 ;  /* 0x000000ffff0b7224 */ /* 0x000fc600078e0015 */
[----:B---3--:R-:W-:Y:S01]  /*1c630*/  STL [R1+0x17f0], R73 ;  /* 0x0017f04901007387 */ /* 0x008fe20000100800 */
[----:B----4-:R-:W-:Y:S02]  /*1c640*/  ISETP.GE.AND P6, PT, R20, RZ, PT ;  /* 0x000000ff1400720c */ /* 0x010fe40003fc6270 */
[----:B--2---:R-:W-:-:S11]  /*1c650*/  ISETP.GT.U32.AND P3, PT, R9, R93, PT ;  /* 0x0000005d0900720c */ /* 0x004fd60003f64070 */
[----:B------:R-:W-:Y:S01]  /*1c660*/  @!P6 IMAD.MOV R11, RZ, RZ, -R11 ;  /* 0x000000ffff0be224 */ /* 0x000fe200078e0a0b */
[----:B------:R-:W-:Y:S04]  /*1c670*/  STL [R1+0x17f4], R72 ;  /* 0x0017f44801007387 */ /* 0x000fe80000100800 */
[----:B------:R-:W2:Y:S04]  /*1c680*/  LDL.LU R20, [R1+0x94] ;  /* 0x0000940001147983 */ /* 0x000ea80000300800 */
[----:B------:R3:W-:Y:S01]  /*1c690*/  STL [R1+0x448], R2 ;  /* 0x0004480201007387 */ /* 0x0007e20000100800 */
[----:B------:R-:W-:-:S03]  /*1c6a0*/  @!P3 IMAD.IADD R93, R93, 0x1, -R9 ;  /* 0x000000015d5db824 */ /* 0x000fc600078e0a09 */
[----:B------:R4:W-:Y:S01]  /*1c6b0*/  STL [R1+0x444], R4 ;  /* 0x0004440401007387 */ /* 0x0009e20000100800 */
[----:B---3--:R-:W-:-:S03]  /*1c6c0*/  IADD3 R2, P6, PT, R14, R8, RZ ;  /* 0x000000080e027210 */ /* 0x008fc60007fde0ff */
[----:B------:R-:W3:Y:S01]  /*1c6d0*/  LDL R21, [R1+0x144c] ;  /* 0x00144c0001157983 */ /* 0x000ee20000100800 */
[----:B------:R-:W-:Y:S02]  /*1c6e0*/  ISETP.GE.AND P3, PT, R19, RZ, PT ;  /* 0x000000ff1300720c */ /* 0x000fe40003f66270 */
[----:B-1----:R-:W-:Y:S01]  /*1c6f0*/  LEA.HI.X.SX32 R12, R14, R5, 0x1, P6 ;  /* 0x000000050e0c7211 */ /* 0x002fe200030f0eff */
[----:B----4-:R-:W4:Y:S04]  /*1c700*/  LDL.LU R4, [R1+0xa4] ;  /* 0x0000a40001047983 */ /* 0x010f280000300800 */
[----:B------:R-:W-:Y:S01]  /*1c710*/  STL [R1+0x17f8], R71 ;  /* 0x0017f84701007387 */ /* 0x000fe20000100800 */
[----:B------:R-:W-:-:S03]  /*1c720*/  @P0 IMAD.MOV.U32 R13, RZ, RZ, R12 ;  /* 0x000000ffff0d0224 */ /* 0x000fc600078e000c */
[----:B------:R-:W2:Y:S04]  /*1c730*/  LDL R19, [R1+0x1478] ;  /* 0x0014780001137983 */ /* 0x000ea80000100800 */
[----:B------:R-:W-:Y:S04]  /*1c740*/  STL [R1+0x488], R2 ;  /* 0x0004880201007387 */ /* 0x000fe80000100800 */
[----:B------:R1:W-:Y:S01]  /*1c750*/  STL [R1+0x484], R12 ;  /* 0x0004840c01007387 */ /* 0x0003e20000100800 */
[----:B------:R-:W-:Y:S01]  /*1c760*/  @!P2 IMAD.IADD R18, R18, 0x1, -R9 ;  /* 0x000000011212a824 */ /* 0x000fe200078e0a09 */
[----:B------:R-:W-:-:S02]  /*1c770*/  SEL R11, R47, R11, !P1 ;  /* 0x0000000b2f0b7207 */ /* 0x000fc40004800000 */
[----:B------:R-:W2:Y:S01]  /*1c780*/  LDL.LU R23, [R1+0x9c] ;  /* 0x00009c0001177983 */ /* 0x000ea20000300800 */
[----:B-1----:R-:W-:-:S05]  /*1c790*/  @P0 IMAD.MOV.U32 R12, RZ, RZ, R2 ;  /* 0x000000ffff0c0224 */ /* 0x002fca00078e0002 */
[----:B------:R-:W2:Y:S01]  /*1c7a0*/  @P0 LDG.E.U8 R70, desc[UR20][R12.64] ;  /* 0x000000140c460981 */ /* 0x000ea2000c1e1100 */
[----:B------:R-:W-:Y:S01]  /*1c7b0*/  ISETP.GT.U32.AND P2, PT, R9, R18, PT ;  /* 0x000000120900720c */ /* 0x000fe20003f44070 */
[----:B------:R-:W-:Y:S01]  /*1c7c0*/  IMAD R14, R11, UR4, RZ ;  /* 0x000000040b0e7c24 */ /* 0x000fe2000f8e02ff */
[----:B------:R-:W-:Y:S01]  /*1c7d0*/  ISETP.GT.U32.AND P5, PT, R9, R3, PT ;  /* 0x000000030900720c */ /* 0x000fe20003fa4070 */
[----:B------:R-:W1:Y:S10]  /*1c7e0*/  LDCU UR4, c[0x0][0x3b0] ;  /* 0x00007600ff0477ac */ /* 0x000e740008000800 */
[----:B------:R-:W-:-:S04]  /*1c7f0*/  @!P2 IMAD.IADD R18, R18, 0x1, -R9 ;  /* 0x000000011212a824 */ /* 0x000fc800078e0a09 */
[----:B------:R-:W-:Y:S02]  /*1c800*/  IMAD.MOV.U32 R11, RZ, RZ, R18 ;  /* 0x000000ffff0b7224 */ /* 0x000fe400078e0012 */
[----:B------:R-:W-:Y:S02]  /*1c810*/  @!P5 IMAD.IADD R3, R3, 0x1, -R9 ;  /* 0x000000010303d824 */ /* 0x000fe400078e0a09 */
[----:B------:R-:W-:-:S03]  /*1c820*/  @!P3 IMAD.MOV R11, RZ, RZ, -R11 ;  /* 0x000000ffff0bb224 */ /* 0x000fc600078e0a0b */
[C---:B------:R-:W-:Y:S01]  /*1c830*/  ISETP.GT.U32.AND P6, PT, R9.reuse, R3, PT ;  /* 0x000000030900720c */ /* 0x040fe20003fc4070 */
[----:B--2---:R-:W-:Y:S04]  /*1c840*/  STL [R1+0x17fc], R70 ;  /* 0x0017fc4601007387 */ /* 0x004fe80000100800 */
[----:B------:R-:W2:Y:S01]  /*1c850*/  LDL R18, [R1+0x1490] ;  /* 0x0014900001127983 */ /* 0x000ea20000100800 */
[C---:B------:R-:W-:Y:S02]  /*1c860*/  ISETP.GT.U32.AND P3, PT, R9.reuse, R20, PT ;  /* 0x000000140900720c */ /* 0x040fe40003f64070 */
[----:B------:R-:W-:Y:S02]  /*1c870*/  ISETP.GT.U32.AND P5, PT, R9, R93, PT ;  /* 0x0000005d0900720c */ /* 0x000fe40003fa4070 */
[----:B------:R-:W-:-:S02]  /*1c880*/  IADD3 R2, P2, PT, R14, R8, RZ ;  /* 0x000000080e027210 */ /* 0x000fc40007f5e0ff */
[----:B------:R-:W-:Y:S02]  /*1c890*/  SEL R11, R47, R11, !P1 ;  /* 0x0000000b2f0b7207 */ /* 0x000fe40004800000 */
[----:B------:R-:W-:Y:S01]  /*1c8a0*/  LEA.HI.X.SX32 R12, R14, R5, 0x1, P2 ;  /* 0x000000050e0c7211 */ /* 0x000fe200010f0eff */
[----:B------:R-:W-:Y:S02]  /*1c8b0*/  STL [R1+0x4c8], R2 ;  /* 0x0004c80201007387 */ /* 0x000fe40000100800 */
[----:B------:R-:W-:Y:S01]  /*1c8c0*/  IMAD R11, R11, UR5, RZ ;  /* 0x000000050b0b7c24 */ /* 0x000fe2000f8e02ff */
[----:B---3--:R-:W-:Y:S01]  /*1c8d0*/  ISETP.GE.AND P2, PT, R21, RZ, PT ;  /* 0x000000ff1500720c */ /* 0x008fe20003f46270 */
[----:B------:R3:W-:Y:S01]  /*1c8e0*/  STL [R1+0x4c4], R12 ;  /* 0x0004c40c01007387 */ /* 0x0007e20000100800 */
[----:B------:R-:W-:Y:S01]  /*1c8f0*/  @P0 IMAD.MOV.U32 R13, RZ, RZ, R12 ;  /* 0x000000ffff0d0224 */ /* 0x000fe200078e000c */
[----:B------:R-:W0:Y:S01]  /*1c900*/  LDCU UR5, c[0x0][0x3b0] ;  /* 0x00007600ff0577ac */ /* 0x000e220008000800 */
[--C-:B------:R-:W-:Y:S01]  /*1c910*/  @!P6 IMAD.IADD R3, R3, 0x1, -R9.reuse ;  /* 0x000000010303e824 */ /* 0x100fe200078e0a09 */
[----:B------:R-:W2:Y:S01]  /*1c920*/  LDL R21, [R1+0x14a8] ;  /* 0x0014a80001157983 */ /* 0x000ea20000100800 */
[--C-:B------:R-:W-:Y:S01]  /*1c930*/  @!P3 IMAD.IADD R20, R20, 0x1, -R9.reuse ;  /* 0x000000011414b824 */ /* 0x100fe200078e0a09 */
[----:B------:R-:W-:Y:S01]  /*1c940*/  ISETP.GE.AND P3, PT, R19, RZ, PT ;  /* 0x000000ff1300720c */ /* 0x000fe20003f66270 */
[----:B------:R-:W-:Y:S01]  /*1c950*/  @!P5 IMAD.IADD R93, R93, 0x1, -R9 ;  /* 0x000000015d5dd824 */ /* 0x000fe200078e0a09 */
[----:B------:R-:W2:Y:S01]  /*1c960*/  LDL.LU R22, [R1+0xa8] ;  /* 0x0000a80001167983 */ /* 0x000ea20000300800 */
[----:B---3--:R-:W-:Y:S01]  /*1c970*/  @P0 IMAD.MOV.U32 R12, RZ, RZ, R2 ;  /* 0x000000ffff0c0224 */ /* 0x008fe200078e0002 */
[----:B------:R-:W-:-:S04]  /*1c980*/  IADD3 R2, P6, PT, R11, R8, RZ ;  /* 0x000000080b027210 */ /* 0x000fc80007fde0ff */
[----:B------:R-:W-:Y:S01]  /*1c990*/  LEA.HI.X.SX32 R11, R11, R5, 0x1, P6 ;  /* 0x000000050b0b7211 */ /* 0x000fe200030f0eff */
[----:B------:R3:W2:Y:S01]  /*1c9a0*/  @P0 LDG.E.U8 R69, desc[UR20][R12.64] ;  /* 0x000000140c450981 */ /* 0x0006a2000c1e1100 */
[----:B------:R-:W-:-:S03]  /*1c9b0*/  ISETP.GT.U32.AND P6, PT, R9, R23, PT ;  /* 0x000000170900720c */ /* 0x000fc60003fc4070 */
[----:B------:R-:W-:Y:S01]  /*1c9c0*/  STL [R1+0x508], R2 ;  /* 0x0005080201007387 */ /* 0x000fe20000100800 */
[----:B------:R-:W-:Y:S02]  /*1c9d0*/  @P0 IMAD.MOV.U32 R17, RZ, RZ, R11 ;  /* 0x000000ffff110224 */ /* 0x000fe400078e000b */
[----:B---3--:R-:W-:Y:S01]  /*1c9e0*/  IMAD.MOV.U32 R12, RZ, RZ, R93 ;  /* 0x000000ffff0c7224 */ /* 0x008fe200078e005d */
[----:B------:R3:W-:Y:S03]  /*1c9f0*/  STL [R1+0x504], R11 ;  /* 0x0005040b01007387 */ /* 0x0007e60000100800 */
[----:B------:R-:W-:Y:S01]  /*1ca00*/  @!P2 IMAD.MOV R12, RZ, RZ, -R12 ;  /* 0x000000ffff0ca224 */ /* 0x000fe200078e0a0c */
[----:B------:R-:W2:Y:S01]  /*1ca10*/  LDL.LU R19, [R1+0xb0] ;  /* 0x0000b00001137983 */ /* 0x000ea20000300800 */
[----:B---3--:R-:W-:-:S03]  /*1ca20*/  IMAD.MOV.U32 R11, RZ, RZ, R3 ;  /* 0x000000ffff0b7224 */ /* 0x008fc600078e0003 */
[----:B------:R-:W-:Y:S01]  /*1ca30*/  SEL R12, R47, R12, !P1 ;  /* 0x0000000c2f0c7207 */ /* 0x000fe20004800000 */
[----:B------:R-:W-:Y:S01]  /*1ca40*/  @!P3 IMAD.MOV R11, RZ, RZ, -R11 ;  /* 0x000000ffff0bb224 */ /* 0x000fe200078e0a0b */
[----:B------:R-:W-:-:S03]  /*1ca50*/  ISETP.GT.U32.AND P2, PT, R9, R20, PT ;  /* 0x000000140900720c */ /* 0x000fc60003f44070 */
[----:B-1----:R-:W-:Y:S01]  /*1ca60*/  IMAD R13, R12, UR4, RZ ;  /* 0x000000040c0d7c24 */ /* 0x002fe2000f8e02ff */
[----:B----4-:R-:W-:Y:S01]  /*1ca70*/  ISETP.GT.U32.AND P5, PT, R9, R4, PT ;  /* 0x000000040900720c */ /* 0x010fe20003fa4070 */
[----:B------:R-:W-:Y:S01]  /*1ca80*/  @!P6 IMAD.IADD R23, R23, 0x1, -R9 ;  /* 0x000000011717e824 */ /* 0x000fe200078e0a09 */
[----:B--2---:R-:W-:-:S07]  /*1ca90*/  ISETP.GE.AND P3, PT, R18, RZ, PT ;  /* 0x000000ff1200720c */ /* 0x004fce0003f66270 */
[----:B------:R-:W-:Y:S01]  /*1caa0*/  @!P2 IMAD.IADD R20, R20, 0x1, -R9 ;  /* 0x000000011414a824 */ /* 0x000fe200078e0a09 */
[----:B------:R-:W2:Y:S01]  /*1cab0*/  LDL R18, [R1+0x14d4] ;  /* 0x0014d40001127983 */ /* 0x000ea20000100800 */
[----:B------:R-:W-:Y:S01]  /*1cac0*/  IADD3 R3, P6, PT, R13, R8, RZ ;  /* 0x000000080d037210 */ /* 0x000fe20007fde0ff */
[----:B------:R-:W-:Y:S01]  /*1cad0*/  @P0 IMAD.MOV.U32 R16, RZ, RZ, R2 ;  /* 0x000000ffff100224 */ /* 0x000fe200078e0002 */
[----:B------:R-:W-:Y:S01]  /*1cae0*/  SEL R11, R47, R11, !P1 ;  /* 0x0000000b2f0b7207 */ /* 0x000fe20004800000 */
[----:B------:R-:W1:Y:S01]  /*1caf0*/  LDCU UR4, c[0x0][0x3b0] ;  /* 0x00007600ff0477ac */ /* 0x000e620008000800 */
[----:B------:R-:W-:Y:S01]  /*1cb00*/  LEA.HI.X.SX32 R13, R13, R5, 0x1, P6 ;  /* 0x000000050d0d7211 */ /* 0x000fe200030f0eff */
[----:B------:R3:W-:Y:S01]  /*1cb10*/  STL [R1+0x548], R3 ;  /* 0x0005480301007387 */ /* 0x0007e20000100800 */
[----:B------:R-:W-:-:S03]  /*1cb20*/  IMAD.MOV.U32 R12, RZ, RZ, R20 ;  /* 0x000000ffff0c7224 */ /* 0x000fc600078e0014 */
[----:B------:R4:W-:Y:S04]  /*1cb30*/  STL [R1+0x544], R13 ;  /* 0x0005440d01007387 */ /* 0x0009e80000100800 */
[----:B------:R-:W2:Y:S01]  /*1cb40*/  LDL R20, [R1+0x14ec] ;  /* 0x0014ec0001147983 */ /* 0x000ea20000100800 */
[----:B------:R-:W-:Y:S01]  /*1cb50*/  @!P5 IMAD.IADD R4, R4, 0x1, -R9 ;  /* 0x000000010404d824 */ /* 0x000fe200078e0a09 */
[----:B------:R-:W-:Y:S01]  /*1cb60*/  ISETP.GE.AND P2, PT, R21, RZ, PT ;  /* 0x000000ff1500720c */ /* 0x000fe20003f46270 */
[----:B0-----:R-:W-:Y:S01]  /*1cb70*/  IMAD R11, R11, UR5, RZ ;  /* 0x000000050b0b7c24 */ /* 0x001fe2000f8e02ff */
[----:B------:R0:W2:Y:S01]  /*1cb80*/  @P0 LDG.E.U8 R68, desc[UR20][R16.64] ;  /* 0x0000001410440981 */ /* 0x0000a2000c1e1100 */
[----:B------:R-:W-:Y:S01]  /*1cb90*/  @!P3 IMAD.MOV R12, RZ, RZ, -R12 ;  /* 0x000000ffff0cb224 */ /* 0x000fe200078e0a0c */
[----:B------:R-:W-:Y:S01]  /*1cba0*/  ISETP.GT.U32.AND P5, PT, R9, R4, PT ;  /* 0x000000040900720c */ /* 0x000fe20003fa4070 */
[----:B------:R-:W1:Y:S01]  /*1cbb0*/  LDCU UR5, c[0x0][0x3b0] ;  /* 0x00007600ff0577ac */ /* 0x000e620008000800 */
[----:B------:R-:W-:Y:S01]  /*1cbc0*/  IADD3 R2, P6, PT, R11, R8, RZ ;  /* 0x000000080b027210 */ /* 0x000fe20007fde0ff */
[----:B------:R-:W2:Y:S01]  /*1cbd0*/  LDL.LU R21, [R1+0xb4] ;  /* 0x0000b40001157983 */ /* 0x000ea20000300800 */
[----:B------:R-:W-:-:S09]  /*1cbe0*/  ISETP.GT.U32.AND P3, PT, R9, R23, PT ;  /* 0x000000170900720c */ /* 0x000fd20003f64070 */
[----:B------:R-:W-:Y:S01]  /*1cbf0*/  @!P5 IMAD.IADD R4, R4, 0x1, -R9 ;  /* 0x000000010404d824 */ /* 0x000fe200078e0a09 */
[----:B------:R-:W-:Y:S01]  /*1cc00*/  ISETP.GT.U32.AND P5, PT, R9, R22, PT ;  /* 0x000000160900720c */ /* 0x000fe20003fa4070 */
[----:B0-----:R-:W-:Y:S01]  /*1cc10*/  @P0 IMAD.MOV.U32 R16, RZ, RZ, R3 ;  /* 0x000000ffff100224 */ /* 0x001fe200078e0003 */
[----:B---3--:R-:W-:Y:S01]  /*1cc20*/  LEA.HI.X.SX32 R3, R11, R5, 0x1, P6 ;  /* 0x000000050b037211 */ /* 0x008fe200030f0eff */
[----:B------:R-:W-:Y:S01]  /*1cc30*/  IMAD.MOV.U32 R11, RZ, RZ, R4 ;  /* 0x000000ffff0b7224 */ /* 0x000fe200078e0004 */
[----:B------:R-:W-:Y:S01]  /*1cc40*/  PRMT R67, RZ, 0x7610, R67 ;  /* 0x00007610ff437816 */ /* 0x000fe20000000043 */
[----:B------:R-:W-:Y:S02]  /*1cc50*/  @P0 IMAD.MOV.U32 R17, RZ, RZ, R13 ;  /* 0x000000ffff110224 */ /* 0x000fe400078e000d */
[----:B------:R-:W-:Y:S01]  /*1cc60*/  @!P2 IMAD.MOV R11, RZ, RZ, -R11 ;  /* 0x000000ffff0ba224 */ /* 0x000fe200078e0a0b */
[----:B------:R-:W-:Y:S01]  /*1cc70*/  ISETP.GT.U32.AND P6, PT, R9, R19, PT ;  /* 0x000000130900720c */ /* 0x000fe20003fc4070 */
[----:B------:R-:W-:Y:S04]  /*1cc80*/  STL [R1+0x588], R2 ;  /* 0x0005880201007387 */ /* 0x000fe80000100800 */
[--C-:B------:R-:W-:Y:S01]  /*1cc90*/  @!P5 IMAD.IADD R22, R22, 0x1, -R9.reuse ;  /* 0x000000011616d824 */ /* 0x100fe200078e0a09 */
[C---:B----4-:R-:W-:Y:S01]  /*1cca0*/  SEL R13, R47.reuse, R12, !P1 ;  /* 0x0000000c2f0d7207 */ /* 0x050fe20004800000 */
[----:B------:R0:W-:Y:S01]  /*1ccb0*/  STL [R1+0x584], R3 ;  /* 0x0005840301007387 */ /* 0x0001e20000100800 */
[----:B------:R-:W-:Y:S01]  /*1ccc0*/  SEL R12, R47, R11, !P1 ;  /* 0x0000000b2f0c7207 */ /* 0x000fe20004800000 */
[----:B------:R-:W-:Y:S01]  /*1ccd0*/  @!P3 IMAD.IADD R23, R23, 0x1, -R9 ;  /* 0x000000011717b824 */ /* 0x000fe200078e0a09 */
[----:B------:R-:W-:Y:S01]  /*1cce0*/  ISETP.GT.U32.AND P5, PT, R9, R22, PT ;  /* 0x000000160900720c */ /* 0x000fe20003fa4070 */
[----:B------:R3:W4:Y:S01]  /*1ccf0*/  @P0 LDG.E.U8 R67, desc[UR20][R16.64] ;  /* 0x0000001410430981 */ /* 0x000722000c1e1100 */
[----:B------:R-:W-:Y:S01]  /*1cd00*/  PRMT R66, RZ, 0x7610, R66 ;  /* 0x00007610ff427816 */ /* 0x000fe20000000042 */
[----:B------:R-:W-:Y:S01]  /*1cd10*/  IMAD R13, R13, UR6, RZ ;  /* 0x000000060d0d7c24 */ /* 0x000fe2000f8e02ff */
[----:B------:R-:W-:Y:S01]  /*1cd20*/  PRMT R65, RZ, 0x7610, R65 ;  /* 0x00007610ff417816 */ /* 0x000fe20000000041 */
[----:B------:R-:W-:Y:S01]  /*1cd30*/  IMAD.MOV.U32 R11, RZ, RZ, R23 ;  /* 0x000000ffff0b7224 */ /* 0x000fe200078e0017 */
[----:B------:R-:W-:Y:S01]  /*1cd40*/  PRMT R63, RZ, 0x7610, R63 ;  /* 0x00007610ff3f7816 */ /* 0x000fe2000000003f */
[----:B-1----:R-:W-:Y:S01]  /*1cd50*/  IMAD R12, R12, UR4, RZ ;  /* 0x000000040c0c7c24 */ /* 0x002fe2000f8e02ff */
[----:B------:R-:W1:Y:S01]  /*1cd60*/  LDCU UR4, c[0x0][0x3b0] ;  /* 0x00007600ff0477ac */ /* 0x000e620008000800 */
[----:B---3--:R-:W-:Y:S01]  /*1cd70*/  @P0 IMAD.MOV.U32 R16, RZ, RZ, R2 ;  /* 0x000000ffff100224 */ /* 0x008fe200078e0002 */
[----:B------:R-:W-:Y:S01]  /*1cd80*/  PRMT R62, RZ, 0x7610, R62 ;  /* 0x00007610ff3e7816 */ /* 0x000fe2000000003e */
[----:B------:R-:W-:Y:S01]  /*1cd90*/  @P0 IMAD.MOV.U32 R17, RZ, RZ, R3 ;  /* 0x000000ffff110224 */ /* 0x000fe200078e0003 */
[----:B------:R-:W-:Y:S01]  /*1cda0*/  PRMT R61, RZ, 0x7610, R61 ;  /* 0x00007610ff3d7816 */ /* 0x000fe2000000003d */
[--C-:B------:R-:W-:Y:S01]  /*1cdb0*/  @!P6 IMAD.IADD R19, R19, 0x1, -R9.reuse ;  /* 0x000000011313e824 */ /* 0x100fe200078e0a09 */
[----:B------:R-:W-:Y:S01]  /*1cdc0*/  PRMT R60, RZ, 0x7610, R60 ;  /* 0x00007610ff3c7816 */ /* 0x000fe2000000003c */
[----:B------:R-:W-:Y:S01]  /*1cdd0*/  @!P5 IMAD.IADD R22, R22, 0x1, -R9 ;  /* 0x000000011616d824 */ /* 0x000fe200078e0a09 */
[----:B------:R3:W4:Y:S01]  /*1cde0*/  @P0 LDG.E.U8 R66, desc[UR20][R16.64] ;  /* 0x0000001410420981 */ /* 0x000722000c1e1100 */
[----:B------:R-:W-:Y:S01]  /*1cdf0*/  PRMT R59, RZ, 0x7610, R59 ;  /* 0x00007610ff3b7816 */ /* 0x000fe2000000003b */
[----:B------:R-:W0:Y:S01]  /*1ce00*/  LDCU UR6, c[0x0][0x3b0] ;  /* 0x00007600ff0677ac */ /* 0x000e220008000800 */
[----:B---3--:R-:W-:-:S02]  /*1ce10*/  IADD3 R16, P6, PT, R13, R8, RZ ;  /* 0x000000080d107210 */ /* 0x008fc40007fde0ff */
[----:B--2---:R-:W-:Y:S02]  /*1ce20*/  ISETP.GE.AND P2, PT, R18, RZ, PT ;  /* 0x000000ff1200720c */ /* 0x004fe40003f46270 */
[----:B------:R-:W2:Y:S04]  /*1ce30*/  LDL R18, [R1+0x151c] ;  /* 0x00151c0001127983 */ /* 0x000ea80000100800 */
[----:B------:R-:W3:Y:S04]  /*1ce40*/  LDL.LU R93, [R1+0xb8] ;  /* 0x0000b800015d7983 */ /* 0x000ee80000300800 */
[----:B0-----:R-:W4:Y:S03]  /*1ce50*/  LDL.LU R3, [R1+0x144] ;  /* 0x0001440001037983 */ /* 0x001f260000300800 */
[----:B------:R-:W-:Y:S01]  /*1ce60*/  @!P2 IMAD.MOV R11, RZ, RZ, -R11 ;  /* 0x000000ffff0ba224 */ /* 0x000fe200078e0a0b */
[----:B------:R-:W-:Y:S01]  /*1ce70*/  IADD3 R2, P2, PT, R12, R8, RZ ;  /* 0x000000080c027210 */ /* 0x000fe20007f5e0ff */
[----:B------:R-:W-:Y:S01]  /*1ce80*/  STL [R1+0x5c8], R16 ;  /* 0x0005c81001007387 */ /* 0x000fe20000100800 */
[----:B------:R-:W-:-:S03]  /*1ce90*/  ISETP.GE.AND P5, PT, R20, RZ, PT ;  /* 0x000000ff1400720c */ /* 0x000fc60003fa6270 */
[----:B------:R0:W-:Y:S04]  /*1cea0*/  STL [R1+0x608], R2 ;  /* 0x0006080201007387 */ /* 0x0001e80000100800 */
[----:B------:R-:W4:Y:S01]  /*1ceb0*/  LDL R20, [R1+0x1534] ;  /* 0x0015340001147983 */ /* 0x000f220000100800 */
[----:B------:R-:W-:Y:S02]  /*1cec0*/  ISETP.GT.U32.AND P3, PT, R9, R19, PT ;  /* 0x000000130900720c */ /* 0x000fe40003f64070 */
[-C--:B------:R-:W-:Y:S02]  /*1ced0*/  LEA.HI.X.SX32 R17, R13, R5.reuse, 0x1, P6 ;  /* 0x000000050d117211 */ /* 0x080fe400030f0eff */
[----:B------:R-:W-:Y:S02]  /*1cee0*/  LEA.HI.X.SX32 R4, R12, R5, 0x1, P2 ;  /* 0x000000050c047211 */ /* 0x000fe400010f0eff */
[----:B------:R-:W-:-:S02]  /*1cef0*/  SEL R14, R47, R11, !P1 ;  /* 0x0000000b2f0e7207 */ /* 0x000fc40004800000 */
[----:B------:R-:W-:Y:S01]  /*1cf00*/  ISETP.GT.U32.AND P2, PT, R9, R21, PT ;  /* 0x000000150900720c */ /* 0x000fe20003f44070 */
[----:B------:R-:W-:Y:S02]  /*1cf10*/  @P0 IMAD.MOV.U32 R12, RZ, RZ, R16 ;  /* 0x000000ffff0c0224 */ /* 0x000fe400078e0010 */
[----:B------:R-:W-:Y:S02]  /*1cf20*/  @P0 IMAD.MOV.U32 R13, RZ, RZ, R17 ;  /* 0x000000ffff0d0224 */ /* 0x000fe400078e0011 */
[----:B------:R-:W-:Y:S02]  /*1cf30*/  IMAD.MOV.U32 R11, RZ, RZ, R22 ;  /* 0x000000ffff0b7224 */ /* 0x000fe400078e0016 */
[----:B------:R-:W-:Y:S01]  /*1cf40*/  IMAD R14, R14, UR5, RZ ;  /* 0x000000050e0e7c24 */ /* 0x000fe2000f8e02ff */
[----:B------:R-:W-:Y:S01]  /*1cf50*/  STL [R1+0x5c4], R17 ;  /* 0x0005c41101007387 */ /* 0x000fe20000100800 */
[----:B------:R-:W-:Y:S01]  /*1cf60*/  @!P5 IMAD.MOV R11, RZ, RZ, -R11 ;  /* 0x000000ffff0bd224 */ /* 0x000fe200078e0a0b */
[----:B------:R-:W1:Y:S01]  /*1cf70*/  LDCU UR5, c[0x0][0x3b0] ;  /* 0x00007600ff0577ac */ /* 0x000e620008000800 */
[--C-:B------:R-:W-:Y:S01]  /*1cf80*/  @!P3 IMAD.IADD R19, R19, 0x1, -R9.reuse ;  /* 0x000000011313b824 */ /* 0x100fe200078e0a09 */
[----:B------:R0:W4:Y:S04]  /*1cf90*/  @P0 LDG.E.U8 R65, desc[UR20][R12.64] ;  /* 0x000000140c410981 */ /* 0x000128000c1e1100 */
[----:B------:R1:W-:Y:S01]  /*1cfa0*/  STL [R1+0x604], R4 ;  /* 0x0006040401007387 */ /* 0x0003e20000100800 */
[----:B------:R-:W-:-:S02]  /*1cfb0*/  @!P2 IMAD.IADD R21, R21, 0x1, -R9 ;  /* 0x000000011515a824 */ /* 0x000fc400078e0a09 */
[----:B0-----:R-:W-:Y:S01]  /*1cfc0*/  @P0 IMAD.MOV.U32 R12, RZ, RZ, R2 ;  /* 0x000000ffff0c0224 */ /* 0x001fe200078e0002 */
[----:B------:R-:W-:Y:S01]  /*1cfd0*/  IADD3 R2, P3, PT, R14, R8, RZ ;  /* 0x000000080e027210 */ /* 0x000fe20007f7e0ff */
[----:B------:R-:W-:-:S03]  /*1cfe0*/  @P0 IMAD.MOV.U32 R13, RZ, RZ, R4 ;  /* 0x000000ffff0d0224 */ /* 0x000fc600078e0004 */
[----:B-1----:R-:W-:Y:S02]  /*1cff0*/  LEA.HI.X.SX32 R4, R14, R5, 0x1, P3 ;  /* 0x000000050e047211 */ /* 0x002fe400018f0eff */
[----:B------:R0:W4:Y:S01]  /*1d000*/  @P0 LDG.E.U8 R63, desc[UR20][R12.64] ;  /* 0x000000140c3f0981 */ /* 0x000122000c1e1100 */
[----:B------:R-:W-:Y:S02]  /*1d010*/  ISETP.GT.U32.AND P2, PT, R9, R21, PT ;  /* 0x000000150900720c */ /* 0x000fe40003f44070 */
[----:B0-----:R-:W-:Y:S01]  /*1d020*/  SEL R12, R47, R11, !P1 ;  /* 0x0000000b2f0c7207 */ /* 0x001fe20004800000 */
[----:B------:R-:W-:Y:S02]  /*1d030*/  IMAD.MOV.U32 R11, RZ, RZ, R19 ;  /* 0x000000ffff0b7224 */ /* 0x000fe400078e0013 */
[----:B------:R-:W-:Y:S02]  /*1d040*/  @P0 IMAD.MOV.U32 R13, RZ, RZ, R4 ;  /* 0x000000ffff0d0224 */ /* 0x000fe400078e0004 */
[----:B------:R-:W-:Y:S01]  /*1d050*/  IMAD R14, R12, UR7, RZ ;  /* 0x000000070c0e7c24 */ /* 0x000fe2000f8e02ff */
[----:B------:R-:W-:Y:S01]  /*1d060*/  PRMT R58, RZ, 0x7610, R58 ;  /* 0x00007610ff3a7816 */ /* 0x000fe2000000003a */
[----:B------:R-:W-:Y:S01]  /*1d070*/  @P0 IMAD.MOV.U32 R12, RZ, RZ, R2 ;  /* 0x000000ffff0c0224 */ /* 0x000fe200078e0002 */
[----:B------:R-:W-:-:S03]  /*1d080*/  PRMT R57, RZ, 0x7610, R57 ;  /* 0x00007610ff397816 */ /* 0x000fc60000000039 */
[----:B------:R-:W-:Y:S01]  /*1d090*/  @!P2 IMAD.IADD R21, R21, 0x1, -R9 ;  /* 0x000000011515a824 */ /* 0x000fe200078e0a09 */
[----:B------:R-:W0:Y:S01]  /*1d0a0*/  LDCU UR7, c[0x0][0x3b0] ;  /* 0x00007600ff0777ac */ /* 0x000e220008000800 */
[----:B------:R1:W4:Y:S01]  /*1d0b0*/  @P0 LDG.E.U8 R62, desc[UR20][R12.64] ;  /* 0x000000140c3e0981 */ /* 0x000322000c1e1100 */
[----:B--2---:R-:W-:-:S03]  /*1d0c0*/  ISETP.GE.AND P6, PT, R18, RZ, PT ;  /* 0x000000ff1200720c */ /* 0x004fc60003fc6270 */
[----:B------:R-:W2:Y:S01]  /*1d0d0*/  LDL.LU R18, [R1+0x150] ;  /* 0x0001500001127983 */ /* 0x000ea20000300800 */
[----:B---3--:R-:W-:-:S03]  /*1d0e0*/  ISETP.GT.U32.AND P5, PT, R9, R93, PT ;  /* 0x0000005d0900720c */ /* 0x008fc60003fa4070 */
[----:B------:R-:W-:Y:S04]  /*1d0f0*/  STL [R1+0x648], R2 ;  /* 0x0006480201007387 */ /* 0x000fe80000100800 */
[----:B------:R3:W-:Y:S04]  /*1d100*/  STL [R1+0x644], R4 ;  /* 0x0006440401007387 */ /* 0x0007e80000100800 */
[----:B------:R-:W2:Y:S02]  /*1d110*/  LDL R19, [R1+0x154c] ;  /* 0x00154c0001137983 */ /* 0x000ea40000100800 */
[----:B------:R-:W-:-:S02]  /*1d120*/  @!P5 IMAD.IADD R93, R93, 0x1, -R9 ;  /* 0x000000015d5dd824 */ /* 0x000fc400078e0a09 */
[----:B---3--:R-:W3:Y:S01]  /*1d130*/  LDL.LU R4, [R1+0x184] ;  /* 0x0001840001047983 */ /* 0x008ee20000300800 */
[----:B----4-:R-:W-:Y:S01]  /*1d140*/  ISETP.GE.AND P5, PT, R20, RZ, PT ;  /* 0x000000ff1400720c */ /* 0x010fe20003fa6270 */
[----:B------:R-:W-:Y:S02]  /*1d150*/  @!P6 IMAD.MOV R11, RZ, RZ, -R11 ;  /* 0x000000ffff0be224 */ /* 0x000fe400078e0a0b */
[----:B------:R-:W4:Y:S01]  /*1d160*/  LDL R20, [R1+0x1578] ;  /* 0x0015780001147983 */ /* 0x000f220000100800 */
[C---:B------:R-:W-:Y:S02]  /*1d170*/  IADD3 R2, P6, PT, R14.reuse, R8, RZ ;  /* 0x000000080e027210 */ /* 0x040fe40007fde0ff */
[----:B------:R-:W-:Y:S02]  /*1d180*/  SEL R11, R47, R11, !P1 ;  /* 0x0000000b2f0b7207 */ /* 0x000fe40004800000 */
[----:B-1----:R-:W-:Y:S01]  /*1d190*/  LEA.HI.X.SX32 R12, R14, R5, 0x1, P6 ;  /* 0x000000050e0c7211 */ /* 0x002fe200030f0eff */
[----:B------:R-:W-:Y:S02]  /*1d1a0*/  STL [R1+0x688], R2 ;  /* 0x0006880201007387 */ /* 0x000fe40000100800 */
[----:B------:R-:W-:Y:S01]  /*1d1b0*/  IMAD R14, R11, UR4, RZ ;  /* 0x000000040b0e7c24 */ /* 0x000fe2000f8e02ff */
[----:B------:R-:W-:Y:S01]  /*1d1c0*/  ISETP.GT.U32.AND P3, PT, R9, R3, PT ;  /* 0x000000030900720c */ /* 0x000fe20003f64070 */
[----:B------:R-:W3:Y:S01]  /*1d1d0*/  LDL.LU R23, [R1+0x160] ;  /* 0x0001600001177983 */ /* 0x000ee20000300800 */
[----:B------:R-:W-:Y:S01]  /*1d1e0*/  IMAD.MOV.U32 R11, RZ, RZ, R21 ;  /* 0x000000ffff0b7224 */ /* 0x000fe200078e0015 */
[----:B------:R-:W1:Y:S02]  /*1d1f0*/  LDCU UR4, c[0x0][0x3b0] ;  /* 0x00007600ff0477ac */ /* 0x000e640008000800 */
[----:B------:R0:W-:Y:S04]  /*1d200*/  STL [R1+0x684], R12 ;  /* 0x0006840c01007387 */ /* 0x0001e80000100800 */
[----:B------:R-:W3:Y:S04]  /*1d210*/  LDL R21, [R1+0x15e8] ;  /* 0x0015e80001157983 */ /* 0x000ee80000100800 */
[----:B------:R-:W-:-:S02]  /*1d220*/  @!P3 IMAD.IADD R3, R3, 0x1, -R9 ;  /* 0x000000010303b824 */ /* 0x000fc400078e0a09 */
[----:B------:R-:W-:Y:S02]  /*1d230*/  @!P5 IMAD.MOV R11, RZ, RZ, -R11 ;  /* 0x000000ffff0bd224 */ /* 0x000fe400078e0a0b */
[----:B------:R-:W-:Y:S01]  /*1d240*/  @P0 IMAD.MOV.U32 R13, RZ, RZ, R12 ;  /* 0x000000ffff0d0224 */ /* 0x000fe200078e000c */
[C---:B------:R-:W-:Y:S01]  /*1d250*/  ISETP.GT.U32.AND P6, PT, R9.reuse, R3, PT ;  /* 0x000000030900720c */ /* 0x040fe20003fc4070 */
[----:B0-----:R-:W-:Y:S01]  /*1d260*/  @P0 IMAD.MOV.U32 R12, RZ, RZ, R2 ;  /* 0x000000ffff0c0224 */ /* 0x001fe200078e0002 */
[----:B------:R-:W-:Y:S02]  /*1d270*/  ISETP.GT.U32.AND P3, PT, R9, R93, PT ;  /* 0x0000005d0900720c */ /* 0x000fe40003f64070 */
[C---:B------:R-:W-:Y:S02]  /*1d280*/  IADD3 R2, P2, PT, R14.reuse, R8, RZ ;  /* 0x000000080e027210 */ /* 0x040fe40007f5e0ff */
[----:B------:R-:W-:Y:S01]  /*1d290*/  SEL R11, R47, R11, !P1 ;  /* 0x0000000b2f0b7207 */ /* 0x000fe20004800000 */
[----:B------:R0:W3:Y:S04]  /*1d2a0*/  @P0 LDG.E.U8 R61, desc[UR20][R12.64] ;  /* 0x000000140c3d0981 */ /* 0x0000e8000c1e1100 */
[----:B------:R-:W-:Y:S01]  /*1d2b0*/  IMAD R11, R11, UR5, RZ ;  /* 0x000000050b0b7c24 */ /* 0x000fe2000f8e02ff */
[----:B------:R-:W-:Y:S01]  /*1d2c0*/  STL [R1+0x6c8], R2 ;  /* 0x0006c80201007387 */ /* 0x000fe20000100800 */
[--C-:B------:R-:W-:Y:S01]  /*1d2d0*/  @!P6 IMAD.IADD R3, R3, 0x1, -R9.reuse ;  /* 0x000000010303e824 */ /* 0x100fe200078e0a09 */
[----:B------:R-:W1:Y:S01]  /*1d2e0*/  LDCU UR5, c[0x0][0x3b0] ;  /* 0x00007600ff0577ac */ /* 0x000e620008000800 */
[----:B0-----:R-:W-:Y:S01]  /*1d2f0*/  LEA.HI.X.SX32 R12, R14, R5, 0x1, P2 ;  /* 0x000000050e0c7211 */ /* 0x001fe200010f0eff */
[----:B------:R-:W-:-:S04]  /*1d300*/  @!P3 IMAD.IADD R93, R93, 0x1, -R9 ;  /* 0x000000015d5db824 */ /* 0x000fc800078e0a09 */
[----:B------:R0:W-:Y:S01]  /*1d310*/  STL [R1+0x6c4], R12 ;  /* 0x0006c40c01007387 */ /* 0x0001e20000100800 */
[----:B------:R-:W-:Y:S02]  /*1d320*/  @P0 IMAD.MOV.U32 R13, RZ, RZ, R12 ;  /* 0x000000ffff0d0224 */ /* 0x000fe400078e000c */
[----:B0-----:R-:W-:Y:S01]  /*1d330*/  @P0 IMAD.MOV.U32 R12, RZ, RZ, R2 ;  /* 0x000000ffff0c0224 */ /* 0x001fe200078e0002 */
[----:B------:R-:W-:-:S04]  /*1d340*/  IADD3 R2, P6, PT, R11, R8, RZ ;  /* 0x000000080b027210 */ /* 0x000fc80007fde0ff */
[----:B------:R-:W-:Y:S01]  /*1d350*/  LEA.HI.X.SX32 R11, R11, R5, 0x1, P6 ;  /* 0x000000050b0b7211 */ /* 0x000fe200030f0eff */
[----:B------:R0:W3:Y:S04]  /*1d360*/  @P0 LDG.E.U8 R60, desc[UR20][R12.64] ;  /* 0x000000140c3c0981 */ /* 0x0000e8000c1e1100 */
[----:B------:R-:W-:Y:S02]  /*1d370*/  @P0 IMAD.MOV.U32 R17, RZ, RZ, R11 ;  /* 0x000000ffff110224 */ /* 0x000fe400078e000b */
[----:B0-----:R-:W-:Y:S01]  /*1d380*/  IMAD.MOV.U32 R12, RZ, RZ, R93 ;  /* 0x000000ffff0c7224 */ /* 0x001fe200078e005d */
[----:B--2---:R-:W-:Y:S02]  /*1d390*/  ISETP.GT.U32.AND P5, PT, R9, R18, PT ;  /* 0x000000120900720c */ /* 0x004fe40003fa4070 */
[----:B------:R-:W-:-:S11]  /*1d3a0*/  ISETP.GE.AND P2, PT, R19, RZ, PT ;  /* 0x000000ff1300720c */ /* 0x000fd60003f46270 */
[----:B------:R-:W-:Y:S01]  /*1d3b0*/  @!P5 IMAD.IADD R18, R18, 0x1, -R9 ;  /* 0x000000011212d824 */ /* 0x000fe200078e0a09 */
[----:B------:R-:W2:Y:S04]  /*1d3c0*/  LDL R19, [R1+0x1674] ;  /* 0x0016740001137983 */ /* 0x000ea80000100800 */
[----:B------:R-:W2:Y:S01]  /*1d3d0*/  LDL.LU R22, [R1+0xbc] ;  /* 0x0000bc0001167983 */ /* 0x000ea20000300800 */
[----:B----4-:R-:W-:-:S03]  /*1d3e0*/  ISETP.GE.AND P5, PT, R20, RZ, PT ;  /* 0x000000ff1400720c */ /* 0x010fc60003fa6270 */
[----:B------:R-:W-:Y:S01]  /*1d3f0*/  STL [R1+0x710], R2 ;  /* 0x0007100201007387 */ /* 0x000fe20000100800 */
[----:B------:R-:W-:-:S03]  /*1d400*/  @!P2 IMAD.MOV R12, RZ, RZ, -R12 ;  /* 0x000000ffff0ca224 */ /* 0x000fc600078e0a0c */
[----:B------:R0:W-:Y:S01]  /*1d410*/  STL [R1+0x70c], R11 ;  /* 0x00070c0b01007387 */ /* 0x0001e20000100800 */
[----:B---3--:R-:W-:-:S03]  /*1d420*/  ISETP.GT.U32.AND P6, PT, R9, R23, PT ;  /* 0x000000170900720c */ /* 0x008fc60003fc4070 */
[----:B------:R-:W3:Y:S01]  /*1d430*/  LDL.LU R20, [R1+0xac] ;  /* 0x0000ac0001147983 */ /* 0x000ee20000300800 */
[----:B0-----:R-:W-:Y:S01]  /*1d440*/  IMAD.MOV.U32 R11, RZ, RZ, R3 ;  /* 0x000000ffff0b7224 */ /* 0x001fe200078e0003 */
[----:B------:R-:W-:-:S03]  /*1d450*/  SEL R12, R47, R12, !P1 ;  /* 0x0000000c2f0c7207 */ /* 0x000fc60004800000 */
[----:B------:R-:W-:Y:S01]  /*1d460*/  @!P5 IMAD.MOV R11, RZ, RZ, -R11 ;  /* 0x000000ffff0bd224 */ /* 0x000fe200078e0a0b */
[----:B------:R-:W-:Y:S02]  /*1d470*/  ISETP.GE.AND P5, PT, R21, RZ, PT ;  /* 0x000000ff1500720c */ /* 0x000fe40003fa6270 */
[----:B------:R-:W-:Y:S01]  /*1d480*/  ISETP.GT.U32.AND P2, PT, R9, R18, PT ;  /* 0x000000120900720c */ /* 0x000fe20003f44070 */
[----:B------:R-:W4:Y:S01]  /*1d490*/  LDL R21, [R1+0x1618] ;  /* 0x0016180001157983 */ /* 0x000f220000100800 */
[----:B-1----:R-:W-:Y:S02]  /*1d4a0*/  IMAD R13, R12, UR4, RZ ;  /* 0x000000040c0d7c24 */ /* 0x002fe4000f8e02ff */
[----:B------:R-:W-:Y:S01]  /*1d4b0*/  @!P6 IMAD.IADD R23, R23, 0x1, -R9 ;  /* 0x000000011717e824 */ /* 0x000fe200078e0a09 */
[----:B------:R-:W-:Y:S01]  /*1d4c0*/  ISETP.GT.U32.AND P3, PT, R9, R4, PT ;  /* 0x000000040900720c */ /* 0x000fe20003f64070 */
[----:B------:R-:W-:Y:S01]  /*1d4d0*/  @P0 IMAD.MOV.U32 R16, RZ, RZ, R2 ;  /* 0x000000ffff100224 */ /* 0x000fe200078e0002 */
[C---:B------:R-:W-:Y:S01]  /*1d4e0*/  IADD3 R3, P6, PT, R13.reuse, R8, RZ ;  /* 0x000000080d037210 */ /* 0x040fe20007fde0ff */
[----:B------:R-:W0:Y:S03]  /*1d4f0*/  LDCU UR4, c[0x0][0x3b0] ;  /* 0x00007600ff0477ac */ /* 0x000e260008000800 */
[----:B------:R-:W-:-:S02]  /*1d500*/  LEA.HI.X.SX32 R13, R13, R5, 0x1, P6 ;  /* 0x000000050d0d7211 */ /* 0x000fc400030f0eff */
[--C-:B------:R-:W-:Y:S01]  /*1d510*/  @!P2 IMAD.IADD R18, R18, 0x1, -R9.reuse ;  /* 0x000000011212a824 */ /* 0x100fe200078e0a09 */
[----:B------:R1:W-:Y:S03]  /*1d520*/  STL [R1+0x750], R3 ;  /* 0x0007500301007387 */ /* 0x0003e60000100800 */
[----:B------:R-:W-:Y:S01]  /*1d530*/  IMAD.MOV.U32 R12, RZ, RZ, R18 ;  /* 0x000000ffff0c7224 */ /* 0x000fe200078e0012 */
[----:B------:R0:W-:Y:S04]  /*1d540*/  STL [R1+0x74c], R13 ;  /* 0x00074c0d01007387 */ /* 0x0001e80000100800 */
[----:B------:R-:W4:Y:S01]  /*1d550*/  LDL R18, [R1+0x15b4] ;  /* 0x0015b40001127983 */ /* 0x000f220000100800 */
[----:B------:R-:W-:Y:S01]  /*1d560*/  @!P3 IMAD.IADD R4, R4, 0x1, -R9 ;  /* 0x000000010404b824 */ /* 0x000fe200078e0a09 */
[----:B------:R-:W-:-:S02]  /*1d570*/  SEL R11, R47, R11, !P1 ;  /* 0x0000000b2f0b7207 */ /* 0x000fc40004800000 */
[----:B------:R0:W4:Y:S02]  /*1d580*/  @P0 LDG.E.U8 R59, desc[UR20][R16.64] ;  /* 0x00000014103b0981 */ /* 0x000124000c1e1100 */
[----:B------:R-:W-:Y:S01]  /*1d590*/  ISETP.GT.U32.AND P3, PT, R9, R4, PT ;  /* 0x000000040900720c */ /* 0x000fe20003f64070 */
[----:B------:R-:W-:Y:S01]  /*1d5a0*/  IMAD R11, R11, UR5, RZ ;  /* 0x000000050b0b7c24 */ /* 0x000fe2000f8e02ff */
[----:B------:R-:W2:Y:S01]  /*1d5b0*/  LDCU UR5, c[0x0][0x3b0] ;  /* 0x00007600ff0577ac */ /* 0x000ea20008000800 */
[----:B------:R-:W-:Y:S01]  /*1d5c0*/  @!P5 IMAD.MOV R12, RZ, RZ, -R12 ;  /* 0x000000ffff0cd224 */ /* 0x000fe200078e0a0c */
[----:B------:R-:W-:Y:S02]  /*1d5d0*/  ISETP.GT.U32.AND P5, PT, R9, R23, PT ;  /* 0x000000170900720c */ /* 0x000fe40003fa4070 */
[----:B------:R-:W-:-:S07]  /*1d5e0*/  IADD3 R2, P6, PT, R11, R8, RZ ;  /* 0x000000080b027210 */ /* 0x000fce0007fde0ff */
[----:B------:R-:W-:Y:S02]  /*1d5f0*/  @!P3 IMAD.IADD R4, R4, 0x1, -R9 ;  /* 0x000000010404b824 */ /* 0x000fe400078e0a09 */
[----:B0-----:R-:W-:Y:S01]  /*1d600*/  @P0 IMAD.MOV.U32 R16, RZ, RZ, R3 ;  /* 0x000000ffff100224 */ /* 0x001fe200078e0003 */
[----:B-1----:R-:W-:Y:S01]  /*1d610*/  LEA.HI.X.SX32 R3, R11, R5, 0x1, P6 ;  /* 0x000000050b037211 */ /* 0x002fe200030f0eff */
[----:B------:R-:W-:Y:S02]  /*1d620*/  IMAD.MOV.U32 R11, RZ, RZ, R4 ;  /* 0x000000ffff0b7224 */ /* 0x000fe400078e0004 */
[----:B------:R-:W-:Y:S01]  /*1d630*/  @P0 IMAD.MOV.U32 R17, RZ, RZ, R13 ;  /* 0x000000ffff110224 */ /* 0x000fe200078e000d */
[----:B------:R-:W-:Y:S01]  /*1d640*/  SEL R13, R47, R12, !P1 ;  /* 0x0000000c2f0d7207 */ /* 0x000fe20004800000 */
[----:B------:R-:W-:-:S03]  /*1d650*/  @!P5 IMAD.IADD R23, R23, 0x1, -R9 ;  /* 0x000000011717d824 */ /* 0x000fc600078e0a09 */
[----:B------:R0:W4:Y:S01]  /*1d660*/  @P0 LDG.E.U8 R58, desc[UR20][R16.64] ;  /* 0x00000014103a0981 */ /* 0x000122000c1e1100 */
[----:B------:R-:W-:Y:S01]  /*1d670*/  IMAD R13, R13, UR6, RZ ;  /* 0x000000060d0d7c24 */ /* 0x000fe2000f8e02ff */
[----:B------:R-:W-:Y:S01]  /*1d680*/  PRMT R56, RZ, 0x7610, R56 ;  /* 0x00007610ff387816 */ /* 0x000fe20000000038 */
[----:B------:R-:W1:Y:S01]  /*1d690*/  LDCU UR6, c[0x0][0x3b0] ;  /* 0x00007600ff0677ac */ /* 0x000e620008000800 */
[----:B0-----:R-:W-:Y:S02]  /*1d6a0*/  @P0 IMAD.MOV.U32 R16, RZ, RZ, R2 ;  /* 0x000000ffff100224 */ /* 0x001fe400078e0002 */
[----:B------:R-:W-:-:S05]  /*1d6b0*/  @P0 IMAD.MOV.U32 R17, RZ, RZ, R3 ;  /* 0x000000ffff110224 */ /* 0x000fca00078e0003 */
[----:B------:R0:W4:Y:S01]  /*1d6c0*/  @P0 LDG.E.U8 R57, desc[UR20][R16.64] ;  /* 0x0000001410390981 */ /* 0x000122000c1e1100 */
[----:B--2---:R-:W-:-:S03]  /*1d6d0*/  ISETP.GE.AND P2, PT, R19, RZ, PT ;  /* 0x000000ff1300720c */ /* 0x004fc60003f46270 */
[----:B------:R-:W2:Y:S01]  /*1d6e0*/  LDL.LU R19, [R1+0x98] ;  /* 0x0000980001137983 */ /* 0x000ea20000300800 */
[----:B------:R-:W-:-:S03]  /*1d6f0*/  ISETP.GT.U32.AND P3, PT, R9, R22, PT ;  /* 0x000000160900720c */ /* 0x000fc60003f64070 */
[----:B------:R-:W-:Y:S06]  /*1d700*/  STL [R1+0x790], R2 ;  /* 0x0007900201007387 */ /* 0x000fec0000100800 */
[----:B------:R-:W-:-:S04]  /*1d710*/  @!P2 IMAD.MOV R11, RZ, RZ, -R11 ;  /* 0x000000ffff0ba224 */ /* 0x000fc800078e0a0b */
[----:B------:R-:W-:Y:S01]  /*1d720*/  @!P3 IMAD.IADD R22, R22, 0x1, -R9 ;  /* 0x000000011616b824 */ /* 0x000fe200078e0a09 */
[----:B---3--:R-:W-:Y:S01]  /*1d730*/  ISETP.GT.U32.AND P6, PT, R9, R20, PT ;  /* 0x000000140900720c */ /* 0x008fe20003fc4070 */
[----:B------:R3:W-:Y:S01]  /*1d740*/  STL [R1+0x78c], R3 ;  /* 0x00078c0301007387 */ /* 0x0007e20000100800 */
[----:B------:R-:W-:Y:S02]  /*1d750*/  SEL R12, R47, R11, !P1 ;  /* 0x0000000b2f0c7207 */ /* 0x000fe40004800000 */
[----:B------:R-:W-:Y:S02]  /*1d760*/  ISETP.GT.U32.AND P2, PT, R9, R22, PT ;  /* 0x000000160900720c */ /* 0x000fe40003f44070 */
[----:B----4-:R-:W-:Y:S02]  /*1d770*/  ISETP.GE.AND P3, PT, R21, RZ, PT ;  /* 0x000000ff1500720c */ /* 0x010fe40003f66270 */
[----:B------:R-:W4:Y:S01]  /*1d780*/  LDL R21, [R1+0x163c] ;  /* 0x00163c0001157983 */ /* 0x000f220000100800 */
[----:B------:R-:W-:-:S03]  /*1d790*/  IMAD.MOV.U32 R11, RZ, RZ, R23 ;  /* 0x000000ffff0b7224 */ /* 0x000fc600078e0017 */
[----:B------:R-:W4:Y:S01]  /*1d7a0*/  LDL.LU R93, [R1+0x90] ;  /* 0x00009000015d7983 */ /* 0x000f220000300800 */
[----:B------:R-:W-:Y:S01]  /*1d7b0*/  IMAD R12, R12, UR4, RZ ;  /* 0x000000040c0c7c24 */ /* 0x000fe2000f8e02ff */
[----:B------:R-:W-:Y:S01]  /*1d7c0*/  PRMT R55, RZ, 0x7610, R55 ;  /* 0x00007610ff377816 */ /* 0x000fe20000000037 */
[--C-:B------:R-:W-:Y:S01]  /*1d7d0*/  @!P6 IMAD.IADD R20, R20, 0x1, -R9.reuse ;  /* 0x000000011414e824 */ /* 0x100fe200078e0a09 */
[-C--:B0-----:R-:W-:Y:S01]  /*1d7e0*/  IADD3 R16, P6, PT, R13, R8.reuse, RZ ;  /* 0x000000080d107210 */ /* 0x081fe20007fde0ff */
[----:B---3--:R-:W3:Y:S01]  /*1d7f0*/  LDL.LU R3, [R1+0x84] ;  /* 0x0000840001037983 */ /* 0x008ee20000300800 */
[----:B------:R-:W-:Y:S01]  /*1d800*/  @!P2 IMAD.IADD R22, R22, 0x1, -R9 ;  /* 0x000000011616a824 */ /* 0x000fe200078e0a09 */
[----:B------:R-:W0:Y:S01]  /*1d810*/  LDCU UR4, c[0x0][0x3b0] ;  /* 0x00007600ff0477ac */ /* 0x000e220008000800 */
[----:B------:R-:W-:Y:S01]  /*1d820*/  @!P3 IMAD.MOV R11, RZ, RZ, -R11 ;  /* 0x000000ffff0bb224 */ /* 0x000fe200078e0a0b */
[----:B------:R-:W-:Y:S01]  /*1d830*/  IADD3 R2, P3, PT, R12, R8, RZ ;  /* 0x000000080c027210 */ /* 0x000fe20007f7e0ff */
[----:B------:R-:W-:Y:S04]  /*1d840*/  STL [R1+0x7d0], R16 ;  /* 0x0007d01001007387 */ /* 0x000fe80000100800 */
[----:B------:R0:W-:Y:S01]  /*1d850*/  STL [R1+0x810], R2 ;  /* 0x0008100201007387 */ /* 0x0001e20000100800 */
[----:B------:R-:W-:-:S03]  /*1d860*/  ISETP.GE.AND P2, PT, R18, RZ, PT ;  /* 0x000000ff1200720c */ /* 0x000fc60003f46270 */
[----:B------:R-:W3:Y:S01]  /*1d870*/  LDL R18, [R1+0x15d8] ;  /* 0x0015d80001127983 */ /* 0x000ee20000100800 */
[----:B------:R-:W-:Y:S02]  /*1d880*/  ISETP.GT.U32.AND P5, PT, R9, R20, PT ;  /* 0x000000140900720c */ /* 0x000fe40003fa4070 */
[----:B------:R-:W-:Y:S02]  /*1d890*/  LEA.HI.X.SX32 R17, R13, R5, 0x1, P6 ;  /* 0x000000050d117211 */ /* 0x000fe400030f0eff */
[----:B------:R-:W-:Y:S01]  /*1d8a0*/  SEL R14, R47, R11, !P1 ;  /* 0x0000000b2f0e7207 */ /* 0x000fe20004800000 */
[----:B------:R-:W-:Y:S01]  /*1d8b0*/  IMAD.MOV.U32 R11, RZ, RZ, R22 ;  /* 0x000000ffff0b7224 */ /* 0x000fe200078e0016 */
[----:B------:R-:W-:Y:S01]  /*1d8c0*/  LEA.HI.X.SX32 R4, R12, R5, 0x1, P3 ;  /* 0x000000050c047211 */ /* 0x000fe200018f0eff */
[----:B------:R-:W-:Y:S02]  /*1d8d0*/  @P0 IMAD.MOV.U32 R12, RZ, RZ, R16 ;  /* 0x000000ffff0c0224 */ /* 0x000fe400078e0010 */
[----:B------:R-:W-:Y:S01]  /*1d8e0*/  @P0 IMAD.MOV.U32 R13, RZ, RZ, R17 ;  /* 0x000000ffff0d0224 */ /* 0x000fe200078e0011 */
[----:B------:R-:W-:Y:S01]  /*1d8f0*/  STL [R1+0x7cc], R17 ;  /* 0x0007cc1101007387 */ /* 0x000fe20000100800 */
[----:B------:R-:W-:Y:S01]  /*1d900*/  IMAD R14, R14, UR5, RZ ;  /* 0x000000050e0e7c24 */ /* 0x000fe2000f8e02ff */
[----:B------:R-:W-:Y:S01]  /*1d910*/  PRMT R54, RZ, 0x7610, R54 ;  /* 0x00007610ff367816 */ /* 0x000fe20000000036 */
[----:B------:R-:W-:Y:S01]  /*1d920*/  @!P2 IMAD.MOV R11, RZ, RZ, -R11 ;  /* 0x000000ffff0ba224 */ /* 0x000fe200078e0a0b */
[----:B------:R0:W-:Y:S01]  /*1d930*/  STL [R1+0x80c], R4 ;  /* 0x00080c0401007387 */ /* 0x0001e20000100800 */
[----:B------:R-:W-:Y:S01]  /*1d940*/  @!P5 IMAD.IADD R20, R20, 0x1, -R9 ;  /* 0x000000011414d824 */ /* 0x000fe200078e0a09 */
[----:B------:R-:W1:Y:S02]  /*1d950*/  LDCU UR5, c[0x0][0x3b0] ;  /* 0x00007600ff0577ac */ /* 0x000e640008000800 */
[----:B------:R0:W3:Y:S02]  /*1d960*/  @P0 LDG.E.U8 R56, desc[UR20][R12.64] ;  /* 0x000000140c380981 */ /* 0x0000e4000c1e1100 */
[----:B0-----:R-:W-:Y:S01]  /*1d970*/  @P0 IMAD.MOV.U32 R12, RZ, RZ, R2 ;  /* 0x000000ffff0c0224 */ /* 0x001fe200078e0002 */
[----:B------:R-:W-:Y:S01]  /*1d980*/  IADD3 R2, P5, PT, R14, R8, RZ ;  /* 0x000000080e027210 */ /* 0x000fe20007fbe0ff */
[----:B------:R-:W-:-:S03]  /*1d990*/  @P0 IMAD.MOV.U32 R13, RZ, RZ, R4 ;  /* 0x000000ffff0d0224 */ /* 0x000fc600078e0004 */
[----:B------:R-:W-:Y:S02]  /*1d9a0*/  LEA.HI.X.SX32 R4, R14, R5, 0x1, P5 ;  /* 0x000000050e047211 */ /* 0x000fe400028f0eff */
[----:B------:R0:W3:Y:S02]  /*1d9b0*/  @P0 LDG.E.U8 R55, desc[UR20][R12.64] ;  /* 0x000000140c370981 */ /* 0x0000e4000c1e1100 */
[----:B0-----:R-:W-:Y:S01]  /*1d9c0*/  SEL R12, R47, R11, !P1 ;  /* 0x0000000b2f0c7207 */ /* 0x001fe20004800000 */
[----:B------:R-:W-:-:S04]  /*1d9d0*/  IMAD.MOV.U32 R11, RZ, RZ, R20 ;  /* 0x000000ffff0b7224 */ /* 0x000fc800078e0014 */
[----:B------:R-:W-:Y:S01]  /*1d9e0*/  IMAD R14, R12, UR7, RZ ;  /* 0x000000070c0e7c24 */ /* 0x000fe2000f8e02ff */
[----:B------:R-:W-:Y:S01]  /*1d9f0*/  PRMT R53, RZ, 0x7610, R53 ;  /* 0x00007610ff357816 */ /* 0x000fe20000000035 */
[----:B------:R-:W-:Y:S01]  /*1da00*/  @P0 IMAD.MOV.U32 R12, RZ, RZ, R2 ;  /* 0x000000ffff0c0224 */ /* 0x000fe200078e0002 */
[----:B------:R-:W-:Y:S01]  /*1da10*/  PRMT R52, RZ, 0x7610, R52 ;  /* 0x00007610ff347816 */ /* 0x000fe20000000034 */
[----:B------:R-:W-:Y:S01]  /*1da20*/  @P0 IMAD.MOV.U32 R13, RZ, RZ, R4 ;  /* 0x000000ffff0d0224 */ /* 0x000fe200078e0004 */
[----:B------:R-:W-:Y:S01]  /*1da30*/  PRMT R51, RZ, 0x7610, R51 ;  /* 0x00007610ff337816 */ /* 0x000fe20000000033 */
[----:B------:R-:W0:Y:S03]  /*1da40*/  LDCU UR7, c[0x0][0x3b0] ;  /* 0x00007600ff0777ac */ /* 0x000e260008000800 */
[----:B------:R0:W3:Y:S01]  /*1da50*/  @P0 LDG.E.U8 R54, desc[UR20][R12.64] ;  /* 0x000000140c360981 */ /* 0x0000e2000c1e1100 */
[----:B--2---:R-:W-:-:S13]  /*1da60*/  ISETP.GT.U32.AND P6, PT, R9, R19, PT ;  /* 0x000000130900720c */ /* 0x004fda0003fc4070 */
[----:B------:R-:W-:-:S05]  /*1da70*/  @!P6 IMAD.IADD R19, R19, 0x1, -R9 ;  /* 0x000000011313e824 */ /* 0x000fca00078e0a09 */
[----:B------:R-:W-:Y:S02]  /*1da80*/  ISETP.GT.U32.AND P6, PT, R9, R19, PT ;  /* 0x000000130900720c */ /* 0x000fe40003fc4070 */
[----:B----4-:R-:W-:Y:S02]  /*1da90*/  ISETP.GE.AND P3, PT, R21, RZ, PT ;  /* 0x000000ff1500720c */ /* 0x010fe40003f66270 */
[----:B------:R-:W2:Y:S01]  /*1daa0*/  LDL.LU R21, [R1+0x80] ;  /* 0x0000800001157983 */ /* 0x000ea20000300800 */
[----:B------:R-:W-:-:S03]  /*1dab0*/  ISETP.GT.U32.AND P2, PT, R9, R93, PT ;  /* 0x0000005d0900720c */ /* 0x000fc60003f44070 */
[----:B------:R4:W-:Y:S04]  /*1dac0*/  STL [R1+0x850], R2 ;  /* 0x0008500201007387 */ /* 0x0009e80000100800 */
[----:B------:R0:W-:Y:S04]  /*1dad0*/  STL [R1+0x84c], R4 ;  /* 0x00084c0401007387 */ /* 0x0001e80000100800 */
[----:B------:R-:W2:Y:S02]  /*1dae0*/  LDL R20, [R1+0x1664] ;  /* 0x0016640001147983 */ /* 0x000ea40000100800 */
[----:B------:R-:W-:-:S02]  /*1daf0*/  @!P2 IMAD.IADD R93, R93, 0x1, -R9 ;  /* 0x000000015d5da824 */ /* 0x000fc400078e0a09 */
[----:B------:R-:W2:Y:S01]  /*1db00*/  LDL.LU R23, [R1+0x70] ;  /* 0x0000700001177983 */ /* 0x000ea20000300800 */
[----:B------:R-:W-:Y:S01]  /*1db10*/  @!P3 IMAD.MOV R11, RZ, RZ, -R11 ;  /* 0x000000ffff0bb224 */ /* 0x000fe200078e0a0b */
[----:B---3--:R-:W-:Y:S02]  /*1db20*/  ISETP.GE.AND P2, PT, R18, RZ, PT ;  /* 0x000000ff1200720c */ /* 0x008fe40003f46270 */
[----:B------:R-:W3:Y:S01]  /*1db30*/  LDL R18, [R1+0x1608] ;  /* 0x0016080001127983 */ /* 0x000ee20000100800 */
[CC--:B----4-:R-:W-:Y:S01]  /*1db40*/  IADD3 R2, P3, PT, R14.reuse, R8.reuse, RZ ;  /* 0x000000080e027210 */ /* 0x0d0fe20007f7e0ff */
[----:B------:R-:W-:Y:S01]  /*1db50*/  @!P6 IMAD.IADD R19, R19, 0x1, -R9 ;  /* 0x000000011313e824 */ /* 0x000fe200078e0a09 */
[----:B------:R-:W-:Y:S02]  /*1db60*/  SEL R11, R47, R11, !P1 ;  /* 0x0000000b2f0b7207 */ /* 0x000fe40004800000 */
[----:B0-----:R-:W-:Y:S01]  /*1db70*/  LEA.HI.X.SX32 R4, R14, R5, 0x1, P3 ;  /* 0x000000050e047211 */ /* 0x001fe200018f0eff */
[----:B------:R0:W-:Y:S02]  /*1db80*/  STL [R1+0x890], R2 ;  /* 0x0008900201007387 */ /* 0x0001e40000100800 */
[----:B------:R-:W-:Y:S01]  /*1db90*/  IMAD R14, R11, UR4, RZ ;  /* 0x000000040b0e7c24 */ /* 0x000fe2000f8e02ff */
[----:B------:R-:W-:Y:S01]  /*1dba0*/  ISETP.GT.U32.AND P5, PT, R9, R3, PT ;  /* 0x000000030900720c */ /* 0x000fe20003fa4070 */
[----:B------:R4:W-:Y:S01]  /*1dbb0*/  STL [R1+0x88c], R4 ;  /* 0x00088c0401007387 */ /* 0x0009e20000100800 */
[----:B------:R-:W-:Y:S01]  /*1dbc0*/  IMAD.MOV.U32 R11, RZ, RZ, R19 ;  /* 0x000000ffff0b7224 */ /* 0x000fe200078e0013 */
[----:B------:R-:W1:Y:S02]  /*1dbd0*/  LDCU UR4, c[0x0][0x3b0] ;  /* 0x00007600ff0477ac */ /* 0x000e640008000800 */
[----:B------:R-:W3:Y:S04]  /*1dbe0*/  LDL.LU R22, [R1+0x68] ;  /* 0x0000680001167983 */ /* 0x000ee80000300800 */
[----:B------:R-:W3:Y:S01]  /*1dbf0*/  LDL R19, [R1+0x1694] ;  /* 0x0016940001137983 */ /* 0x000ee20000100800 */
[----:B------:R-:W-:Y:S01]  /*1dc00*/  @P0 IMAD.MOV.U32 R12, RZ, RZ, R2 ;  /* 0x000000ffff0c0224 */ /* 0x000fe200078e0002 */
[----:B0-----:R-:W-:-:S02]  /*1dc10*/  IADD3 R2, P6, PT, R14, R8, RZ ;  /* 0x000000080e027210 */ /* 0x001fc40007fde0ff */
[----:B------:R-:W-:Y:S02]  /*1dc20*/  @!P5 IMAD.IADD R3, R3, 0x1, -R9 ;  /* 0x000000010303d824 */ /* 0x000fe400078e0a09 */
[----:B------:R-:W-:Y:S01]  /*1dc30*/  @P0 IMAD.MOV.U32 R13, RZ, RZ, R4 ;  /* 0x000000ffff0d0224 */ /* 0x000fe200078e0004 */
[----:B----4-:R-:W-:Y:S01]  /*1dc40*/  LEA.HI.X.SX32 R4, R14, R5, 0x1, P6 ;  /* 0x000000050e047211 */ /* 0x010fe200030f0eff */
[----:B------:R-:W-:Y:S01]  /*1dc50*/  @!P2 IMAD.MOV R11, RZ, RZ, -R11 ;  /* 0x000000ffff0ba224 */ /* 0x000fe200078e0a0b */
[----:B------:R-:W-:Y:S01]  /*1dc60*/  ISETP.GT.U32.AND P3, PT, R9, R3, PT ;  /* 0x000000030900720c */ /* 0x000fe20003f64070 */
[----:B------:R-:W-:Y:S03]  /*1dc70*/  STL [R1+0x8d0], R2 ;  /* 0x0008d00201007387 */ /* 0x000fe60000100800 */
[----:B------:R-:W-:Y:S01]  /*1dc80*/  SEL R11, R47, R11, !P1 ;  /* 0x0000000b2f0b7207 */ /* 0x000fe20004800000 */
[----:B------:R0:W4:Y:S04]  /*1dc90*/  @P0 LDG.E.U8 R53, desc[UR20][R12.64] ;  /* 0x000000140c350981 */ /* 0x000128000c1e1100 */
[----:B------:R0:W-:Y:S01]  /*1dca0*/  STL [R1+0x8cc], R4 ;  /* 0x0008cc0401007387 */ /* 0x0001e20000100800 */
[----:B-1----:R-:W-:Y:S01]  /*1dcb0*/  IMAD R11, R11, UR5, RZ ;  /* 0x000000050b0b7c24 */ /* 0x002fe2000f8e02ff */
[----:B------:R-:W-:Y:S01]  /*1dcc0*/  ISETP.GT.U32.AND P5, PT, R9, R93, PT ;  /* 0x0000005d0900720c */ /* 0x000fe20003fa4070 */
[----:B------:R-:W1:Y:S01]  /*1dcd0*/  LDCU UR5, c[0x0][0x3b0] ;  /* 0x00007600ff0577ac */ /* 0x000e620008000800 */
[----:B0-----:R-:W-:-:S02]  /*1dce0*/  @P0 IMAD.MOV.U32 R13, RZ, RZ, R4 ;  /* 0x000000ffff0d0224 */ /* 0x001fc400078e0004 */
[----:B------:R-:W4:Y:S01]  /*1dcf0*/  LDL R4, [R1+0x16a0] ;  /* 0x0016a00001047983 */ /* 0x000f220000100800 */
[----:B------:R-:W-:Y:S02]  /*1dd00*/  @P0 IMAD.MOV.U32 R12, RZ, RZ, R2 ;  /* 0x000000ffff0c0224 */ /* 0x000fe400078e0002 */
[----:B------:R-:W-:Y:S01]  /*1dd10*/  @!P3 IMAD.IADD R3, R3, 0x1, -R9 ;  /* 0x000000010303b824 */ /* 0x000fe200078e0a09 */
[----:B------:R-:W-:Y:S02]  /*1dd20*/  IADD3 R2, P3, PT, R11, R8, RZ ;  /* 0x000000080b027210 */ /* 0x000fe40007f7e0ff */
[----:B--2---:R-:W-:Y:S02]  /*1dd30*/  ISETP.GT.U32.AND P2, PT, R9, R21, PT ;  /* 0x000000150900720c */ /* 0x004fe40003f44070 */
[----:B------:R-:W-:-:S11]  /*1dd40*/  ISETP.GE.AND P6, PT, R20, RZ, PT ;  /* 0x000000ff1400720c */ /* 0x000fd60003fc6270 */
[--C-:B------:R-:W-:Y:S01]  /*1dd50*/  @!P2 IMAD.IADD R21, R21, 0x1, -R9.reuse ;  /* 0x000000011515a824 */ /* 0x100fe200078e0a09 */
[----:B------:R-:W2:Y:S01]  /*1dd60*/  LDL.LU R20, [R1+0x5c] ;  /* 0x00005c0001147983 */ /* 0x000ea20000300800 */
[----:B------:R-:W-:Y:S01]  /*1dd70*/  LEA.HI.X.SX32 R11, R11, R5, 0x1, P3 ;  /* 0x000000050b0b7211 */ /* 0x000fe200018f0eff */
[----:B------:R-:W-:Y:S02]  /*1dd80*/  @!P5 IMAD.IADD R93, R93, 0x1, -R9 ;  /* 0x000000015d5dd824 */ /* 0x000fe400078e0a09 */
[----:B------:R0:W2:Y:S01]  /*1dd90*/  @P0 LDG.E.U8 R52, desc[UR20][R12.64] ;  /* 0x000000140c340981 */ /* 0x0000a2000c1e1100 */
[----:B---3--:R-:W-:-:S03]  /*1dda0*/  ISETP.GE.AND P2, PT, R18, RZ, PT ;  /* 0x000000ff1200720c */ /* 0x008fc60003f46270 */
[----:B------:R-:W-:Y:S01]  /*1ddb0*/  STL [R1+0x910], R2 ;  /* 0x0009100201007387 */ /* 0x000fe20000100800 */
[----:B------:R-:W-:-:S03]  /*1ddc0*/  @P0 IMAD.MOV.U32 R17, RZ, RZ, R11 ;  /* 0x000000ffff110224 */ /* 0x000fc600078e000b */
[----:B------:R-:W3:Y:S04]  /*1ddd0*/  LDL.LU R18, [R1+0x54] ;  /* 0x0000540001127983 */ /* 0x000ee80000300800 */
[----:B------:R0:W-:Y:S02]  /*1dde0*/  STL [R1+0x90c], R11 ;  /* 0x00090c0b01007387 */ /* 0x0001e40000100800 */
[----:B0-----:R-:W-:-:S04]  /*1ddf0*/  IMAD.MOV.U32 R11, RZ, RZ, R3 ;  /* 0x000000ffff0b7224 */ /* 0x001fc800078e0003 */
[----:B------:R-:W-:Y:S01]  /*1de00*/  @!P2 IMAD.MOV R11, RZ, RZ, -R11 ;  /* 0x000000ffff0ba224 */ /* 0x000fe200078e0a0b */
[----:B------:R-:W-:Y:S02]  /*1de10*/  ISETP.GE.AND P2, PT, R19, RZ, PT ;  /* 0x000000ff1300720c */ /* 0x000fe40003f46270 */
[----:B------:R-:W3:Y:S01]  /*1de20*/  LDL R19, [R1+0x16ac] ;  /* 0x0016ac0001137983 */ /* 0x000ee20000100800 */
[----:B------:R-:W-:Y:S01]  /*1de30*/  ISETP.GT.U32.AND P5, PT, R9, R23, PT ;  /* 0x000000170900720c */ /* 0x000fe20003fa4070 */
[----:B------:R-:W-:-:S04]  /*1de40*/  IMAD.MOV.U32 R12, RZ, RZ, R93 ;  /* 0x000000ffff0c7224 */ /* 0x000fc800078e005d */
[----:B------:R-:W-:Y:S01]  /*1de50*/  @!P6 IMAD.MOV R12, RZ, RZ, -R12 ;  /* 0x000000ffff0ce224 */ /* 0x000fe200078e0a0c */
[C---:B------:R-:W-:Y:S02]  /*1de60*/  ISETP.GT.U32.AND P6, PT, R9.reuse, R22, PT ;  /* 0x000000160900720c */ /* 0x040fe40003fc4070 */
[----:B------:R-:W-:Y:S02]  /*1de70*/  ISETP.GT.U32.AND P3, PT, R9, R21, PT ;  /* 0x000000150900720c */ /* 0x000fe40003f64070 */
[----:B------:R-:W-:-:S03]  /*1de80*/  SEL R12, R47, R12, !P1 ;  /* 0x0000000c2f0c7207 */ /* 0x000fc60004800000 */
[--C-:B------:R-:W-:Y:S02]  /*1de90*/  @!P5 IMAD.IADD R23, R23, 0x1, -R9.reuse ;  /* 0x000000011717d824 */ /* 0x100fe400078e0a09 */
[----:B------:R-:W-:Y:S01]  /*1dea0*/  IMAD R13, R12, UR4, RZ ;  /* 0x000000040c0d7c24 */ /* 0x000fe2000f8e02ff */
[----:B------:R-:W-:Y:S01]  /*1deb0*/  SEL R11, R47, R11, !P1 ;  /* 0x0000000b2f0b7207 */ /* 0x000fe20004800000 */
[----:B------:R-:W-:Y:S01]  /*1dec0*/  @P0 IMAD.MOV.U32 R16, RZ, RZ, R2 ;  /* 0x000000ffff100224 */ /* 0x000fe200078e0002 */
[----:B------:R-:W-:Y:S01]  /*1ded0*/  ISETP.GT.U32.AND P5, PT, R9, R23, PT ;  /* 0x000000170900720c */ /* 0x000fe20003fa4070 */
[--C-:B------:R-:W-:Y:S01]  /*1dee0*/  @!P6 IMAD.IADD R22, R22, 0x1, -R9.reuse ;  /* 0x000000011616e824 */ /* 0x100fe200078e0a09 */
[-C--:B------:R-:W-:Y:S01]  /*1def0*/  IADD3 R3, P6, PT, R13, R8.reuse, RZ ;  /* 0x000000080d037210 */ /* 0x080fe20007fde0ff */
[----:B------:R-:W-:Y:S01]  /*1df00*/  @!P3 IMAD.IADD R21, R21, 0x1, -R9 ;  /* 0x000000011515b824 */ /* 0x000fe200078e0a09 */
[----:B----4-:R-:W-:Y:S01]  /*1df10*/  ISETP.GE.AND P3, PT, R4, RZ, PT ;  /* 0x000000ff0400720c */ /* 0x010fe20003f66270 */
[----:B-1----:R-:W-:Y:S01]  /*1df20*/  IMAD R11, R11, UR5, RZ ;  /* 0x000000050b0b7c24 */ /* 0x002fe2000f8e02ff */
[-C--:B------:R-:W-:Y:S01]  /*1df30*/  LEA.HI.X.SX32 R4, R13, R5.reuse, 0x1, P6 ;  /* 0x000000050d047211 */ /* 0x080fe200030f0eff */
[----:B------:R0:W-:Y:S01]  /*1df40*/  STL [R1+0x950], R3 ;  /* 0x0009500301007387 */ /* 0x0001e20000100800 */
[----:B------:R-:W-:Y:S01]  /*1df50*/  IMAD.MOV.U32 R12, RZ, RZ, R21 ;  /* 0x000000ffff0c7224 */ /* 0x000fe200078e0015 */
[----:B------:R-:W1:Y:S02]  /*1df60*/  LDCU UR4, c[0x0][0x3b0] ;  /* 0x00007600ff0477ac */ /* 0x000e640008000800 */
[----:B------:R4:W-:Y:S02]  /*1df70*/  STL [R1+0x94c], R4 ;  /* 0x00094c0401007387 */ /* 0x0009e40000100800 */
[----:B------:R-:W-:Y:S01]  /*1df80*/  @!P5 IMAD.IADD R23, R23, 0x1, -R9 ;  /* 0x000000011717d824 */ /* 0x000fe200078e0a09 */
[----:B------:R-:W-:Y:S01]  /*1df90*/  PRMT R50, RZ, 0x7610, R50 ;  /* 0x00007610ff327816 */ /* 0x000fe20000000032 */
[----:B------:R-:W4:Y:S01]  /*1dfa0*/  LDL R21, [R1+0x16b8] ;  /* 0x0016b80001157983 */ /* 0x000f220000100800 */
[----:B------:R-:W-:Y:S01]  /*1dfb0*/  @!P2 IMAD.MOV R12, RZ, RZ, -R12 ;  /* 0x000000ffff0ca224 */ /* 0x000fe200078e0a0c */
[C---:B------:R-:W-:Y:S01]  /*1dfc0*/  IADD3 R2, P2, PT, R11.reuse, R8, RZ ;  /* 0x000000080b027210 */ /* 0x040fe20007f5e0ff */
[----:B------:R-:W1:Y:S01]  /*1dfd0*/  LDCU UR5, c[0x0][0x3b0] ;  /* 0x00007600ff0577ac */ /* 0x000e620008000800 */
[----:B------:R0:W4:Y:S04]  /*1dfe0*/  @P0 LDG.E.U8 R51, desc[UR20][R16.64] ;  /* 0x0000001410330981 */ /* 0x000128000c1e1100 */
[----:B------:R1:W-:Y:S01]  /*1dff0*/  STL [R1+0x990], R2 ;  /* 0x0009900201007387 */ /* 0x0003e20000100800 */
[----:B0-----:R-:W-:Y:S01]  /*1e000*/  @P0 IMAD.MOV.U32 R16, RZ, RZ, R3 ;  /* 0x000000ffff100224 */ /* 0x001fe200078e0003 */
[----:B------:R-:W-:-:S05]  /*1e010*/  LEA.HI.X.SX32 R3, R11, R5, 0x1, P2 ;  /* 0x000000050b037211 */ /* 0x000fca00010f0eff */
[----:B------:R0:W-:Y:S01]  /*1e020*/  STL [R1+0x98c], R3 ;  /* 0x00098c0301007387 */ /* 0x0001e20000100800 */
[----:B--2---:R-:W-:-:S13]  /*1e030*/  ISETP.GT.U32.AND P5, PT, R9, R20, PT ;  /* 0x000000140900720c */ /* 0x004fda0003fa4070 */
[----:B------:R-:W-:Y:S01]  /*1e040*/  @!P5 IMAD.IADD R20, R20, 0x1, -R9 ;  /* 0x000000011414d824 */ /* 0x000fe200078e0a09 */
[----:B---3--:R-:W-:Y:S02]  /*1e050*/  ISETP.GE.AND P5, PT, R19, RZ, PT ;  /* 0x000000ff1300720c */ /* 0x008fe40003fa6270 */
[----:B------:R-:W2:Y:S01]  /*1e060*/  LDL R19, [R1+0x16c8] ;  /* 0x0016c80001137983 */ /* 0x000ea20000100800 */
[C---:B------:R-:W-:Y:S01]  /*1e070*/  ISETP.GT.U32.AND P6, PT, R9.reuse, R22, PT ;  /* 0x000000160900720c */ /* 0x040fe20003fc4070 */
[----:B------:R-:W-:Y:S02]  /*1e080*/  IMAD.MOV.U32 R11, RZ, RZ, R23 ;  /* 0x000000ffff0b7224 */ /* 0x000fe400078e0017 */
[----:B------:R-:W-:Y:S02]  /*1e090*/  @P0 IMAD.MOV.U32 R17, RZ, RZ, R4 ;  /* 0x000000ffff110224 */ /* 0x000fe400078e0004 */
[----:B------:R-:W-:Y:S01]  /*1e0a0*/  @!P3 IMAD.MOV R11, RZ, RZ, -R11 ;  /* 0x000000ffff0bb224 */ /* 0x000fe200078e0a0b */
[----:B------:R-:W-:Y:S01]  /*1e0b0*/  ISETP.GT.U32.AND P3, PT, R9, R20, PT ;  /* 0x000000140900720c */ /* 0x000fe20003f64070 */
[----:B----4-:R-:W3:Y:S01]  /*1e0c0*/  LDL.LU R4, [R1+0x1b0] ;  /* 0x0001b00001047983 */ /* 0x010ee20000300800 */
[----:B------:R-:W-:-:S02]  /*1e0d0*/  SEL R13, R47, R12, !P1 ;  /* 0x0000000c2f0d7207 */ /* 0x000fc40004800000 */
[----:B------:R-:W-:Y:S01]  /*1e0e0*/  SEL R12, R47, R11, !P1 ;  /* 0x0000000b2f0c7207 */ /* 0x000fe20004800000 */
[----:B------:R4:W3:Y:S01]  /*1e0f0*/  @P0 LDG.E.U8 R50, desc[UR20][R16.64] ;  /* 0x0000001410320981 */ /* 0x0008e2000c1e1100 */
[----:B------:R-:W-:Y:S01]  /*1e100*/  PRMT R49, RZ, 0x7610, R49 ;  /* 0x00007610ff317816 */ /* 0x000fe20000000031 */
[----:B------:R-:W-:Y:S01]  /*1e110*/  @!P6 IMAD.IADD R22, R22, 0x1, -R9 ;  /* 0x000000011616e824 */ /* 0x000fe200078e0a09 */
[----:B------:R-:W-:Y:S01]  /*1e120*/  ISETP.GT.U32.AND P2, PT, R9, R18, PT ;  /* 0x000000120900720c */ /* 0x000fe20003f44070 */
[----:B------:R-:W-:Y:S01]  /*1e130*/  IMAD R13, R13, UR6, RZ ;  /* 0x000000060d0d7c24 */ /* 0x000fe2000f8e02ff */
[----:B------:R-:W-:Y:S01]  /*1e140*/  PRMT R48, RZ, 0x7610, R48 ;  /* 0x00007610ff307816 */ /* 0x000fe20000000030 */
[----:B------:R-:W-:Y:S01]  /*1e150*/  IMAD.MOV.U32 R11, RZ, RZ, R22 ;  /* 0x000000ffff0b7224 */ /* 0x000fe200078e0016 */
[----:B------:R-:W-:Y:S01]  /*1e160*/  PRMT R46, RZ, 0x7610, R46 ;  /* 0x00007610ff2e7816 */ /* 0x000fe2000000002e */
[----:B-1----:R-:W-:Y:S01]  /*1e170*/  IMAD R12, R12, UR4, RZ ;  /* 0x000000040c0c7c24 */ /* 0x002fe2000f8e02ff */
[----:B------:R-:W-:Y:S01]  /*1e180*/  PRMT R45, RZ, 0x7610, R45 ;  /* 0x00007610ff2d7816 */ /* 0x000fe2000000002d */
[----:B----4-:R-:W-:Y:S01]  /*1e190*/  @P0 IMAD.MOV.U32 R16, RZ, RZ, R2 ;  /* 0x000000ffff100224 */ /* 0x010fe200078e0002 */
[----:B------:R-:W1:Y:S01]  /*1e1a0*/  LDCU UR4, c[0x0][0x3b0] ;  /* 0x00007600ff0477ac */ /* 0x000e620008000800 */
[----:B------:R-:W-:-:S02]  /*1e1b0*/  @P0 IMAD.MOV.U32 R17, RZ, RZ, R3 ;  /* 0x000000ffff110224 */ /* 0x000fc400078e0003 */
[----:B------:R-:W-:Y:S01]  /*1e1c0*/  @!P5 IMAD.MOV R11, RZ, RZ, -R11 ;  /* 0x000000ffff0bd224 */ /* 0x000fe200078e0a0b */
[----:B------:R-:W-:Y:S01]  /*1e1d0*/  PRMT R44, RZ, 0x7610, R44 ;  /* 0x00007610ff2c7816 */ /* 0x000fe2000000002c */
[--C-:B------:R-:W-:Y:S01]  /*1e1e0*/  @!P3 IMAD.IADD R20, R20, 0x1, -R9.reuse ;  /* 0x000000011414b824 */ /* 0x100fe200078e0a09 */
[----:B------:R4:W3:Y:S01]  /*1e1f0*/  @P0 LDG.E.U8 R49, desc[UR20][R16.64] ;  /* 0x0000001410310981 */ /* 0x0008e2000c1e1100 */
[-C--:B------:R-:W-:Y:S01]  /*1e200*/  IADD3 R2, P5, PT, R12, R8.reuse, RZ ;  /* 0x000000080c027210 */ /* 0x080fe20007fbe0ff */
[----:B------:R-:W-:Y:S01]  /*1e210*/  @!P2 IMAD.IADD R18, R18, 0x1, -R9 ;  /* 0x000000011212a824 */ /* 0x000fe200078e0a09 */
[----:B------:R-:W-:Y:S01]  /*1e220*/  ISETP.GE.AND P3, PT, R21, RZ, PT ;  /* 0x000000ff1500720c */ /* 0x000fe20003f66270 */
[----:B------:R-:W1:Y:S01]  /*1e230*/  LDCU UR6, c[0x0][0x3b0] ;  /* 0x00007600ff0677ac */ /* 0x000e620008000800 */
[----:B----4-:R-:W-:-:S04]  /*1e240*/  IADD3 R16, P6, PT, R13, R8, RZ ;  /* 0x000000080d107210 */ /* 0x010fc80007fde0ff */
[-C--:B------:R-:W-:Y:S01]  /*1e250*/  LEA.HI.X.SX32 R17, R13, R5.reuse, 0x1, P6 ;  /* 0x000000050d117211 */ /* 0x080fe200030f0eff */
[----:B------:R-:W-:Y:S01]  /*1e260*/  STL [R1+0x9d0], R16 ;  /* 0x0009d01001007387 */ /* 0x000fe20000100800 */
[----:B0-----:R-:W-:Y:S01]  /*1e270*/  LEA.HI.X.SX32 R3, R12, R5, 0x1, P5 ;  /* 0x000000050c037211 */ /* 0x001fe200028f0eff */
[----:B------:R-:W-:Y:S02]  /*1e280*/  @P0 IMAD.MOV.U32 R12, RZ, RZ, R16 ;  /* 0x000000ffff0c0224 */ /* 0x000fe400078e0010 */
[----:B------:R0:W-:Y:S01]  /*1e290*/  STL [R1+0xa10], R2 ;  /* 0x000a100201007387 */ /* 0x0001e20000100800 */
[----:B------:R-:W-:-:S03]  /*1e2a0*/  @P0 IMAD.MOV.U32 R13, RZ, RZ, R17 ;  /* 0x000000ffff0d0224 */ /* 0x000fc600078e0011 */
[----:B------:R-:W4:Y:S01]  /*1e2b0*/  LDL R21, [R1+0x1590] ;  /* 0x0015900001157983 */ /* 0x000f220000100800 */
[----:B------:R-:W-:Y:S01]  /*1e2c0*/  SEL R14, R47, R11, !P1 ;  /* 0x0000000b2f0e7207 */ /* 0x000fe20004800000 */
[----:B------:R-:W-:Y:S01]  /*1e2d0*/  IMAD.MOV.U32 R11, RZ, RZ, R20 ;  /* 0x000000ffff0b7224 */ /* 0x000fe200078e0014 */
[C---:B------:R-:W-:Y:S01]  /*1e2e0*/  ISETP.GT.U32.AND P2, PT, R9.reuse, R18, PT ;  /* 0x000000120900720c */ /* 0x040fe20003f44070 */
[----:B------:R0:W4:Y:S01]  /*1e2f0*/  @P0 LDG.E.U8 R48, desc[UR20][R12.64] ;  /* 0x000000140c300981 */ /* 0x000122000c1e1100 */
[----:B------:R-:W-:Y:S01]  /*1e300*/  ISETP.GT.U32.AND P6, PT, R9, R42, PT ;  /* 0x0000002a0900720c */ /* 0x000fe20003fc4070 */
[----:B------:R-:W-:Y:S01]  /*1e310*/  IMAD R14, R14, UR5, RZ ;  /* 0x000000050e0e7c24 */ /* 0x000fe2000f8e02ff */
[----:B------:R-:W1:Y:S01]  /*1e320*/  LDCU UR5, c[0x0][0x3b0] ;  /* 0x00007600ff0577ac */ /* 0x000e620008000800 */
[----:B------:R-:W-:Y:S01]  /*1e330*/  STL [R1+0x9cc], R17 ;  /* 0x0009cc1101007387 */ /* 0x000fe20000100800 */
[----:B------:R-:W-:-:S03]  /*1e340*/  @!P3 IMAD.MOV R11, RZ, RZ, -R11 ;  /* 0x000000ffff0bb224 */ /* 0x000fc600078e0a0b */
[----:B------:R1:W-:Y:S01]  /*1e350*/  STL [R1+0xa0c], R3 ;  /* 0x000a0c0301007387 */ /* 0x0003e20000100800 */
[----:B0-----:R-:W-:Y:S02]  /*1e360*/  @P0 IMAD.MOV.U32 R12, RZ, RZ, R2 ;  /* 0x000000ffff0c0224 */ /* 0x001fe400078e0002 */
[----:B------:R-:W-:Y:S01]  /*1e370*/  @P0 IMAD.MOV.U32 R13, RZ, RZ, R3 ;  /* 0x000000ffff0d0224 */ /* 0x000fe200078e0003 */
[----:B------:R-:W4:Y:S01]  /*1e380*/  LDL R20, [R1+0x1514] ;  /* 0x0015140001147983 */ /* 0x000f220000100800 */
[----:B------:R-:W-:-:S03]  /*1e390*/  IADD3 R2, P3, PT, R14, R8, RZ ;  /* 0x000000080e027210 */ /* 0x000fc60007f7e0ff */
[----:B------:R0:W4:Y:S01]  /*1e3a0*/  @P0 LDG.E.U8 R46, desc[UR20][R12.64] ;  /* 0x000000140c2e0981 */ /* 0x000122000c1e1100 */
[--C-:B------:R-:W-:Y:S01]  /*1e3b0*/  @!P2 IMAD.IADD R18, R18, 0x1, -R9.reuse ;  /* 0x000000011212a824 */ /* 0x100fe200078e0a09 */
[----:B-1----:R-:W-:Y:S02]  /*1e3c0*/  LEA.HI.X.SX32 R3, R14, R5, 0x1, P3 ;  /* 0x000000050e037211 */ /* 0x002fe400018f0eff */
[----:B0-----:R-:W-:Y:S01]  /*1e3d0*/  SEL R12, R47, R11, !P1 ;  /* 0x0000000b2f0c7207 */ /* 0x001fe20004800000 */
[----:B------:R-:W-:-:S04]  /*1e3e0*/  @!P6 IMAD.IADD R42, R42, 0x1, -R9 ;  /* 0x000000012a2ae824 */ /* 0x000fc800078e0a09 */
[----:B------:R-:W-:Y:S02]  /*1e3f0*/  IMAD R14, R12, UR7, RZ ;  /* 0x000000070c0e7c24 */ /* 0x000fe4000f8e02ff */
[----:B------:R-:W-:Y:S02]  /*1e400*/  IMAD.MOV.U32 R11, RZ, RZ, R18 ;  /* 0x000000ffff0b7224 */ /* 0x000fe400078e0012 */
[----:B------:R-:W-:Y:S01]  /*1e410*/  @P0 IMAD.MOV.U32 R13, RZ, RZ, R3 ;  /* 0x000000ffff0d0224 */ /* 0x000fe200078e0003 */
[----:B--2---:R-:W-:Y:S01]  /*1e420*/  ISETP.GE.AND P5, PT, R19, RZ, PT ;  /* 0x000000ff1300720c */ /* 0x004fe20003fa6270 */
[----:B------:R-:W-:Y:S01]  /*1e430*/  @P0 IMAD.MOV.U32 R12, RZ, RZ, R2 ;  /* 0x000000ffff0c0224 */ /* 0x000fe200078e0002 */
[----:B------:R-:W2:Y:S01]  /*1e440*/  LDL.LU R19, [R1+0x1b8] ;  /* 0x0001b80001137983 */ /* 0x000ea20000300800 */
[----:B------:R-:W-:Y:S01]  /*1e450*/  ISETP.GT.U32.AND P2, PT, R9, R15, PT ;  /* 0x0000000f0900720c */ /* 0x000fe20003f44070 */
[----:B------:R-:W0:Y:S02]  /*1e460*/  LDCU UR7, c[0x0][0x3b0] ;  /* 0x00007600ff0777ac */ /* 0x000e240008000800 */
[----:B------:R1:W-:Y:S04]  /*1e470*/  STL [R1+0xa50], R2 ;  /* 0x000a500201007387 */ /* 0x0003e80000100800 */
[----:B------:R0:W-:Y:S04]  /*1e480*/  STL [R1+0xa4c], R3 ;  /* 0x000a4c0301007387 */ /* 0x0001e80000100800 */
[----:B------:R-:W2:Y:S01]  /*1e490*/  LDL.LU R18, [R1+0x1bc] ;  /* 0x0001bc0001127983 */ /* 0x000ea20000300800 */
[----:B-1----:R-:W-:-:S03]  /*1e4a0*/  IADD3 R2, P6, PT, R14, R8, RZ ;  /* 0x000000080e027210 */ /* 0x002fc60007fde0ff */
[----:B------:R1:W2:Y:S04]  /*1e4b0*/  @P0 LDG.E.U8 R45, desc[UR20][R12.64] ;  /* 0x000000140c2d0981 */ /* 0x0002a8000c1e1100 */
[----:B------:R-:W-:Y:S04]  /*1e4c0*/  STL [R1+0xa90], R2 ;  /* 0x000a900201007387 */ /* 0x000fe80000100800 */
[----:B------:R-:W2:Y:S01]  /*1e4d0*/  LDL R22, [R1+0x1374] ;  /* 0x0013740001167983 */ /* 0x000ea20000100800 */
[----:B0-----:R-:W-:-:S05]  /*1e4e0*/  LEA.HI.X.SX32 R3, R14, R5, 0x1, P6 ;  /* 0x000000050e037211 */ /* 0x001fca00030f0eff */
[----:B------:R0:W-:Y:S01]  /*1e4f0*/  STL [R1+0xa8c], R3 ;  /* 0x000a8c0301007387 */ /* 0x0001e20000100800 */
[----:B-1----:R-:W-:-:S03]  /*1e500*/  @P0 IMAD.MOV.U32 R13, RZ, RZ, R3 ;  /* 0x000000ffff0d0224 */ /* 0x002fc600078e0003 */
[----:B------:R-:W2:Y:S04]  /*1e510*/  LDL R23, [R1+0x1394] ;  /* 0x0013940001177983 */ /* 0x000ea80000100800 */
[----:B0-----:R-:W2:Y:S01]  /*1e520*/  LDL.LU R3, [R1+0x1c4] ;  /* 0x0001c40001037983 */ /* 0x001ea20000300800 */
[C---:B------:R-:W-:Y:S01]  /*1e530*/  ISETP.GT.U32.AND P3, PT, R9.reuse, R42, PT ;  /* 0x0000002a0900720c */ /* 0x040fe20003f64070 */
[----:B------:R-:W-:Y:S01]  /*1e540*/  @!P5 IMAD.MOV R11, RZ, RZ, -R11 ;  /* 0x000000ffff0bd224 */ /* 0x000fe200078e0a0b */
[----:B---3--:R-:W-:Y:S01]  /*1e550*/  ISETP.GT.U32.AND P5, PT, R9, R4, PT ;  /* 0x000000040900720c */ /* 0x008fe20003fa4070 */
[----:B------:R-:W-:Y:S01]  /*1e560*/  @!P2 IMAD.IADD R15, R15, 0x1, -R9 ;  /* 0x000000010f0fa824 */ /* 0x000fe200078e0a09 */
[----:B----4-:R-:W-:Y:S02]  /*1e570*/  ISETP.GE.AND P2, PT, R21, RZ, PT ;  /* 0x000000ff1500720c */ /* 0x010fe40003f46270 */
[----:B------:R-:W-:Y:S01]  /*1e580*/  SEL R11, R47, R11, !P1 ;  /* 0x0000000b2f0b7207 */ /* 0x000fe20004800000 */
[----:B------:R-:W-:Y:S01]  /*1e590*/  @P0 IMAD.MOV.U32 R12, RZ, RZ, R2 ;  /* 0x000000ffff0c0224 */ /* 0x000fe200078e0002 */
[----:B------:R-:W-:-:S05]  /*1e5a0*/  ISETP.GT.U32.AND P6, PT, R9, R15, PT ;  /* 0x0000000f0900720c */ /* 0x000fca0003fc4070 */
[----:B------:R-:W-:Y:S01]  /*1e5b0*/  @!P3 IMAD.IADD R42, R42, 0x1, -R9 ;  /* 0x000000012a2ab824 */ /* 0x000fe200078e0a09 */
[----:B------:R-:W3:Y:S01]  /*1e5c0*/  LDL.LU R21, [R1+0x1d0] ;  /* 0x0001d00001157983 */ /* 0x000ee20000300800 */
[----:B------:R-:W-:Y:S01]  /*1e5d0*/  IMAD R11, R11, UR4, RZ ;  /* 0x000000040b0b7c24 */ /* 0x000fe2000f8e02ff */
[----:B------:R-:W-:Y:S01]  /*1e5e0*/  PRMT R43, RZ, 0x7610, R43 ;  /* 0x00007610ff2b7816 */ /* 0x000fe2000000002b */
[--C-:B------:R-:W-:Y:S01]  /*1e5f0*/  @!P5 IMAD.IADD R4, R4, 0x1, -R9.reuse ;  /* 0x000000010404d824 */ /* 0x100fe200078e0a09 */
[----:B------:R0:W4:Y:S01]  /*1e600*/  @P0 LDG.E.U8 R44, desc[UR20][R12.64] ;  /* 0x000000140c2c0981 */ /* 0x000122000c1e1100 */
[----:B------:R-:W1:Y:S01]  /*1e610*/  LDCU UR4, c[0x0][0x3b0] ;  /* 0x00007600ff0477ac */ /* 0x000e620008000800 */
[----:B------:R-:W-:Y:S01]  /*1e620*/  @!P2 IMAD.MOV R42, RZ, RZ, -R42 ;  /* 0x000000ffff2aa224 */ /* 0x000fe200078e0a2a */
[----:B------:R-:W-:Y:S02]  /*1e630*/  ISETP.GE.AND P3, PT, R20, RZ, PT ;  /* 0x000000ff1400720c */ /* 0x000fe40003f66270 */
[----:B------:R-:W-:Y:S01]  /*1e640*/  IADD3 R2, P2, PT, R11, R8, RZ ;  /* 0x000000080b027210 */ /* 0x000fe20007f5e0ff */
[----:B------:R-:W-:Y:S01]  /*1e650*/  @!P6 IMAD.IADD R15, R15, 0x1, -R9 ;  /* 0x000000010f0fe824 */ /* 0x000fe200078e0a09 */
[----:B------:R-:W-:-:S02]  /*1e660*/  SEL R42, R47, R42, !P1 ;  /* 0x0000002a2f2a7207 */ /* 0x000fc40004800000 */
[----:B0-----:R-:W-:Y:S01]  /*1e670*/  LEA.HI.X.SX32 R12, R11, R5, 0x1, P2 ;  /* 0x000000050b0c7211 */ /* 0x001fe200010f0eff */
[----:B------:R-:W-:Y:S01]  /*1e680*/  STL [R1+0xad0], R2 ;  /* 0x000ad00201007387 */ /* 0x000fe20000100800 */
[----:B------:R-:W-:Y:S01]  /*1e690*/  ISETP.GT.U32.AND P2, PT, R9, R4, PT ;  /* 0x000000040900720c */ /* 0x000fe20003f44070 */
[----:B------:R-:W-:Y:S01]  /*1e6a0*/  IMAD R42, R42, UR5, RZ ;  /* 0x000000052a2a7c24 */ /* 0x000fe2000f8e02ff */
[----:B------:R-:W-:Y:S01]  /*1e6b0*/  PRMT R41, RZ, 0x7610, R41 ;  /* 0x00007610ff297816 */ /* 0x000fe20000000029 */
[----:B------:R0:W-:Y:S02]  /*1e6c0*/  STL [R1+0xacc], R12 ;  /* 0x000acc0c01007387 */ /* 0x0001e40000100800 */
[----:B------:R-:W-:Y:S01]  /*1e6d0*/  @!P3 IMAD.MOV R15, RZ, RZ, -R15 ;  /* 0x000000ffff0fb224 */ /* 0x000fe200078e0a0f */
[----:B------:R-:W-:Y:S01]  /*1e6e0*/  PRMT R40, RZ, 0x7610, R40 ;  /* 0x00007610ff287816 */ /* 0x000fe20000000028 */
[----:B------:R-:W4:Y:S01]  /*1e6f0*/  LDL R20, [R1+0x13b4] ;  /* 0x0013b40001147983 */ /* 0x000f220000100800 */
[----:B------:R-:W-:Y:S01]  /*1e700*/  @P0 IMAD.MOV.U32 R13, RZ, RZ, R12 ;  /* 0x000000ffff0d0224 */ /* 0x000fe200078e000c */
[----:B------:R-:W1:Y:S01]  /*1e710*/  LDCU UR5, c[0x0][0x3b0] ;  /* 0x00007600ff0577ac */ /* 0x000e620008000800 */
[----:B------:R-:W-:Y:S01]  /*1e720*/  SEL R15, R47, R15, !P1 ;  /* 0x0000000f2f0f7207 */ /* 0x000fe20004800000 */
[----:B0-----:R-:W-:-:S04]  /*1e730*/  @P0 IMAD.MOV.U32 R12, RZ, RZ, R2 ;  /* 0x000000ffff0c0224 */ /* 0x001fc800078e0002 */
[----:B------:R-:W-:Y:S01]  /*1e740*/  IMAD R15, R15, UR6, RZ ;  /* 0x000000060f0f7c24 */ /* 0x000fe2000f8e02ff */
[----:B------:R-:W0:Y:S01]  /*1e750*/  LDCU UR6, c[0x0][0x3b0] ;  /* 0x00007600ff0677ac */ /* 0x000e220008000800 */
[----:B------:R-:W-:Y:S01]  /*1e760*/  @!P2 IMAD.IADD R4, R4, 0x1, -R9 ;  /* 0x000000010404a824 */ /* 0x000fe200078e0a09 */
[----:B------:R0:W4:Y:S01]  /*1e770*/  @P0 LDG.E.U8 R43, desc[UR20][R12.64] ;  /* 0x000000140c2b0981 */ /* 0x000122000c1e1100 */
[C---:B--2---:R-:W-:Y:S02]  /*1e780*/  ISETP.GT.U32.AND P5, PT, R9.reuse, R19, PT ;  /* 0x000000130900720c */ /* 0x044fe40003fa4070 */
[----:B------:R-:W-:-:S11]  /*1e790*/  ISETP.GT.U32.AND P6, PT, R9, R18, PT ;  /* 0x000000120900720c */ /* 0x000fd60003fc4070 */
[----:B------:R-:W-:Y:S01]  /*1e7a0*/  @!P5 IMAD.IADD R19, R19, 0x1, -R9 ;  /* 0x000000011313d824 */ /* 0x000fe200078e0a09 */
[----:B------:R-:W-:-:S04]  /*1e7b0*/  IADD3 R2, P5, PT, R42, R8, RZ ;  /* 0x000000082a027210 */ /* 0x000fc80007fbe0ff */
[----:B------:R-:W-:Y:S02]  /*1e7c0*/  LEA.HI.X.SX32 R11, R42, R5, 0x1, P5 ;  /* 0x000000052a0b7211 */ /* 0x000fe400028f0eff */
[----:B------:R-:W-:Y:S02]  /*1e7d0*/  ISETP.GE.AND P3, PT, R22, RZ, PT ;  /* 0x000000ff1600720c */ /* 0x000fe40003f66270 */
[----:B------:R-:W-:Y:S01]  /*1e7e0*/  ISETP.GT.U32.AND P5, PT, R9, R19, PT ;  /* 0x000000130900720c */ /* 0x000fe20003fa4070 */
[----:B------:R2:W-:Y:S01]  /*1e7f0*/  STL [R1+0xb08], R2 ;  /* 0x000b080201007387 */ /* 0x0005e20000100800 */
[----:B------:R-:W-:Y:S02]  /*1e800*/  @!P6 IMAD.IADD R18, R18, 0x1, -R9 ;  /* 0x000000011212e824 */ /* 0x000fe400078e0a09 */
[----:B0-----:R-:W-:Y:S01]  /*1e810*/  @P0 IMAD.MOV.U32 R12, RZ, RZ, R2 ;  /* 0x000000ffff0c0224 */ /* 0x001fe200078e0002 */
[----:B------:R0:W-:Y:S01]  /*1e820*/  STL [R1+0xb04], R11 ;  /* 0x000b040b01007387 */ /* 0x0001e20000100800 */
[----:B------:R-:W-:-:S03]  /*1e830*/  @P0 IMAD.MOV.U32 R13, RZ, RZ, R11 ;  /* 0x000000ffff0d0224 */ /* 0x000fc600078e000b */
[----:B------:R-:W4:Y:S01]  /*1e840*/  LDL.LU R22, [R1+0x1d8] ;  /* 0x0001d80001167983 */ /* 0x000f220000300800 */
[----:B--2---:R-:W-:-:S03]  /*1e850*/  IADD3 R2, P6, PT, R15, R8, RZ ;  /* 0x000000080f027210 */ /* 0x004fc60007fde0ff */
[----:B------:R2:W4:Y:S01]  /*1e860*/  @P0 LDG.E.U8 R41, desc[UR20][R12.64] ;  /* 0x000000140c290981 */ /* 0x000522000c1e1100 */
[----:B0-----:R-:W-:Y:S01]  /*1e870*/  IMAD.MOV.U32 R11, RZ, RZ, R4 ;  /* 0x000000ffff0b7224 */ /* 0x001fe200078e0004 */
[----:B------:R-:W-:-:S03]  /*1e880*/  LEA.HI.X.SX32 R4, R15, R5, 0x1, P6 ;  /* 0x000000050f047211 */ /* 0x000fc600030f0eff */
[----:B------:R-:W-:Y:S01]  /*1e890*/  @!P3 IMAD.MOV R11, RZ, RZ, -R11 ;  /* 0x000000ffff0bb224 */ /* 0x000fe200078e0a0b */
[----:B------:R-:W-:Y:S01]  /*1e8a0*/  ISETP.GT.U32.AND P3, PT, R9, R3, PT ;  /* 0x000000030900720c */ /* 0x000fe20003f64070 */
[----:B------:R-:W-:Y:S02]  /*1e8b0*/  @!P5 IMAD.IADD R19, R19, 0x1, -R9 ;  /* 0x000000011313d824 */ /* 0x000fe400078e0a09 */
[----:B--2---:R-:W-:Y:S01]  /*1e8c0*/  @P0 IMAD.MOV.U32 R12, RZ, RZ, R2 ;  /* 0x000000ffff0c0224 */ /* 0x004fe200078e0002 */
[----:B------:R-:W-:Y:S01]  /*1e8d0*/  SEL R11, R47, R11, !P1 ;  /* 0x0000000b2f0b7207 */ /* 0x000fe20004800000 */
[----:B------:R-:W-:Y:S01]  /*1e8e0*/  @P0 IMAD.MOV.U32 R13, RZ, RZ, R4 ;  /* 0x000000ffff0d0224 */ /* 0x000fe200078e0004 */
[----:B------:R-:W-:Y:S01]  /*1e8f0*/  ISETP.GT.U32.AND P2, PT, R9, R18, PT ;  /* 0x000000120900720c */ /* 0x000fe20003f44070 */
[----:B------:R0:W-:Y:S01]  /*1e900*/  STL [R1+0xb40], R2 ;  /* 0x000b400201007387 */ /* 0x0001e20000100800 */
[----:B------:R-:W-:-:S03]  /*1e910*/  ISETP.GE.AND P6, PT, R23, RZ, PT ;  /* 0x000000ff1700720c */ /* 0x000fc60003fc6270 */
[----:B------:R2:W-:Y:S04]  /*1e920*/  STL [R1+0xb3c], R4 ;  /* 0x000b3c0401007387 */ /* 0x0005e80000100800 */
[----:B------:R1:W4:Y:S04]  /*1e930*/  @P0 LDG.E.U8 R40, desc[UR20][R12.64] ;  /* 0x000000140c280981 */ /* 0x000328000c1e1100 */
[----:B------:R-:W4:Y:S01]  /*1e940*/  LDL.LU R23, [R1+0x1e4] ;  /* 0x0001e40001177983 */ /* 0x000f220000300800 */
[--C-:B------:R-:W-:Y:S02]  /*1e950*/  @!P3 IMAD.IADD R3, R3, 0x1, -R9.reuse ;  /* 0x000000010303b824 */ /* 0x100fe400078e0a09 */
[----:B------:R-:W-:Y:S01]  /*1e960*/  @!P2 IMAD.IADD R18, R18, 0x1, -R9 ;  /* 0x000000011212a824 */ /* 0x000fe200078e0a09 */
[----:B------:R-:W4:Y:S01]  /*1e970*/  LDL R93, [R1+0x13d4] ;  /* 0x0013d400015d7983 */ /* 0x000f220000100800 */
[----:B-1----:R-:W-:Y:S01]  /*1e980*/  IMAD R13, R11, UR4, RZ ;  /* 0x000000040b0d7c24 */ /* 0x002fe2000f8e02ff */
[----:B---3--:R-:W-:Y:S01]  /*1e990*/  ISETP.GT.U32.AND P5, PT, R9, R21, PT ;  /* 0x000000150900720c */ /* 0x008fe20003fa4070 */
[----:B------:R-:W-:Y:S01]  /*1e9a0*/  IMAD.MOV.U32 R12, RZ, RZ, R19 ;  /* 0x000000ffff0c7224 */ /* 0x000fe200078e0013 */
[----:B------:R-:W-:Y:S01]  /*1e9b0*/  PRMT R39, RZ, 0x7610, R39 ;  /* 0x00007610ff277816 */ /* 0x000fe20000000027 */
[----:B------:R-:W3:Y:S01]  /*1e9c0*/  LDL R19, [R1+0x13f4] ;  /* 0x0013f40001137983 */ /* 0x000ee20000100800 */
[C---:B0-----:R-:W-:Y:S01]  /*1e9d0*/  IADD3 R2, P3, PT, R13.reuse, R8, RZ ;  /* 0x000000080d027210 */ /* 0x041fe20007f7e0ff */
[----:B------:R-:W-:Y:S01]  /*1e9e0*/  IMAD.MOV.U32 R11, RZ, RZ, R18 ;  /* 0x000000ffff0b7224 */ /* 0x000fe200078e0012 */
[----:B------:R-:W-:Y:S01]  /*1e9f0*/  PRMT R38, RZ, 0x7610, R38 ;  /* 0x00007610ff267816 */ /* 0x000fe20000000026 */
[----:B------:R-:W0:Y:S01]  /*1ea00*/  LDCU UR4, c[0x0][0x3b0] ;  /* 0x00007600ff0477ac */ /* 0x000e220008000800 */
[----:B--2---:R-:W-:Y:S01]  /*1ea10*/  LEA.HI.X.SX32 R4, R13, R5, 0x1, P3 ;  /* 0x000000050d047211 */ /* 0x004fe200018f0eff */
[----:B------:R-:W-:Y:S04]  /*1ea20*/  STL [R1+0x370], R2 ;  /* 0x0003700201007387 */ /* 0x000fe80000100800 */
[----:B------:R1:W-:Y:S04]  /*1ea30*/  STL [R1+0x36c], R4 ;  /* 0x00036c0401007387 */ /* 0x0003e80000100800 */
[----:B------:R-:W2:Y:S01]  /*1ea40*/  LDL R18, [R1+0x1414] ;  /* 0x0014140001127983 */ /* 0x000ea20000100800 */
[----:B----4-:R-:W-:Y:S01]  /*1ea50*/  ISETP.GE.AND P2, PT, R20, RZ, PT ;  /* 0x000000ff1400720c */ /* 0x010fe20003f46270 */
[----:B------:R-:W-:Y:S01]  /*1ea60*/  @!P6 IMAD.MOV R12, RZ, RZ, -R12 ;  /* 0x000000ffff0ce224 */ /* 0x000fe200078e0a0c */
[----:B------:R-:W-:Y:S01]  /*1ea70*/  ISETP.GT.U32.AND P6, PT, R9, R3, PT ;  /* 0x000000030900720c */ /* 0x000fe20003fc4070 */
[----:B------:R-:W-:-:S02]  /*1ea80*/  @P0 IMAD.MOV.U32 R13, RZ, RZ, R4 ;  /* 0x000000ffff0d0224 */ /* 0x000fc400078e0004 */
[----:B-1----:R-:W4:Y:S01]  /*1ea90*/  LDL R4, [R1+0x143c] ;  /* 0x00143c0001047983 */ /* 0x002f220000100800 */
[----:B------:R-:W-:Y:S01]  /*1eaa0*/  SEL R14, R47, R12, !P1 ;  /* 0x0000000c2f0e7207 */ /* 0x000fe20004800000 */
[----:B------:R-:W-:Y:S02]  /*1eab0*/  @!P5 IMAD.IADD R21, R21, 0x1, -R9 ;  /* 0x000000011515d824 */ /* 0x000fe400078e0a09 */
[----:B------:R-:W4:Y:S04]  /*1eac0*/  LDL.LU R20, [R1+0x1ec] ;  /* 0x0001ec0001147983 */ /* 0x000f280000300800 */
[----:B------:R-:W-:Y:S02]  /*1ead0*/  @!P2 IMAD.MOV R11, RZ, RZ, -R11 ;  /* 0x000000ffff0ba224 */ /* 0x000fe400078e0a0b */
[----:B------:R-:W-:Y:S01]  /*1eae0*/  IMAD R14, R14, UR5, RZ ;  /* 0x000000050e0e7c24 */ /* 0x000fe2000f8e02ff */
[----:B------:R-:W-:Y:S01]  /*1eaf0*/  ISETP.GT.U32.AND P5, PT, R9, R21, PT ;  /* 0x000000150900720c */ /* 0x000fe20003fa4070 */
[----:B------:R-:W-:Y:S01]  /*1eb00*/  @!P6 IMAD.IADD R3, R3, 0x1, -R9 ;  /* 0x000000010303e824 */ /* 0x000fe200078e0a09 */
[----:B------:R-:W-:Y:S01]  /*1eb10*/  SEL R11, R47, R11, !P1 ;  /* 0x0000000b2f0b7207 */ /* 0x000fe20004800000 */
[----:B------:R-:W-:Y:S01]  /*1eb20*/  @P0 IMAD.MOV.U32 R12, RZ, RZ, R2 ;  /* 0x000000ffff0c0224 */ /* 0x000fe200078e0002 */
[C---:B------:R-:W-:Y:S01]  /*1eb30*/  IADD3 R15, P6, PT, R14.reuse, R8, RZ ;  /* 0x000000080e0f7210 */ /* 0x040fe20007fde0ff */
[----:B------:R-:W1:Y:S02]  /*1eb40*/  LDCU UR5, c[0x0][0x3b0] ;  /* 0x00007600ff0577ac */ /* 0x000e640008000800 */
[----:B------:R-:W-:Y:S01]  /*1eb50*/  IMAD R11, R11, UR6, RZ ;  /* 0x000000060b0b7c24 */ /* 0x000fe2000f8e02ff */
[----:B------:R-:W-:Y:S01]  /*1eb60*/  LEA.HI.X.SX32 R16, R14, R5, 0x1, P6 ;  /* 0x000000050e107211 */ /* 0x000fe200030f0eff */
[----:B------:R0:W4:Y:S01]  /*1eb70*/  @P0 LDG.E.U8 R39, desc[UR20][R12.64] ;  /* 0x000000140c270981 */ /* 0x000122000c1e1100 */
[----:B------:R-:W-:Y:S01]  /*1eb80*/  PRMT R37, RZ, 0x7610, R37 ;  /* 0x00007610ff257816 */ /* 0x000fe20000000025 */
[----:B------:R-:W1:Y:S02]  /*1eb90*/  LDCU UR6, c[0x0][0x3b0] ;  /* 0x00007600ff0677ac */ /* 0x000e640008000800 */
[----:B------:R-:W-:Y:S01]  /*1eba0*/  STL [R1+0x3b0], R15 ;  /* 0x0003b00f01007387 */ /* 0x000fe20000100800 */
[----:B------:R-:W-:-:S02]  /*1ebb0*/  @!P5 IMAD.IADD R21, R21, 0x1, -R9 ;  /* 0x000000011515d824 */ /* 0x000fc400078e0a09 */
[----:B0-----:R-:W-:Y:S02]  /*1ebc0*/  @P0 IMAD.MOV.U32 R12, RZ, RZ, R15 ;  /* 0x000000ffff0c0224 */ /* 0x001fe400078e000f */
[----:B------:R-:W-:-:S05]  /*1ebd0*/  @P0 IMAD.MOV.U32 R13, RZ, RZ, R16 ;  /* 0x000000ffff0d0224 */ /* 0x000fca00078e0010 */
[----:B------:R0:W4:Y:S01]  /*1ebe0*/  @P0 LDG.E.U8 R38, desc[UR20][R12.64] ;  /* 0x000000140c260981 */ /* 0x000122000c1e1100 */
[----:B------:R-:W-:-:S13]  /*1ebf0*/  ISETP.GT.U32.AND P3, PT, R9, R22, PT ;  /* 0x000000160900720c */ /* 0x000fda0003f64070 */
[----:B------:R-:W-:Y:S01]  /*1ec00*/  @!P3 IMAD.IADD R22, R22, 0x1, -R9 ;  /* 0x000000011616b824 */ /* 0x000fe200078e0a09 */
[----:B------:R-:W-:-:S04]  /*1ec10*/  IADD3 R2, P3, PT, R11, R8, RZ ;  /* 0x000000080b027210 */ /* 0x000fc80007f7e0ff */
[----:B------:R-:W-:Y:S01]  /*1ec20*/  LEA.HI.X.SX32 R11, R11, R5, 0x1, P3 ;  /* 0x000000050b0b7211 */ /* 0x000fe200018f0eff */
[----:B------:R-:W-:Y:S04]  /*1ec30*/  STL [R1+0x3f0], R2 ;  /* 0x0003f00201007387 */ /* 0x000fe80000100800 */
[----:B------:R-:W-:Y:S01]  /*1ec40*/  STL [R1+0x3ac], R16 ;  /* 0x0003ac1001007387 */ /* 0x000fe20000100800 */
[----:B0-----:R-:W-:Y:S01]  /*1ec50*/  @P0 IMAD.MOV.U32 R13, RZ, RZ, R11 ;  /* 0x000000ffff0d0224 */ /* 0x001fe200078e000b */
[----:B---3--:R-:W-:Y:S02]  /*1ec60*/  ISETP.GE.AND P6, PT, R19, RZ, PT ;  /* 0x000000ff1300720c */ /* 0x008fe40003fc6270 */
[----:B------:R-:W3:Y:S04]  /*1ec70*/  LDL.LU R19, [R1+0x1f4] ;  /* 0x0001f40001137983 */ /* 0x000ee80000300800 */
[----:B------:R0:W-:Y:S02]  /*1ec80*/  STL [R1+0x3ec], R11 ;  /* 0x0003ec0b01007387 */ /* 0x0001e40000100800 */
[----:B0-----:R-:W-:-:S02]  /*1ec90*/  IMAD.MOV.U32 R11, RZ, RZ, R21 ;  /* 0x000000ffff0b7224 */ /* 0x001fc400078e0015 */
[----:B------:R-:W3:Y:S03]  /*1eca0*/  LDL R21, [R1+0x1454] ;  /* 0x0014540001157983 */ /* 0x000ee60000100800 */
[----:B------:R-:W-:Y:S01]  /*1ecb0*/  @!P6 IMAD.MOV R11, RZ, RZ, -R11 ;  /* 0x000000ffff0be224 */ /* 0x000fe200078e0a0b */
[----:B--2---:R-:W-:Y:S02]  /*1ecc0*/  ISETP.GE.AND P6, PT, R18, RZ, PT ;  /* 0x000000ff1200720c */ /* 0x004fe40003fc6270 */
[----:B------:R-:W2:Y:S01]  /*1ecd0*/  LDL.LU R18, [R1+0x1fc] ;  /* 0x0001fc0001127983 */ /* 0x000ea20000300800 */
[----:B------:R-:W-:-:S05]  /*1ece0*/  @P0 IMAD.MOV.U32 R12, RZ, RZ, R2 ;  /* 0x000000ffff0c0224 */ /* 0x000fca00078e0002 */
[----:B------:R0:W2:Y:S02]  /*1ecf0*/  @P0 LDG.E.U8 R37, desc[UR20][R12.64] ;  /* 0x000000140c250981 */ /* 0x0000a4000c1e1100 */
[----:B0-----:R-:W-:Y:S02]  /*1ed00*/  IMAD.MOV.U32 R12, RZ, RZ, R3 ;  /* 0x000000ffff0c7224 */ /* 0x001fe400078e0003 */
[----:B------:R-:W2:Y:S01]  /*1ed10*/  LDL R3, [R1+0x146c] ;  /* 0x00146c0001037983 */ /* 0x000ea20000100800 */
[----:B------:R-:W-:Y:S02]  /*1ed20*/  ISETP.GT.U32.AND P2, PT, R9, R23, PT ;  /* 0x000000170900720c */ /* 0x000fe40003f44070 */
[----:B------:R-:W-:Y:S02]  /*1ed30*/  ISETP.GE.AND P5, PT, R93, RZ, PT ;  /* 0x000000ff5d00720c */ /* 0x000fe40003fa6270 */
[----:B------:R-:W-:-:S09]  /*1ed40*/  ISETP.GT.U32.AND P3, PT, R9, R22, PT ;  /* 0x000000160900720c */ /* 0x000fd20003f64070 */
[--C-:B------:R-:W-:Y:S02]  /*1ed50*/  @!P2 IMAD.IADD R23, R23, 0x1, -R9.reuse ;  /* 0x000000011717a824 */ /* 0x100fe400078e0a09 */
[----:B------:R-:W-:Y:S01]  /*1ed60*/  @!P5 IMAD.MOV R12, RZ, RZ, -R12 ;  /* 0x000000ffff0cd224 */ /* 0x000fe200078e0a0c */
[C---:B----4-:R-:W-:Y:S02]  /*1ed70*/  ISETP.GT.U32.AND P5, PT, R9.reuse, R20, PT ;  /* 0x000000140900720c */ /* 0x050fe40003fa4070 */
[----:B------:R-:W-:Y:S02]  /*1ed80*/  ISETP.GT.U32.AND P2, PT, R9, R23, PT ;  /* 0x000000170900720c */ /* 0x000fe40003f44070 */
[C---:B------:R-:W-:Y:S01]  /*1ed90*/  SEL R13, R47.reuse, R12, !P1 ;  /* 0x0000000c2f0d7207 */ /* 0x040fe20004800000 */
[----:B------:R-:W-:Y:S01]  /*1eda0*/  @!P3 IMAD.IADD R22, R22, 0x1, -R9 ;  /* 0x000000011616b824 */ /* 0x000fe200078e0a09 */
[----:B------:R-:W-:-:S03]  /*1edb0*/  SEL R12, R47, R11, !P1 ;  /* 0x0000000b2f0c7207 */ /* 0x000fc60004800000 */
[----:B------:R-:W-:Y:S01]  /*1edc0*/  IMAD R13, R13, UR4, RZ ;  /* 0x000000040d0d7c24 */ /* 0x000fe2000f8e02ff */
[----:B------:R-:W-:Y:S01]  /*1edd0*/  ISETP.GE.AND P3, PT, R4, RZ, PT ;  /* 0x000000ff0400720c */ /* 0x000fe20003f66270 */
[----:B------:R-:W-:Y:S01]  /*1ede0*/  IMAD.MOV.U32 R11, RZ, RZ, R22 ;  /* 0x000000ffff0b7224 */ /* 0x000fe200078e0016 */
[----:B------:R-:W-:Y:S01]  /*1edf0*/  PRMT R36, RZ, 0x7610, R36 ;  /* 0x00007610ff247816 */ /* 0x000fe20000000024 */
[----:B------:R-:W-:Y:S01]  /*1ee00*/  @!P5 IMAD.IADD R20, R20, 0x1, -R9 ;  /* 0x000000011414d824 */ /* 0x000fe200078e0a09 */
[----:B------:R-:W-:Y:S01]  /*1ee10*/  PRMT R35, RZ, 0x7610, R35 ;  /* 0x00007610ff237816 */ /* 0x000fe20000000023 */
[----:B------:R-:W-:Y:S01]  /*1ee20*/  @!P2 IMAD.IADD R23, R23, 0x1, -R9 ;  /* 0x000000011717a824 */ /* 0x000fe200078e0a09 */
[C---:B------:R-:W-:Y:S01]  /*1ee30*/  IADD3 R15, P2, PT, R13.reuse, R8, RZ ;  /* 0x000000080d0f7210 */ /* 0x040fe20007f5e0ff */
[----:B------:R-:W-:Y:S01]  /*1ee40*/  IMAD R12, R12, UR7, RZ ;  /* 0x000000070c0c7c24 */ /* 0x000fe2000f8e02ff */
[----:B------:R-:W-:Y:S01]  /*1ee50*/  PRMT R34, RZ, 0x7610, R34 ;  /* 0x00007610ff227816 */ /* 0x000fe20000000022 */
[----:B------:R-:W-:Y:S01]  /*1ee60*/  @!P6 IMAD.MOV R11, RZ, RZ, -R11 ;  /* 0x000000ffff0be224 */ /* 0x000fe200078e0a0b */
[----:B------:R-:W-:Y:S01]  /*1ee70*/  LEA.HI.X.SX32 R16, R13, R5, 0x1, P2 ;  /* 0x000000050d107211 */ /* 0x000fe200010f0eff */
[----:B------:R-:W-:Y:S01]  /*1ee80*/  STL [R1+0x450], R15 ;  /* 0x0004500f01007387 */ /* 0x000fe20000100800 */
[----:B------:R-:W-:Y:S01]  /*1ee90*/  ISETP.GT.U32.AND P2, PT, R9, R20, PT ;  /* 0x000000140900720c */ /* 0x000fe20003f44070 */
[----:B------:R-:W0:Y:S01]  /*1eea0*/  LDCU UR4, c[0x0][0x3b0] ;  /* 0x00007600ff0477ac */ /* 0x000e220008000800 */
[----:B------:R-:W-:-:S02]  /*1eeb0*/  IADD3 R2, P5, PT, R12, R8, RZ ;  /* 0x000000080c027210 */ /* 0x000fc40007fbe0ff */
[C---:B------:R-:W-:Y:S01]  /*1eec0*/  SEL R14, R47.reuse, R11, !P1 ;  /* 0x0000000b2f0e7207 */ /* 0x040fe20004800000 */
[----:B------:R-:W-:Y:S01]  /*1eed0*/  @P0 IMAD.MOV.U32 R13, RZ, RZ, R16 ;  /* 0x000000ffff0d0224 */ /* 0x000fe200078e0010 */
[----:B------:R-:W-:Y:S01]  /*1eee0*/  LEA.HI.X.SX32 R4, R12, R5, 0x1, P5 ;  /* 0x000000050c047211 */ /* 0x000fe200028f0eff */
[----:B------:R-:W-:Y:S01]  /*1eef0*/  @P0 IMAD.MOV.U32 R12, RZ, RZ, R15 ;  /* 0x000000ffff0c0224 */ /* 0x000fe200078e000f */
[----:B------:R-:W-:Y:S01]  /*1ef00*/  PRMT R33, RZ, 0x7610, R33 ;  /* 0x00007610ff217816 */ /* 0x000fe20000000021 */
[----:B------:R-:W-:Y:S01]  /*1ef10*/  IMAD.MOV.U32 R11, RZ, RZ, R23 ;  /* 0x000000ffff0b7224 */ /* 0x000fe200078e0017 */
[----:B------:R4:W-:Y:S01]  /*1ef20*/  STL [R1+0x490], R2 ;  /* 0x0004900201007387 */ /* 0x0009e20000100800 */
[----:B-1----:R-:W-:Y:S01]  /*1ef30*/  IMAD R14, R14, UR5, RZ ;  /* 0x000000050e0e7c24 */ /* 0x002fe2000f8e02ff */
[----:B------:R-:W1:Y:S01]  /*1ef40*/  LDCU UR5, c[0x0][0x3b0] ;  /* 0x00007600ff0577ac */ /* 0x000e620008000800 */
[----:B------:R-:W-:Y:S01]  /*1ef50*/  @!P3 IMAD.MOV R11, RZ, RZ, -R11 ;  /* 0x000000ffff0bb224 */ /* 0x000fe200078e0a0b */
[----:B------:R-:W-:Y:S01]  /*1ef60*/  STL [R1+0x44c], R16 ;  /* 0x00044c1001007387 */ /* 0x000fe20000100800 */
[----:B------:R-:W-:Y:S01]  /*1ef70*/  @!P2 IMAD.IADD R20, R20, 0x1, -R9 ;  /* 0x000000011414a824 */ /* 0x000fe200078e0a09 */
[----:B------:R-:W-:Y:S01]  /*1ef80*/  PRMT R32, RZ, 0x7610, R32 ;  /* 0x00007610ff207816 */ /* 0x000fe20000000020 */
[----:B------:R-:W0:Y:S01]  /*1ef90*/  LDCU UR7, c[0x0][0x3b0] ;  /* 0x00007600ff0777ac */ /* 0x000e220008000800 */
[----:B------:R-:W2:Y:S04]  /*1efa0*/  LDL.LU R22, [R1+0x204] ;  /* 0x0002040001167983 */ /* 0x000ea80000300800 */
[----:B------:R1:W2:Y:S01]  /*1efb0*/  @P0 LDG.E.U8 R36, desc[UR20][R12.64] ;  /* 0x000000140c240981 */ /* 0x0002a2000c1e1100 */
[----:B------:R-:W-:-:S03]  /*1efc0*/  SEL R11, R47, R11, !P1 ;  /* 0x0000000b2f0b7207 */ /* 0x000fc60004800000 */
[----:B------:R0:W-:Y:S01]  /*1efd0*/  STL [R1+0x48c], R4 ;  /* 0x00048c0401007387 */ /* 0x0001e20000100800 */
[----:B-1----:R-:W-:Y:S02]  /*1efe0*/  @P0 IMAD.MOV.U32 R12, RZ, RZ, R2 ;  /* 0x000000ffff0c0224 */ /* 0x002fe400078e0002 */
[----:B------:R-:W-:Y:S01]  /*1eff0*/  @P0 IMAD.MOV.U32 R13, RZ, RZ, R4 ;  /* 0x000000ffff0d0224 */ /* 0x000fe200078e0004 */
[C---:B----4-:R-:W-:Y:S01]  /*1f000*/  IADD3 R2, P2, PT, R14.reuse, R8, RZ ;  /* 0x000000080e027210 */ /* 0x050fe20007f5e0ff */
[----:B0-----:R-:W4:Y:S04]  /*1f010*/  LDL R4, [R1+0x1498] ;  /* 0x0014980001047983 */ /* 0x001f280000100800 */
[----:B------:R0:W4:Y:S02]  /*1f020*/  @P0 LDG.E.U8 R35, desc[UR20][R12.64] ;  /* 0x000000140c230981 */ /* 0x000124000c1e1100 */
[----:B0-----:R-:W-:Y:S01]  /*1f030*/  LEA.HI.X.SX32 R12, R14, R5, 0x1, P2 ;  /* 0x000000050e0c7211 */ /* 0x001fe200010f0eff */
[----:B------:R-:W-:Y:S01]  /*1f040*/  IMAD R14, R11, UR6, RZ ;  /* 0x000000060b0e7c24 */ /* 0x000fe2000f8e02ff */
[----:B------:R-:W-:-:S03]  /*1f050*/  PRMT R31, RZ, 0x7610, R31 ;  /* 0x00007610ff1f7816 */ /* 0x000fc6000000001f */
[----:B------:R-:W-:Y:S01]  /*1f060*/  @P0 IMAD.MOV.U32 R13, RZ, RZ, R12 ;  /* 0x000000ffff0d0224 */ /* 0x000fe200078e000c */
[----:B------:R-:W0:Y:S01]  /*1f070*/  LDCU UR6, c[0x0][0x3b0] ;  /* 0x00007600ff0677ac */ /* 0x000e220008000800 */
[----:B------:R-:W-:Y:S01]  /*1f080*/  IMAD.MOV.U32 R11, RZ, RZ, R20 ;  /* 0x000000ffff0b7224 */ /* 0x000fe200078e0014 */
[----:B---3--:R-:W-:Y:S02]  /*1f090*/  ISETP.GT.U32.AND P6, PT, R9, R19, PT ;  /* 0x000000130900720c */ /* 0x008fe40003fc4070 */
[----:B------:R-:W-:Y:S02]  /*1f0a0*/  ISETP.GE.AND P5, PT, R21, RZ, PT ;  /* 0x000000ff1500720c */ /* 0x000fe40003fa6270 */
[----:B------:R-:W3:Y:S01]  /*1f0b0*/  LDL.LU R21, [R1+0x208] ;  /* 0x0002080001157983 */ /* 0x000ee20000300800 */
[----:B--2---:R-:W-:-:S03]  /*1f0c0*/  ISETP.GT.U32.AND P3, PT, R9, R18, PT ;  /* 0x000000120900720c */ /* 0x004fc60003f64070 */
[----:B------:R-:W2:Y:S04]  /*1f0d0*/  LDL.LU R23, [R1+0x218] ;  /* 0x0002180001177983 */ /* 0x000ea80000300800 */
[----:B------:R-:W-:Y:S04]  /*1f0e0*/  STL [R1+0x4d0], R2 ;  /* 0x0004d00201007387 */ /* 0x000fe80000100800 */
[----:B------:R1:W-:Y:S01]  /*1f0f0*/  STL [R1+0x4cc], R12 ;  /* 0x0004cc0c01007387 */ /* 0x0003e20000100800 */
[--C-:B------:R-:W-:Y:S02]  /*1f100*/  @!P6 IMAD.IADD R19, R19, 0x1, -R9.reuse ;  /* 0x000000011313e824 */ /* 0x100fe400078e0a09 */
[----:B------:R-:W-:Y:S01]  /*1f110*/  @!P3 IMAD.IADD R18, R18, 0x1, -R9 ;  /* 0x000000011212b824 */ /* 0x000fe200078e0a09 */
[----:B------:R-:W2:Y:S01]  /*1f120*/  LDL.LU R20, [R1+0x22c] ;  /* 0x00022c0001147983 */ /* 0x000ea20000300800 */
[----:B-1----:R-:W-:Y:S01]  /*1f130*/  @P0 IMAD.MOV.U32 R12, RZ, RZ, R2 ;  /* 0x000000ffff0c0224 */ /* 0x002fe200078e0002 */
[----:B------:R-:W-:-:S02]  /*1f140*/  IADD3 R2, P3, PT, R14, R8, RZ ;  /* 0x000000080e027210 */ /* 0x000fc40007f7e0ff */
[----:B------:R-:W-:Y:S02]  /*1f150*/  ISETP.GE.AND P6, PT, R3, RZ, PT ;  /* 0x000000ff0300720c */ /* 0x000fe40003fc6270 */
[----:B------:R-:W-:Y:S01]  /*1f160*/  LEA.HI.X.SX32 R3, R14, R5, 0x1, P3 ;  /* 0x000000050e037211 */ /* 0x000fe200018f0eff */
[----:B------:R1:W2:Y:S04]  /*1f170*/  @P0 LDG.E.U8 R34, desc[UR20][R12.64] ;  /* 0x000000140c220981 */ /* 0x0002a8000c1e1100 */
[----:B------:R-:W-:Y:S04]  /*1f180*/  STL [R1+0x510], R2 ;  /* 0x0005100201007387 */ /* 0x000fe80000100800 */
[----:B------:R0:W-:Y:S01]  /*1f190*/  STL [R1+0x50c], R3 ;  /* 0x00050c0301007387 */ /* 0x0001e20000100800 */
[----:B-1----:R-:W-:-:S03]  /*1f1a0*/  @P0 IMAD.MOV.U32 R13, RZ, RZ, R3 ;  /* 0x000000ffff0d0224 */ /* 0x002fc600078e0003 */
[----:B0-----:R-:W2:Y:S01]  /*1f1b0*/  LDL R3, [R1+0x14b0] ;  /* 0x0014b00001037983 */ /* 0x001ea20000100800 */
[C---:B------:R-:W-:Y:S01]  /*1f1c0*/  ISETP.GT.U32.AND P2, PT, R9.reuse, R19, PT ;  /* 0x000000130900720c */ /* 0x040fe20003f44070 */
[----:B------:R-:W-:Y:S01]  /*1f1d0*/  @!P5 IMAD.MOV R11, RZ, RZ, -R11 ;  /* 0x000000ffff0bd224 */ /* 0x000fe200078e0a0b */
[----:B------:R-:W-:Y:S01]  /*1f1e0*/  ISETP.GT.U32.AND P5, PT, R9, R18, PT ;  /* 0x000000120900720c */ /* 0x000fe20003fa4070 */
[----:B------:R-:W-:-:S03]  /*1f1f0*/  @P0 IMAD.MOV.U32 R12, RZ, RZ, R2 ;  /* 0x000000ffff0c0224 */ /* 0x000fc600078e0002 */
[----:B------:R-:W-:Y:S02]  /*1f200*/  SEL R11, R47, R11, !P1 ;  /* 0x0000000b2f0b7207 */ /* 0x000fe40004800000 */
[----:B------:R0:W2:Y:S05]  /*1f210*/  @P0 LDG.E.U8 R33, desc[UR20][R12.64] ;  /* 0x000000140c210981 */ /* 0x0000aa000c1e1100 */
[----:B------:R-:W-:-:S04]  /*1f220*/  @!P2 IMAD.IADD R19, R19, 0x1, -R9 ;  /* 0x000000011313a824 */ /* 0x000fc800078e0a09 */
[----:B0-----:R-:W-:Y:S02]  /*1f230*/  IMAD.MOV.U32 R12, RZ, RZ, R19 ;  /* 0x000000ffff0c7224 */ /* 0x001fe400078e0013 */
[----:B------:R-:W2:Y:S01]  /*1f240*/  LDL.LU R19, [R1+0x230] ;  /* 0x0002300001137983 */ /* 0x000ea20000300800 */
[----:B------:R-:W-:Y:S01]  /*1f250*/  IMAD R13, R11, UR4, RZ ;  /* 0x000000040b0d7c24 */ /* 0x000fe2000f8e02ff */
[----:B------:R-:W0:Y:S02]  /*1f260*/  LDCU UR4, c[0x0][0x3b0] ;  /* 0x00007600ff0477ac */ /* 0x000e240008000800 */
[----:B------:R-:W2:Y:S01]  /*1f270*/  LDL R93, [R1+0x14dc] ;  /* 0x0014dc00015d7983 */ /* 0x000ea20000100800 */
[----:B------:R-:W-:Y:S02]  /*1f280*/  @!P5 IMAD.IADD R18, R18, 0x1, -R9 ;  /* 0x000000011212d824 */ /* 0x000fe400078e0a09 */
[----:B------:R-:W-:Y:S01]  /*1f290*/  @!P6 IMAD.MOV R12, RZ, RZ, -R12 ;  /* 0x000000ffff0ce224 */ /* 0x000fe200078e0a0c */
[----:B------:R-:W-:-:S02]  /*1f2a0*/  IADD3 R2, P6, PT, R13, R8, RZ ;  /* 0x000000080d027210 */ /* 0x000fc40007fde0ff */
[----:B------:R-:W-:Y:S02]  /*1f2b0*/  ISETP.GT.U32.AND P2, PT, R9, R22, PT ;  /* 0x000000160900720c */ /* 0x000fe40003f44070 */
[----:B------:R-:W-:Y:S01]  /*1f2c0*/  SEL R14, R47, R12, !P1 ;  /* 0x0000000c2f0e7207 */ /* 0x000fe20004800000 */
[----:B------:R-:W-:Y:S01]  /*1f2d0*/  STL [R1+0x550], R2 ;  /* 0x0005500201007387 */ /* 0x000fe20000100800 */
[----:B------:R-:W-:-:S03]  /*1f2e0*/  IMAD.MOV.U32 R11, RZ, RZ, R18 ;  /* 0x000000ffff0b7224 */ /* 0x000fc600078e0012 */
[----:B------:R-:W-:Y:S01]  /*1f2f0*/  IMAD R14, R14, UR5, RZ ;  /* 0x000000050e0e7c24 */ /* 0x000fe2000f8e02ff */
[----:B------:R-:W-:Y:S02]  /*1f300*/  PRMT R24, RZ, 0x7610, R24 ;  /* 0x00007610ff187816 */ /* 0x000fe40000000018 */
[----:B----4-:R-:W-:-:S03]  /*1f310*/  ISETP.GE.AND P3, PT, R4, RZ, PT ;  /* 0x000000ff0400720c */ /* 0x010fc60003f66270 */
[----:B------:R-:W-:Y:S01]  /*1f320*/  @!P2 IMAD.IADD R22, R22, 0x1, -R9 ;  /* 0x000000011616a824 */ /* 0x000fe200078e0a09 */
[----:B------:R-:W-:Y:S01]  /*1f330*/  LEA.HI.X.SX32 R4, R13, R5, 0x1, P6 ;  /* 0x000000050d047211 */ /* 0x000fe200030f0eff */
[----:B------:R-:W-:Y:S01]  /*1f340*/  @P0 IMAD.MOV.U32 R12, RZ, RZ, R2 ;  /* 0x000000ffff0c0224 */ /* 0x000fe200078e0002 */
[----:B------:R-:W1:Y:S03]  /*1f350*/  LDCU UR5, c[0x0][0x3b0] ;  /* 0x00007600ff0577ac */ /* 0x000e660008000800 */
[----:B------:R4:W-:Y:S01]  /*1f360*/  STL [R1+0x54c], R4 ;  /* 0x00054c0401007387 */ /* 0x0009e20000100800 */
[----:B------:R-:W-:-:S03]  /*1f370*/  @P0 IMAD.MOV.U32 R13, RZ, RZ, R4 ;  /* 0x000000ffff0d0224 */ /* 0x000fc600078e0004 */
[----:B------:R-:W2:Y:S01]  /*1f380*/  LDL.LU R18, [R1+0x220] ;  /* 0x0002200001127983 */ /* 0x000ea20000300800 */
[----:B------:R-:W-:Y:S01]  /*1f390*/  @!P3 IMAD.MOV R11, RZ, RZ, -R11 ;  /* 0x000000ffff0bb224 */ /* 0x000fe200078e0a0b */
[----:B------:R-:W-:Y:S02]  /*1f3a0*/  ISETP.GT.U32.AND P3, PT, R9, R22, PT ;  /* 0x000000160900720c */ /* 0x000fe40003f64070 */
[----:B------:R1:W2:Y:S02]  /*1f3b0*/  @P0 LDG.E.U8 R32, desc[UR20][R12.64] ;  /* 0x000000140c200981 */ /* 0x0002a4000c1e1100 */
[----:B------:R-:W-:-:S05]  /*1f3c0*/  SEL R11, R47, R11, !P1 ;  /* 0x0000000b2f0b7207 */ /* 0x000fca0004800000 */
[----:B0-----:R-:W-:Y:S01]  /*1f3d0*/  IMAD R11, R11, UR4, RZ ;  /* 0x000000040b0b7c24 */ /* 0x001fe2000f8e02ff */
[----:B------:R-:W0:Y:S03]  /*1f3e0*/  LDCU UR4, c[0x0][0x3b0] ;  /* 0x00007600ff0477ac */ /* 0x000e260008000800 */
[----:B------:R-:W-:Y:S01]  /*1f3f0*/  @!P3 IMAD.IADD R22, R22, 0x1, -R9 ;  /* 0x000000011616b824 */ /* 0x000fe200078e0a09 */
[C---:B---3--:R-:W-:Y:S02]  /*1f400*/  ISETP.GT.U32.AND P5, PT, R9.reuse, R21, PT ;  /* 0x000000150900720c */ /* 0x048fe40003fa4070 */
[----:B--2---:R-:W-:-:S11]  /*1f410*/  ISETP.GT.U32.AND P2, PT, R9, R23, PT ;  /* 0x000000170900720c */ /* 0x004fd60003f44070 */
[--C-:B------:R-:W-:Y:S01]  /*1f420*/  @!P5 IMAD.IADD R21, R21, 0x1, -R9.reuse ;  /* 0x000000011515d824 */ /* 0x100fe200078e0a09 */
[C---:B----4-:R-:W-:Y:S02]  /*1f430*/  IADD3 R4, P5, PT, R14.reuse, R8, RZ ;  /* 0x000000080e047210 */ /* 0x050fe40007fbe0ff */
[----:B------:R-:W-:Y:S02]  /*1f440*/  ISETP.GT.U32.AND P6, PT, R9, R20, PT ;  /* 0x000000140900720c */ /* 0x000fe40003fc4070 */
[----:B------:R-:W-:Y:S01]  /*1f450*/  LEA.HI.X.SX32 R15, R14, R5, 0x1, P5 ;  /* 0x000000050e0f7211 */ /* 0x000fe200028f0eff */
[----:B------:R2:W-:Y:S01]  /*1f460*/  STL [R1+0x590], R4 ;  /* 0x0005900401007387 */ /* 0x0005e20000100800 */
[----:B-1----:R-:W-:Y:S02]  /*1f470*/  @P0 IMAD.MOV.U32 R12, RZ, RZ, R4 ;  /* 0x000000ffff0c0224 */ /* 0x002fe400078e0004 */
[----:B------:R-:W-:Y:S01]  /*1f480*/  @!P2 IMAD.IADD R23, R23, 0x1, -R9 ;  /* 0x000000011717a824 */ /* 0x000fe200078e0a09 */
[----:B------:R-:W-:Y:S01]  /*1f490*/  ISETP.GT.U32.AND P2, PT, R9, R21, PT ;  /* 0x000000150900720c */ /* 0x000fe20003f44070 */
[----:B------:R-:W-:-:S05]  /*1f4a0*/  @P0 IMAD.MOV.U32 R13, RZ, RZ, R15 ;  /* 0x000000ffff0d0224 */ /* 0x000fca00078e000f */
[----:B------:R-:W-:Y:S01]  /*1f4b0*/  @!P6 IMAD.IADD R20, R20, 0x1, -R9 ;  /* 0x000000011414e824 */ /* 0x000fe200078e0a09 */
[----:B------:R-:W-:Y:S01]  /*1f4c0*/  IADD3 R2, P6, PT, R11, R8, RZ ;  /* 0x000000080b027210 */ /* 0x000fe20007fde0ff */
[----:B------:R1:W3:Y:S01]  /*1f4d0*/  @P0 LDG.E.U8 R31, desc[UR20][R12.64] ;  /* 0x000000140c1f0981 */ /* 0x0002e2000c1e1100 */
[----:B------:R-:W-:-:S03]  /*1f4e0*/  ISETP.GE.AND P5, PT, R3, RZ, PT ;  /* 0x000000ff0300720c */ /* 0x000fc60003fa6270 */
[----:B------:R-:W4:Y:S04]  /*1f4f0*/  LDL R3, [R1+0x14f4] ;  /* 0x0014f40001037983 */ /* 0x000f280000100800 */
[----:B------:R0:W-:Y:S04]  /*1f500*/  STL [R1+0x58c], R15 ;  /* 0x00058c0f01007387 */ /* 0x0001e80000100800 */
[----:B--2---:R-:W2:Y:S01]  /*1f510*/  LDL R4, [R1+0x150c] ;  /* 0x00150c0001047983 */ /* 0x004ea20000100800 */
[----:B------:R-:W-:Y:S01]  /*1f520*/  LEA.HI.X.SX32 R11, R11, R5, 0x1, P6 ;  /* 0x000000050b0b7211 */ /* 0x000fe200030f0eff */
[----:B-1----:R-:W-:-:S02]  /*1f530*/  IMAD.MOV.U32 R12, RZ, RZ, R22 ;  /* 0x000000ffff0c7224 */ /* 0x002fc400078e0016 */
[----:B------:R-:W-:Y:S01]  /*1f540*/  STL [R1+0x5d0], R2 ;  /* 0x0005d00201007387 */ /* 0x000fe20000100800 */
[----:B------:R-:W-:-:S03]  /*1f550*/  @!P2 IMAD.IADD R21, R21, 0x1, -R9 ;  /* 0x000000011515a824 */ /* 0x000fc600078e0a09 */
[----:B------:R1:W-:Y:S04]  /*1f560*/  STL [R1+0x5cc], R11 ;  /* 0x0005cc0b01007387 */ /* 0x0003e80000100800 */
[----:B------:R-:W3:Y:S01]  /*1f570*/  LDL R22, [R1+0x153c] ;  /* 0x00153c0001167983 */ /* 0x000ee20000100800 */
[----:B0-----:R-:W-:Y:S02]  /*1f580*/  @P0 IMAD.MOV.U32 R15, RZ, RZ, R11 ;  /* 0x000000ffff0f0224 */ /* 0x001fe400078e000b */
[----:B-1----:R-:W-:Y:S02]  /*1f590*/  IMAD.MOV.U32 R11, RZ, RZ, R21 ;  /* 0x000000ffff0b7224 */ /* 0x002fe400078e0015 */
[----:B------:R-:W3:Y:S01]  /*1f5a0*/  LDL R21, [R1+0x1554] ;  /* 0x0015540001157983 */ /* 0x000ee20000100800 */
[----:B------:R-:W-:-:S02]  /*1f5b0*/  ISETP.GT.U32.AND P3, PT, R9, R19, PT ;  /* 0x000000130900720c */ /* 0x000fc40003f64070 */
[----:B------:R-:W-:Y:S01]  /*1f5c0*/  ISETP.GE.AND P6, PT, R93, RZ, PT ;  /* 0x000000ff5d00720c */ /* 0x000fe20003fc6270 */
[----:B------:R-:W-:Y:S01]  /*1f5d0*/  @!P5 IMAD.MOV R12, RZ, RZ, -R12 ;  /* 0x000000ffff0cd224 */ /* 0x000fe200078e0a0c */
[C---:B------:R-:W-:Y:S02]  /*1f5e0*/  ISETP.GT.U32.AND P5, PT, R9.reuse, R20, PT ;  /* 0x000000140900720c */ /* 0x040fe40003fa4070 */
[----:B------:R-:W-:-:S07]  /*1f5f0*/  ISETP.GT.U32.AND P2, PT, R9, R23, PT ;  /* 0x000000170900720c */ /* 0x000fce0003f44070 */
[----:B------:R-:W-:Y:S02]  /*1f600*/  @!P3 IMAD.IADD R19, R19, 0x1, -R9 ;  /* 0x000000011313b824 */ /* 0x000fe400078e0a09 */
[----:B------:R-:W-:-:S03]  /*1f610*/  @!P6 IMAD.MOV R11, RZ, RZ, -R11 ;  /* 0x000000ffff0be224 */ /* 0x000fc600078e0a0b */
[----:B------:R-:W-:Y:S02]  /*1f620*/  ISETP.GT.U32.AND P3, PT, R9, R19, PT ;  /* 0x000000130900720c */ /* 0x000fe40003f64070 */
[C---:B------:R-:W-:Y:S02]  /*1f630*/  SEL R12, R47.reuse, R12, !P1 ;  /* 0x0000000c2f0c7207 */ /* 0x040fe40004800000 */
[----:B------:R-:W-:Y:S02]  /*1f640*/  SEL R11, R47, R11, !P1 ;  /* 0x0000000b2f0b7207 */ /* 0x000fe40004800000 */
[----:B------:R-:W-:Y:S01]  /*1f650*/  ISETP.GT.U32.AND P6, PT, R9, R18, PT ;  /* 0x000000120900720c */ /* 0x000fe20003fc4070 */
[----:B------:R-:W-:Y:S01]  /*1f660*/  IMAD R13, R12, UR6, RZ ;  /* 0x000000060c0d7c24 */ /* 0x000fe2000f8e02ff */
[----:B------:R-:W-:Y:S01]  /*1f670*/  PRMT R29, RZ, 0x7610, R29 ;  /* 0x00007610ff1d7816 */ /* 0x000fe2000000001d */
[----:B------:R-:W-:Y:S01]  /*1f680*/  IMAD R12, R11, UR4, RZ ;  /* 0x000000040b0c7c24 */ /* 0x000fe2000f8e02ff */
[----:B------:R-:W-:Y:S01]  /*1f690*/  PRMT R30, RZ, 0x7610, R30 ;  /* 0x00007610ff1e7816 */ /* 0x000fe2000000001e */
[----:B------:R-:W-:Y:S01]  /*1f6a0*/  @!P5 IMAD.IADD R20, R20, 0x1, -R9 ;  /* 0x000000011414d824 */ /* 0x000fe200078e0a09 */
[----:B------:R-:W0:Y:S01]  /*1f6b0*/  LDCU UR4, c[0x0][0x3b0] ;  /* 0x00007600ff0477ac */ /* 0x000e220008000800 */
[----:B------:R-:W-:-:S02]  /*1f6c0*/  @P0 IMAD.MOV.U32 R14, RZ, RZ, R2 ;  /* 0x000000ffff0e0224 */ /* 0x000fc400078e0002 */
[----:B------:R-:W-:Y:S01]  /*1f6d0*/  @!P2 IMAD.IADD R23, R23, 0x1, -R9 ;  /* 0x000000011717a824 */ /* 0x000fe200078e0a09 */
[----:B------:R-:W-:Y:S01]  /*1f6e0*/  PRMT R27, RZ, 0x7610, R27 ;  /* 0x00007610ff1b7816 */ /* 0x000fe2000000001b */
[--C-:B------:R-:W-:Y:S01]  /*1f6f0*/  @!P3 IMAD.IADD R19, R19, 0x1, -R9.reuse ;  /* 0x000000011313b824 */ /* 0x100fe200078e0a09 */
[----:B------:R1:W3:Y:S01]  /*1f700*/  @P0 LDG.E.U8 R30, desc[UR20][R14.64] ;  /* 0x000000140e1e0981 */ /* 0x0002e2000c1e1100 */
[----:B------:R-:W-:Y:S01]  /*1f710*/  @!P6 IMAD.IADD R18, R18, 0x1, -R9 ;  /* 0x000000011212e824 */ /* 0x000fe200078e0a09 */
[----:B------:R-:W-:Y:S01]  /*1f720*/  IADD3 R2, P6, PT, R12, R8, RZ ;  /* 0x000000080c027210 */ /* 0x000fe20007fde0ff */
[----:B------:R-:W-:Y:S01]  /*1f730*/  IMAD.MOV.U32 R11, RZ, RZ, R23 ;  /* 0x000000ffff0b7224 */ /* 0x000fe200078e0017 */
[----:B------:R-:W-:Y:S02]  /*1f740*/  PRMT R26, RZ, 0x7610, R26 ;  /* 0x00007610ff1a7816 */ /* 0x000fe4000000001a */
[----:B------:R-:W-:Y:S02]  /*1f750*/  PRMT R25, RZ, 0x7610, R25 ;  /* 0x00007610ff197816 */ /* 0x000fe40000000019 */
[----:B------:R-:W-:Y:S01]  /*1f760*/  PRMT R28, RZ, 0x7610, R28 ;  /* 0x00007610ff1c7816 */ /* 0x000fe2000000001c */
[----:B------:R-:W0:Y:S01]  /*1f770*/  S2R R83, SR_TID.X ;  /* 0x0000000000537919 */ /* 0x000e220000002100 */
[----:B------:R-:W0:Y:S01]  /*1f780*/  LDCU UR6, c[0x0][0x3b0] ;  /* 0x00007600ff0677ac */ /* 0x000e220008000800 */
[----:B----4-:R-:W-:-:S02]  /*1f790*/  ISETP.GE.AND P2, PT, R3, RZ, PT ;  /* 0x000000ff0300720c */ /* 0x010fc40003f46270 */
[----:B------:R-:W-:Y:S02]  /*1f7a0*/  LEA.HI.X.SX32 R3, R12, R5, 0x1, P6 ;  /* 0x000000050c037211 */ /* 0x000fe400030f0eff */
[----:B--2---:R-:W-:Y:S02]  /*1f7b0*/  ISETP.GE.AND P5, PT, R4, RZ, PT ;  /* 0x000000ff0400720c */ /* 0x004fe40003fa6270 */
[----:B------:R-:W-:-:S04]  /*1f7c0*/  IADD3 R4, P3, PT, R13, R8, RZ ;  /* 0x000000080d047210 */ /* 0x000fc80007f7e0ff */
[----:B------:R-:W-:Y:S01]  /*1f7d0*/  LEA.HI.X.SX32 R13, R13, R5, 0x1, P3 ;  /* 0x000000050d0d7211 */ /* 0x000fe200018f0eff */
[----:B------:R-:W-:Y:S01]  /*1f7e0*/  @P0 IMAD.MOV.U32 R12, RZ, RZ, R4 ;  /* 0x000000ffff0c0224 */ /* 0x000fe200078e0004 */
[----:B------:R-:W-:Y:S01]  /*1f7f0*/  STL [R1+0x610], R4 ;  /* 0x0006100401007387 */ /* 0x000fe20000100800 */
[----:B------:R-:W-:-:S03]  /*1f800*/  ISETP.GT.U32.AND P3, PT, R9, R18, PT ;  /* 0x000000120900720c */ /* 0x000fc60003f64070 */
[----:B------:R-:W-:Y:S01]  /*1f810*/  STL [R1+0x650], R2 ;  /* 0x0006500201007387 */ /* 0x000fe20000100800 */
[----:B------:R-:W-:-:S03]  /*1f820*/  @!P2 IMAD.MOV R11, RZ, RZ, -R11 ;  /* 0x000000ffff0ba224 */ /* 0x000fc600078e0a0b */
[----:B------:R2:W-:Y:S04]  /*1f830*/  STL [R1+0x60c], R13 ;  /* 0x00060c0d01007387 */ /* 0x0005e80000100800 */
[----:B------:R4:W3:Y:S02]  /*1f840*/  @P0 LDG.E.U8 R24, desc[UR20][R12.64] ;  /* 0x000000140c180981 */ /* 0x0008e4000c1e1100 */
[----:B---3--:R-:W-:Y:S02]  /*1f850*/  ISETP.GE.AND P2, PT, R22, RZ, PT ;  /* 0x000000ff1600720c */ /* 0x008fe40003f46270 */
[----:B-1----:R-:W-:Y:S01]  /*1f860*/  SEL R14, R47, R11, !P1 ;  /* 0x0000000b2f0e7207 */ /* 0x002fe20004800000 */
[----:B----4-:R-:W-:Y:S02]  /*1f870*/  @P0 IMAD.MOV.U32 R12, RZ, RZ, R2 ;  /* 0x000000ffff0c0224 */ /* 0x010fe400078e0002 */
[----:B--2---:R-:W-:Y:S01]  /*1f880*/  @P0 IMAD.MOV.U32 R13, RZ, RZ, R3 ;  /* 0x000000ffff0d0224 */ /* 0x004fe200078e0003 */
[----:B------:R-:W-:-:S04]  /*1f890*/  ISETP.GE.AND P6, PT, R21, RZ, PT ;  /* 0x000000ff1500720c */ /* 0x000fc80003fc6270 */
[----:B------:R1:W2:Y:S01]  /*1f8a0*/  @P0 LDG.E.U8 R29, desc[UR20][R12.64] ;  /* 0x000000140c1d0981 */ /* 0x0002a2000c1e1100 */
[----:B------:R-:W-:Y:S02]  /*1f8b0*/  IMAD.MOV.U32 R11, RZ, RZ, R19 ;  /* 0x000000ffff0b7224 */ /* 0x000fe400078e0013 */
[----:B------:R-:W-:Y:S01]  /*1f8c0*/  IMAD R14, R14, UR5, RZ ;  /* 0x000000050e0e7c24 */ /* 0x000fe2000f8e02ff */
[----:B------:R-:W3:Y:S01]  /*1f8d0*/  LDCU UR5, c[0x0][0x3b0] ;  /* 0x00007600ff0577ac */ /* 0x000ee20008000800 */
[----:B-1----:R-:W-:-:S04]  /*1f8e0*/  IMAD.MOV.U32 R12, RZ, RZ, R20 ;  /* 0x000000ffff0c7224 */ /* 0x002fc800078e0014 */
[----:B------:R-:W-:Y:S02]  /*1f8f0*/  @!P5 IMAD.MOV R12, RZ, RZ, -R12 ;  /* 0x000000ffff0cd224 */ /* 0x000fe400078e0a0c */
[----:B------:R-:W-:Y:S02]  /*1f900*/  @!P3 IMAD.IADD R18, R18, 0x1, -R9 ;  /* 0x000000011212b824 */ /* 0x000fe400078e0a09 */
[----:B------:R-:W-:Y:S01]  /*1f910*/  @!P2 IMAD.MOV R11, RZ, RZ, -R11 ;  /* 0x000000ffff0ba224 */ /* 0x000fe200078e0a0b */
[C---:B------:R-:W-:Y:S01]  /*1f920*/  SEL R13, R47.reuse, R12, !P1 ;  /* 0x0000000c2f0d7207 */ /* 0x040fe20004800000 */
[----:B------:R-:W-:Y:S01]  /*1f930*/  IMAD.MOV.U32 R12, RZ, RZ, R18 ;  /* 0x000000ffff0c7224 */ /* 0x000fe200078e0012 */
[CC--:B------:R-:W-:Y:S01]  /*1f940*/  IADD3 R2, P2, PT, R14.reuse, R8.reuse, RZ ;  /* 0x000000080e027210 */ /* 0x0c0fe20007f5e0ff */
[----:B------:R1:W-:Y:S01]  /*1f950*/  STL [R1+0x64c], R3 ;  /* 0x00064c0301007387 */ /* 0x0003e20000100800 */
[----:B------:R-:W-:Y:S01]  /*1f960*/  SEL R11, R47, R11, !P1 ;  /* 0x0000000b2f0b7207 */ /* 0x000fe20004800000 */
[----:B------:R-:W-:Y:S01]  /*1f970*/  IMAD R13, R13, UR7, RZ ;  /* 0x000000070d0d7c24 */ /* 0x000fe2000f8e02ff */
[----:B0-----:R-:W-:Y:S01]  /*1f980*/  LOP3.LUT R83, R83, 0x7f, RZ, 0xc0, !PT ;  /* 0x0000007f53537812 */ /* 0x001fe200078ec0ff */
[----:B------:R-:W-:Y:S01]  /*1f990*/  @!P6 IMAD.MOV R12, RZ, RZ, -R12 ;  /* 0x000000ffff0ce224 */ /* 0x000fe200078e0a0c */
[-C--:B-1----:R-:W-:Y:S01]  /*1f9a0*/  LEA.HI.X.SX32 R3, R14, R5.reuse, 0x1, P2 ;  /* 0x000000050e037211 */ /* 0x082fe200010f0eff */
[----:B------:R-:W-:Y:S01]  /*1f9b0*/  IMAD R11, R11, UR4, RZ ;  /* 0x000000040b0b7c24 */ /* 0x000fe2000f8e02ff */
[----:B------:R-:W-:Y:S01]  /*1f9c0*/  IADD3 R16, P2, PT, R13, R8, RZ ;  /* 0x000000080d107210 */ /* 0x000fe20007f5e0ff */
[----:B------:R-:W-:Y:S01]  /*1f9d0*/  @P0 IMAD.MOV.U32 R14, RZ, RZ, R2 ;  /* 0x000000ffff0e0224 */ /* 0x000fe200078e0002 */
[----:B------:R-:W-:Y:S01]  /*1f9e0*/  SEL R12, R47, R12, !P1 ;  /* 0x0000000c2f0c7207 */ /* 0x000fe20004800000 */
[----:B------:R-:W-:Y:S01]  /*1f9f0*/  @P0 IMAD.MOV.U32 R15, RZ, RZ, R3 ;  /* 0x000000ffff0f0224 */ /* 0x000fe200078e0003 */
[----:B------:R-:W-:Y:S01]  /*1fa00*/  LEA.HI.X.SX32 R17, R13, R5, 0x1, P2 ;  /* 0x000000050d117211 */ /* 0x000fe200010f0eff */
[----:B------:R0:W-:Y:S01]  /*1fa10*/  STL [R1+0x690], R2 ;  /* 0x0006900201007387 */ /* 0x0001e20000100800 */
[----:B------:R-:W-:Y:S01]  /*1fa20*/  VIADD R4, R64, 0xbe ;  /* 0x000000be40047836 */ /* 0x000fe20000000000 */
[----:B------:R-:W-:Y:S01]  /*1fa30*/  LOP3.LUT R79, R83, 0x60, RZ, 0x3c, !PT ;  /* 0x00000060534f7812 */ /* 0x000fe200078e3cff */
[----:B------:R-:W1:Y:S01]  /*1fa40*/  LDCU UR4, c[0x0][0x3b0] ;  /* 0x00007600ff0477ac */ /* 0x000e620008000800 */
[----:B------:R3:W4:Y:S01]  /*1fa50*/  @P0 LDG.E.U8 R27, desc[UR20][R14.64] ;  /* 0x000000140e1b0981 */ /* 0x000722000c1e1100 */
[----:B------:R-:W-:Y:S01]  /*1fa60*/  @P0 IMAD.MOV.U32 R13, RZ, RZ, R17 ;  /* 0x000000ffff0d0224 */ /* 0x000fe200078e0011 */
[----:B------:R-:W1:Y:S01]  /*1fa70*/  LDCU UR7, c[0x0][0x3b0] ;  /* 0x00007600ff0777ac */ /* 0x000e620008000800 */
[----:B0-----:R-:W-:Y:S01]  /*1fa80*/  IADD3 R2, P3, PT, R11, R8, RZ ;  /* 0x000000080b027210 */ /* 0x001fe20007f7e0ff */
[----:B------:R0:W-:Y:S01]  /*1fa90*/  STL [R1+0x68c], R3 ;  /* 0x00068c0301007387 */ /* 0x0001e20000100800 */
[----:B---3--:R-:W-:-:S03]  /*1faa0*/  IMAD R14, R12, UR5, RZ ;  /* 0x000000050c0e7c24 */ /* 0x008fc6000f8e02ff */
[----:B------:R3:W-:Y:S01]  /*1fab0*/  STL [R1+0x6d0], R16 ;  /* 0x0006d01001007387 */ /* 0x0007e20000100800 */
[----:B------:R-:W-:Y:S01]  /*1fac0*/  @P0 IMAD.MOV.U32 R12, RZ, RZ, R16 ;  /* 0x000000ffff0c0224 */ /* 0x000fe200078e0010 */
[----:B------:R-:W1:Y:S01]  /*1fad0*/  LDCU UR5, c[0x0][0x3b0] ;  /* 0x00007600ff0577ac */ /* 0x000e620008000800 */
[----:B0-----:R-:W-:-:S03]  /*1fae0*/  LEA.HI.X.SX32 R3, R11, R5, 0x1, P3 ;  /* 0x000000050b037211 */ /* 0x001fc600018f0eff */
[----:B------:R0:W2:Y:S01]  /*1faf0*/  @P0 LDG.E.U8 R26, desc[UR20][R12.64] ;  /* 0x000000140c1a0981 */ /* 0x0000a2000c1e1100 */
[----:B---3--:R-:W-:-:S03]  /*1fb00*/  IADD3 R16, P2, PT, R14, R8, RZ ;  /* 0x000000080e107210 */ /* 0x008fc60007f5e0ff */
[----:B------:R-:W-:Y:S01]  /*1fb10*/  STL [R1+0x718], R2 ;  /* 0x0007180201007387 */ /* 0x000fe20000100800 */
[----:B------:R-:W-:Y:S02]  /*1fb20*/  IABS R11, R4 ;  /* 0x00000004000b7213 */ /* 0x000fe40000000000 */
[----:B------:R-:W-:Y:S01]  /*1fb30*/  LEA.HI.X.SX32 R14, R14, R5, 0x1, P2 ;  /* 0x000000050e0e7211 */ /* 0x000fe200010f0eff */
[----:B0-----:R-:W-:Y:S02]  /*1fb40*/  @P0 IMAD.MOV.U32 R12, RZ, RZ, R2 ;  /* 0x000000ffff0c0224 */ /* 0x001fe400078e0002 */
[----:B------:R-:W-:Y:S01]  /*1fb50*/  @P0 IMAD.MOV.U32 R13, RZ, RZ, R3 ;  /* 0x000000ffff0d0224 */ /* 0x000fe200078e0003 */
[----:B------:R-:W-:Y:S01]  /*1fb60*/  STL [R1+0x6cc], R17 ;  /* 0x0006cc1101007387 */ /* 0x000fe20000100800 */
[----:B------:R-:W-:-:S03]  /*1fb70*/  IMAD.HI.U32 R15, R10, R11, RZ ;  /* 0x0000000b0a0f7227 */ /* 0x000fc600078e00ff */
[----:B------:R0:W3:Y:S04]  /*1fb80*/  @P0 LDG.E.U8 R25, desc[UR20][R12.64] ;  /* 0x000000140c190981 */ /* 0x0000e8000c1e1100 */
[----:B------:R1:W-:Y:S01]  /*1fb90*/  STL [R1+0x1344], R4 ;  /* 0x0013440401007387 */ /* 0x0003e20000100800 */
[----:B0-----:R-:W-:Y:S02]  /*1fba0*/  @P0 IMAD.MOV.U32 R12, RZ, RZ, R16 ;  /* 0x000000ffff0c0224 */ /* 0x001fe400078e0010 */
[----:B------:R-:W-:Y:S02]  /*1fbb0*/  @P0 IMAD.MOV.U32 R13, RZ, RZ, R14 ;  /* 0x000000ffff0d0224 */ /* 0x000fe400078e000e */
[C---:B-1----:R-:W-:Y:S01]  /*1fbc0*/  VIADD R4, R64.reuse, 0xbf ;  /* 0x000000bf40047836 */ /* 0x042fe20000000000 */
[----:B------:R0:W-:Y:S01]  /*1fbd0*/  STL [R1+0x714], R3 ;  /* 0x0007140301007387 */ /* 0x0001e20000100800 */
[----:B------:R-:W-:-:S02]  /*1fbe0*/  VIADD R2, R64, 0xc5 ;  /* 0x000000c540027836 */ /* 0x000fc40000000000 */
[----:B------:R-:W-:Y:S01]  /*1fbf0*/  IMAD.MOV R15, RZ, RZ, -R15 ;  /* 0x000000ffff0f7224 */ /* 0x000fe200078e0a0f */
[----:B------:R1:W2:Y:S01]  /*1fc00*/  @P0 LDG.E.U8 R28, desc[UR20][R12.64] ;  /* 0x000000140c1c0981 */ /* 0x0002a2000c1e1100 */
[----:B0-----:R-:W-:-:S03]  /*1fc10*/  VIADD R3, R64, 0xc4 ;  /* 0x000000c440037836 */ /* 0x001fc60000000000 */
[----:B------:R-:W-:Y:S01]  /*1fc20*/  STL [R1+0x758], R16 ;  /* 0x0007581001007387 */ /* 0x000fe20000100800 */
[----:B-1----:R-:W-:-:S03]  /*1fc30*/  IABS R12, R4 ;  /* 0x00000004000c7213 */ /* 0x002fc60000000000 */
[----:B------:R0:W-:Y:S01]  /*1fc40*/  STL [R1+0x754], R14 ;  /* 0x0007540e01007387 */ /* 0x0001e20000100800 */
[----:B------:R-:W-:Y:S01]  /*1fc50*/  IABS R13, R3 ;  /* 0x00000003000d7213 */ /* 0x000fe20000000000 */
[----:B------:R-:W-:Y:S02]  /*1fc60*/  IMAD R11, R9, R15, R11 ;  /* 0x0000000f090b7224 */ /* 0x000fe400078e020b */
[C---:B------:R-:W-:Y:S01]  /*1fc70*/  IMAD.HI.U32 R15, R10.reuse, R12, RZ ;  /* 0x0000000c0a0f7227 */ /* 0x040fe200078e00ff */
[----:B------:R1:W-:Y:S01]  /*1fc80*/  STL [R1+0x1340], R4 ;  /* 0x0013400401007387 */ /* 0x0003e20000100800 */
[----:B0-----:R-:W-:Y:S02]  /*1fc90*/  IABS R14, R2 ;  /* 0x00000002000e7213 */ /* 0x001fe40000000000 */
[----:B------:R-:W-:Y:S01]  /*1fca0*/  IMAD.HI.U32 R16, R10, R13, RZ ;  /* 0x0000000d0a107227 */ /* 0x000fe200078e00ff */
[----:B------:R0:W-:Y:S03]  /*1fcb0*/  STL [R1+0x1350], R3 ;  /* 0x0013500301007387 */ /* 0x0001e60000100800 */
[----:B------:R-:W-:-:S02]  /*1fcc0*/  IMAD.MOV R15, RZ, RZ, -R15 ;  /* 0x000000ffff0f7224 */ /* 0x000fc400078e0a0f */
[----:B-1----:R-:W-:Y:S02]  /*1fcd0*/  VIADD R4, R64, 0xc6 ;  /* 0x000000c640047836 */ /* 0x002fe40000000000 */
[----:B------:R-:W-:Y:S01]  /*1fce0*/  IMAD.HI.U32 R17, R10, R14, RZ ;  /* 0x0000000e0a117227 */ /* 0x000fe200078e00ff */
[----:B------:R1:W-:Y:S03]  /*1fcf0*/  STL [R1+0x1354], R2 ;  /* 0x0013540201007387 */ /* 0x0003e60000100800 */
[----:B------:R-:W-:Y:S02]  /*1fd00*/  IMAD.MOV R16, RZ, RZ, -R16 ;  /* 0x000000ffff107224 */ /* 0x000fe400078e0a10 */
[----:B0-----:R-:W-:Y:S02]  /*1fd10*/  VIADD R3, R64, 0xc7 ;  /* 0x000000c740037836 */ /* 0x001fe40000000000 */
[----:B------:R-:W-:Y:S01]  /*1fd20*/  IMAD R12, R9, R15, R12 ;  /* 0x0000000f090c7224 */ /* 0x000fe200078e020c */
[----:B------:R-:W-:Y:S01]  /*1fd30*/  IABS R15, R4 ;  /* 0x00000004000f7213 */ /* 0x000fe20000000000 */
[----:B------:R-:W-:-:S02]  /*1fd40*/  IMAD.MOV R17, RZ, RZ, -R17 ;  /* 0x000000ffff117224 */ /* 0x000fc400078e0a11 */
[----:B-1----:R-:W-:Y:S02]  /*1fd50*/  VIADD R2, R64, 0xcc ;  /* 0x000000cc40027836 */ /* 0x002fe40000000000 */
[C---:B------:R-:W-:Y:S01]  /*1fd60*/  IMAD R13, R9.reuse, R16, R13 ;  /* 0x00000010090d7224 */ /* 0x040fe200078e020d */
[----:B------:R-:W-:Y:S01]  /*1fd70*/  IABS R16, R3 ;  /* 0x0000000300107213 */ /* 0x000fe20000000000 */
[----:B------:R-:W-:Y:S01]  /*1fd80*/  IMAD R14, R9, R17, R14 ;  /* 0x00000011090e7224 */ /* 0x000fe200078e020e */
[----:B------:R-:W-:Y:S01]  /*1fd90*/  IABS R17, R2 ;  /* 0x0000000200117213 */ /* 0x000fe20000000000 */
[C---:B------:R-:W-:Y:S01]  /*1fda0*/  IMAD.HI.U32 R18, R10.reuse, R15, RZ ;  /* 0x0000000f0a127227 */ /* 0x040fe200078e00ff */
[----:B------:R-:W-:Y:S03]  /*1fdb0*/  STL [R1+0x1728], R11 ;  /* 0x0017280b01007387 */ /* 0x000fe60000100800 */
[C---:B------:R-:W-:Y:S01]  /*1fdc0*/  IMAD.HI.U32 R19, R10.reuse, R16, RZ ;  /* 0x000000100a137227 */ /* 0x040fe200078e00ff */
[----:B------:R-:W-:Y:S03]  /*1fdd0*/  STL [R1+0x1790], R11 ;  /* 0x0017900b01007387 */ /* 0x000fe60000100800 */
[----:B------:R-:W-:Y:S01]  /*1fde0*/  IMAD.MOV R18, RZ, RZ, -R18 ;  /* 0x000000ffff127224 */ /* 0x000fe200078e0a12 */
[----:B------:R-:W-:Y:S01]  /*1fdf0*/  STL [R1+0x172c], R12 ;  /* 0x00172c0c01007387 */ /* 0x000fe20000100800 */
[----:B------:R-:W-:-:S03]  /*1fe00*/  IMAD.HI.U32 R20, R10, R17, RZ ;  /* 0x000000110a147227 */ /* 0x000fc600078e00ff */
[----:B------:R-:W-:Y:S01]  /*1fe10*/  STL [R1+0x1778], R12 ;  /* 0x0017780c01007387 */ /* 0x000fe20000100800 */
[----:B------:R-:W-:-:S03]  /*1fe20*/  IMAD.MOV R19, RZ, RZ, -R19 ;  /* 0x000000ffff137224 */ /* 0x000fc600078e0a13 */
[----:B------:R-:W-:Y:S01]  /*1fe30*/  STL [R1+0x1730], R13 ;  /* 0x0017300d01007387 */ /* 0x000fe20000100800 */
[----:B------:R-:W-:-:S03]  /*1fe40*/  IMAD R15, R9, R18, R15 ;  /* 0x00000012090f7224 */ /* 0x000fc600078e020f */
[----:B------:R-:W-:Y:S01]  /*1fe50*/  STL [R1+0x1734], R14 ;  /* 0x0017340e01007387 */ /* 0x000fe20000100800 */
[----:B------:R-:W-:-:S03]  /*1fe60*/  IMAD.MOV R20, RZ, RZ, -R20 ;  /* 0x000000ffff147224 */ /* 0x000fc600078e0a14 */
[----:B------:R-:W-:Y:S01]  /*1fe70*/  STL [R1+0x1760], R14 ;  /* 0x0017600e01007387 */ /* 0x000fe20000100800 */
[----:B------:R-:W-:-:S03]  /*1fe80*/  IMAD R16, R9, R19, R16 ;  /* 0x0000001309107224 */ /* 0x000fc600078e0210 */
[----:B------:R-:W-:Y:S01]  /*1fe90*/  STL [R1+0x177c], R14 ;  /* 0x00177c0e01007387 */ /* 0x000fe20000100800 */
[----:B------:R-:W-:-:S03]  /*1fea0*/  IMAD R17, R9, R20, R17 ;  /* 0x0000001409117224 */ /* 0x000fc600078e0211 */
[----:B------:R0:W-:Y:S04]  /*1feb0*/  STL [R1+0x1348], R4 ;  /* 0x0013480401007387 */ /* 0x0001e80000100800 */
[----:B------:R1:W-:Y:S04]  /*1fec0*/  STL [R1+0x134c], R3 ;  /* 0x00134c0301007387 */ /* 0x0003e80000100800 */
[----:B------:R1:W-:Y:S01]  /*1fed0*/  STL [R1+0x1360], R2 ;  /* 0x0013600201007387 */ /* 0x0003e20000100800 */
[----:B0-----:R-:W-:-:S03]  /*1fee0*/  VIADD R4, R64, 0xcd ;  /* 0x000000cd40047836 */ /* 0x001fc60000000000 */
[----:B------:R-:W-:Y:S01]  /*1fef0*/  STL [R1+0x1738], R15 ;  /* 0x0017380f01007387 */ /* 0x000fe20000100800 */
[----:B-1----:R-:W-:-:S03]  /*1ff00*/  VIADD R3, R64, 0xce ;  /* 0x000000ce40037836 */ /* 0x002fc60000000000 */
[----:B------:R-:W-:Y:S01]  /*1ff10*/  STL [R1+0x1764], R15 ;  /* 0x0017640f01007387 */ /* 0x000fe20000100800 */
[----:B------:R-:W-:-:S03]  /*1ff20*/  VIADD R2, R64, 0xcf ;  /* 0x000000cf40027836 */ /* 0x000fc60000000000 */
[----:B------:R-:W-:Y:S04]  /*1ff30*/  STL [R1+0x1780], R15 ;  /* 0x0017800f01007387 */ /* 0x000fe80000100800 */
[----:B------:R-:W-:Y:S04]  /*1ff40*/  STL [R1+0x1744], R16 ;  /* 0x0017441001007387 */ /* 0x000fe80000100800 */
[----:B------:R-:W-:Y:S04]  /*1ff50*/  STL [R1+0x1784], R16 ;  /* 0x0017841001007387 */ /* 0x000fe80000100800 */
[----:B------:R-:W-:Y:S04]  /*1ff60*/  STL [R1+0x1748], R17 ;  /* 0x0017481101007387 */ /* 0x000fe80000100800 */
[----:B------:R0:W-:Y:S04]  /*1ff70*/  STL [R1+0x1358], R4 ;  /* 0x0013580401007387 */ /* 0x0001e80000100800 */
[----:B------:R1:W-:Y:S04]  /*1ff80*/  STL [R1+0x135c], R3 ;  /* 0x00135c0301007387 */ /* 0x0003e80000100800 */
[----:B------:R0:W-:Y:S04]  /*1ff90*/  STL [R1+0x1364], R2 ;  /* 0x0013640201007387 */ /* 0x0001e80000100800 */
[----:B------:R-:W2:Y:S04]  /*1ffa0*/  LDL.LU R84, [R1+0x6a8] ;  /* 0x0006a80001547983 */ /* 0x000ea80000300800 */
[----:B------:R-:W3:Y:S04]  /*1ffb0*/  LDL.LU R85, [R1+0x6a4] ;  /* 0x0006a40001557983 */ /* 0x000ee80000300800 */
[----:B------:R-:W4:Y:S04]  /*1ffc0*/  LDL.LU R86, [R1+0x660] ;  /* 0x0006600001567983 */ /* 0x000f280000300800 */
[----:B------:R-:W4:Y:S01]  /*1ffd0*/  LDL.LU R87, [R1+0x658] ;  /* 0x0006580001577983 */ /* 0x000f220000300800 */
[----:B------:R-:W-:-:S03]  /*1ffe0*/  IABS R18, R4 ;  /* 0x0000000400127213 */ /* 0x000fc60000000000 */
[----:B------:R-:W4:Y:S04]  /*1fff0*/  LDL.LU R88, [R1+0x618] ;  /* 0x0006180001587983 */ /* 0x000f280000300800 */
[----:B------:R-:W4:Y:S04]  /*20000*/  LDL.LU R89, [R1+0x614] ;  /* 0x0006140001597983 */ /* 0x000f280000300800 */
[----:B------:R-:W4:Y:S04]  /*20010*/  LDL.LU R90, [R1+0x5a8] ;  /* 0x0005a800015a7983 */ /* 0x000f280000300800 */
[----:B------:R-:W4:Y:S04]  /*20020*/  LDL.LU R91, [R1+0x5a0] ;  /* 0x0005a000015b7983 */ /* 0x000f280000300800 */
[----:B0-----:R-:W4:Y:S01]  /*20030*/  LDL.LU R4, [R1+0x560] ;  /* 0x0005600001047983 */ /* 0x001f220000300800 */
[----:B------:R-:W-:-:S04]  /*20040*/  IMAD.HI.U32 R21, R10, R18, RZ ;  /* 0x000000120a157227 */ /* 0x000fc800078e00ff */
[----:B------:R-:W-:Y:S01]  /*20050*/  IMAD.MOV R21, RZ, RZ, -R21 ;  /* 0x000000ffff157224 */ /* 0x000fe200078e0a15 */
[----:B------:R-:W-:Y:S01]  /*20060*/  IABS R19, R2 ;  /* 0x0000000200137213 */ /* 0x000fe20000000000 */
[C---:B------:R-:W-:Y:S02]  /*20070*/  VIADD R11, R64.reuse, 0xd4 ;  /* 0x000000d4400b7836 */ /* 0x040fe40000000000 */
[----:B------:R-:W-:Y:S01]  /*20080*/  IMAD R18, R9, R21, R18 ;  /* 0x0000001509127224 */ /* 0x000fe200078e0212 */
[----:B------:R-:W-:Y:S01]  /*20090*/  IABS R20, R3 ;  /* 0x0000000300147213 */ /* 0x000fe20000000000 */
[C---:B-1----:R-:W-:Y:S02]  /*200a0*/  VIADD R3, R64.reuse, 0xd5 ;  /* 0x000000d540037836 */ /* 0x042fe40000000000 */
[----:B------:R-:W-:Y:S01]  /*200b0*/  VIADD R2, R64, 0xd6 ;  /* 0x000000d640027836 */ /* 0x000fe20000000000 */
[----:B------:R-:W-:Y:S01]  /*200c0*/  STL [R1+0x1768], R18 ;  /* 0x0017681201007387 */ /* 0x000fe20000100800 */
[----:B------:R-:W-:-:S03]  /*200d0*/  IMAD.HI.U32 R23, R10, R19, RZ ;  /* 0x000000130a177227 */ /* 0x000fc600078e00ff */
[----:B------:R-:W-:Y:S01]  /*200e0*/  STL [R1+0x1368], R11 ;  /* 0x0013680b01007387 */ /* 0x000fe20000100800 */
[----:B------:R-:W-:Y:S01]  /*200f0*/  IMAD.HI.U32 R22, R10, R20, RZ ;  /* 0x000000140a167227 */ /* 0x000fe200078e00ff */
[----:B------:R-:W-:Y:S02]  /*20100*/  IABS R21, R3 ;  /* 0x0000000300157213 */ /* 0x000fe40000000000 */
[----:B------:R-:W4:Y:S01]  /*20110*/  LDL.LU R92, [R1+0x558] ;  /* 0x00055800015c7983 */ /* 0x000f220000300800 */
[----:B------:R-:W-:-:S03]  /*20120*/  IMAD.MOV R23, RZ, RZ, -R23 ;  /* 0x000000ffff177224 */ /* 0x000fc600078e0a17 */
[----:B------:R0:W-:Y:S04]  /*20130*/  STL [R1+0x136c], R3 ;  /* 0x00136c0301007387 */ /* 0x0001e80000100800 */
[----:B------:R1:W-:Y:S01]  /*20140*/  STL [R1+0x1370], R2 ;  /* 0x0013700201007387 */ /* 0x0003e20000100800 */
[----:B------:R-:W-:Y:S02]  /*20150*/  IMAD.MOV R22, RZ, RZ, -R22 ;  /* 0x000000ffff167224 */ /* 0x000fe400078e0a16 */
[----:B------:R-:W-:Y:S01]  /*20160*/  IMAD R19, R9, R23, R19 ;  /* 0x0000001709137224 */ /* 0x000fe200078e0213 */
[----:B0-----:R-:W4:Y:S01]  /*20170*/  LDL.LU R3, [R1+0x518] ;  /* 0x0005180001037983 */ /* 0x001f220000300800 */
[----:B------:R-:W-:-:S03]  /*20180*/  IABS R23, R2 ;  /* 0x0000000200177213 */ /* 0x000fc60000000000 */
[----:B------:R-:W4:Y:S01]  /*20190*/  LDL.LU R93, [R1+0x4e8] ;  /* 0x0004e800015d7983 */ /* 0x000f220000300800 */
[----:B------:R-:W-:Y:S01]  /*201a0*/  IMAD R20, R9, R22, R20 ;  /* 0x0000001609147224 */ /* 0x000fe200078e0214 */
[----:B------:R-:W-:Y:S01]  /*201b0*/  IABS R22, R11 ;  /* 0x0000000b00167213 */ /* 0x000fe20000000000 */
[----:B------:R-:W-:-:S04]  /*201c0*/  IMAD.HI.U32 R11, R10, R21, RZ ;  /* 0x000000150a0b7227 */ /* 0x000fc800078e00ff */
[----:B-1----:R-:W-:-:S04]  /*201d0*/  IMAD.HI.U32 R2, R10, R23, RZ ;  /* 0x000000170a027227 */ /* 0x002fc800078e00ff */
[----:B------:R-:W-:Y:S02]  /*201e0*/  IMAD.MOV R12, RZ, RZ, -R11 ;  /* 0x000000ffff0c7224 */ /* 0x000fe400078e0a0b */
[----:B------:R-:W-:Y:S02]  /*201f0*/  IMAD.MOV R11, RZ, RZ, -R2 ;  /* 0x000000ffff0b7224 */ /* 0x000fe400078e0a02 */
[----:B------:R-:W4:Y:S04]  /*20200*/  LDL.LU R2, [R1+0x4a8] ;  /* 0x0004a80001027983 */ /* 0x000f280000300800 */
[----:B------:R-:W4:Y:S04]  /*20210*/  LDL.LU R70, [R1+0x4a0] ;  /* 0x0004a00001467983 */ /* 0x000f280000300800 */
[----:B--2---:R-:W-:Y:S04]  /*20220*/  STS.U8 [R79+UR9+0x1300], R84 ;  /* 0x001300544f007988 */ /* 0x004fe80008000009 */
[----:B---3--:R-:W-:Y:S04]  /*20230*/  STS.U8 [R79+UR9+0x5300], R85 ;  /* 0x005300554f007988 */ /* 0x008fe80008000009 */
[----:B----4-:R-:W-:Y:S04]  /*20240*/  STS.U8 [R79+UR9+0x1700], R86 ;  /* 0x001700564f007988 */ /* 0x010fe80008000009 */
[----:B------:R-:W-:Y:S04]  /*20250*/  STS.U8 [R79+UR9+0x5700], R87 ;  /* 0x005700574f007988 */ /* 0x000fe80008000009 */
[----:B------:R-:W-:Y:S04]  /*20260*/  STS.U8 [R79+UR9+0x1b00], R88 ;  /* 0x001b00584f007988 */ /* 0x000fe80008000009 */
[----:B------:R-:W-:Y:S04]  /*20270*/  STS.U8 [R79+UR9+0x5b00], R89 ;  /* 0x005b00594f007988 */ /* 0x000fe80008000009 */
[----:B------:R-:W-:Y:S04]  /*20280*/  STS.U8 [R79+UR9+0x1f00], R90 ;  /* 0x001f005a4f007988 */ /* 0x000fe80008000009 */
[----:B------:R-:W-:Y:S04]  /*20290*/  STS.U8 [R79+UR9+0x5f00], R91 ;  /* 0x005f005b4f007988 */ /* 0x000fe80008000009 */
[----:B------:R0:W-:Y:S04]  /*202a0*/  STS.U8 [R79+UR9+0x2300], R4 ;  /* 0x002300044f007988 */ /* 0x0001e80008000009 */
[----:B0-----:R-:W2:Y:S04]  /*202b0*/  LDL.LU R4, [R1+0x468] ;  /* 0x0004680001047983 */ /* 0x001ea80000300800 */
[----:B------:R-:W3:Y:S04]  /*202c0*/  LDL.LU R71, [R1+0x464] ;  /* 0x0004640001477983 */ /* 0x000ee80000300800 */
[----:B------:R-:W4:Y:S04]  /*202d0*/  LDL.LU R72, [R1+0x458] ;  /* 0x0004580001487983 */ /* 0x000f280000300800 */
[----:B------:R-:W3:Y:S04]  /*202e0*/  LDL.LU R73, [R1+0x454] ;  /* 0x0004540001497983 */ /* 0x000ee80000300800 */
[----:B------:R-:W4:Y:S04]  /*202f0*/  LDL.LU R74, [R1+0x420] ;  /* 0x00042000014a7983 */ /* 0x000f280000300800 */
[----:B------:R-:W4:Y:S04]  /*20300*/  LDL.LU R75, [R1+0x128] ;  /* 0x00012800014b7983 */ /* 0x000f280000300800 */
[----:B------:R-:W4:Y:S04]  /*20310*/  LDL.LU R76, [R1+0x3f4] ;  /* 0x0003f400014c7983 */ /* 0x000f280000300800 */
[----:B------:R-:W-:Y:S04]  /*20320*/  STS.U8 [R79+UR9+0x6300], R92 ;  /* 0x0063005c4f007988 */ /* 0x000fe80008000009 */
[----:B------:R-:W4:Y:S04]  /*20330*/  LDL.LU R77, [R1+0x3c8] ;  /* 0x0003c800014d7983 */ /* 0x000f280000300800 */
[----:B------:R0:W-:Y:S04]  /*20340*/  STS.U8 [R79+UR9+0x2700], R3 ;  /* 0x002700034f007988 */ /* 0x0001e80008000009 */
[----:B------:R-:W4:Y:S04]  /*20350*/  LDL.LU R78, [R1+0x3bc] ;  /* 0x0003bc00014e7983 */ /* 0x000f280000300800 */
        /* <DEDUP_REMOVED lines=17> */
[----:B0-----:R-:W4:Y:S04]  /*20470*/  LDL.LU R2, [R1+0x598] ;  /* 0x0005980001027983 */ /* 0x001f280000300800 */
[----:B------:R-:W-:Y:S04]  /*20480*/  STS.U8 [R79+UR9+0x6b00], R70 ;  /* 0x006b00464f007988 */ /* 0x000fe80008000009 */
[----:B--2---:R0:W-:Y:S04]  /*20490*/  STS.U8 [R79+UR9+0x2f00], R4 ;  /* 0x002f00044f007988 */ /* 0x0041e80008000009 */
[----:B0-----:R-:W2:Y:S01]  /*204a0*/  LDL.LU R4, [R1+0x594] ;  /* 0x0005940001047983 */ /* 0x001ea20000300800 */
[----:B------:R-:W-:-:S03]  /*204b0*/  IMAD R23, R9, R11, R23 ;  /* 0x0000000b09177224 */ /* 0x000fc600078e0217 */
[----:B---3--:R-:W-:Y:S01]  /*204c0*/  STS.U8 [R79+UR9+0x6f00], R71 ;  /* 0x006f00474f007988 */ /* 0x008fe20008000009 */
[----:B------:R-:W-:-:S03]  /*204d0*/  LOP3.LUT R11, R7, 0x70, RZ, 0x3c, !PT ;  /* 0x00000070070b7812 */ /* 0x000fc600078e3cff */
[----:B----4-:R-:W-:Y:S04]  /*204e0*/  STS.U8 [R79+UR9+0x3300], R72 ;  /* 0x003300484f007988 */ /* 0x010fe80008000009 */
        /* <DEDUP_REMOVED lines=8> */
[----:B------:R1:W-:Y:S04]  /*20570*/  STS.U8 [R11+UR9+0x4380], R93 ;  /* 0x0043805d0b007988 */ /* 0x0003e80008000009 */
[----:B------:R-:W-:Y:S04]  /*20580*/  STS.U8 [R11+UR9+0x780], R81 ;  /* 0x000780510b007988 */ /* 0x000fe80008000009 */
[----:B------:R-:W-:Y:S04]  /*20590*/  STS.U8 [R11+UR9+0x4780], R82 ;  /* 0x004780520b007988 */ /* 0x000fe80008000009 */
        /* <DEDUP_REMOVED lines=10> */
[----:B-1----:R-:W4:Y:S04]  /*20640*/  LDL.LU R93, [R1+0x520] ;  /* 0x00052000015d7983 */ /* 0x002f280000300800 */
[----:B------:R-:W-:Y:S04]  /*20650*/  STS.U8 [R11+UR9+0x5b80], R92 ;  /* 0x005b805c0b007988 */ /* 0x000fe80008000009 */
        /* <DEDUP_REMOVED lines=12> */
[----:B--2---:R0:W-:Y:S04]  /*20720*/  STS.U8 [R11+UR9+0x5f80], R4 ;  /* 0x005f80040b007988 */ /* 0x0041e80008000009 */
[----:B0-----:R-:W2:Y:S04]  /*20730*/  LDL.LU R4, [R1+0x3c0] ;  /* 0x0003c00001047983 */ /* 0x001ea80000300800 */
[----:B------:R-:W2:Y:S04]  /*20740*/  LDL.LU R80, [R1+0x3b4] ;  /* 0x0003b40001507983 */ /* 0x000ea80000300800 */
[----:B---3--:R0:W-:Y:S04]  /*20750*/  STS.U8 [R11+UR9+0x2380], R3 ;  /* 0x002380030b007988 */ /* 0x0081e80008000009 */
        /* <DEDUP_REMOVED lines=8> */
[----:B----4-:R0:W-:Y:S04]  /*207e0*/  STS.U8 [R11+UR9+0x6380], R93 ;  /* 0x0063805d0b007988 */ /* 0x0101e80008000009 */
[----:B------:R-:W4:Y:S04]  /*207f0*/  LDL.LU R88, [R1+0x274] ;  /* 0x0002740001587983 */ /* 0x000f280000300800 */
[----:B------:R-:W4:Y:S04]  /*20800*/  LDL.LU R89, [R1+0x244] ;  /* 0x0002440001597983 */ /* 0x000f280000300800 */
[----:B------:R-:W-:Y:S04]  /*20810*/  STS.U8 [R11+UR9+0x2780], R70 ;  /* 0x002780460b007988 */ /* 0x000fe80008000009 */
[----:B------:R1:W-:Y:S04]  /*20820*/  STS.U8 [R11+UR9+0x6780], R2 ;  /* 0x006780020b007988 */ /* 0x0003e80008000009 */
[----:B------:R-:W-:Y:S04]  /*20830*/  STS.U8 [R11+UR9+0x2b80], R71 ;  /* 0x002b80470b007988 */ /* 0x000fe80008000009 */
[----:B------:R-:W-:Y:S04]  /*20840*/  STS.U8 [R11+UR9+0x6b80], R72 ;  /* 0x006b80480b007988 */ /* 0x000fe80008000009 */
[----:B------:R-:W-:Y:S04]  /*20850*/  STS.U8 [R11+UR9+0x2f80], R73 ;  /* 0x002f80490b007988 */ /* 0x000fe80008000009 */
[----:B------:R-:W-:Y:S04]  /*20860*/  STS.U8 [R11+UR9+0x6f80], R74 ;  /* 0x006f804a0b007988 */ /* 0x000fe80008000009 */
[----:B------:R-:W-:Y:S04]  /*20870*/  STS.U8 [R11+UR9+0x3380], R75 ;  /* 0x0033804b0b007988 */ /* 0x000fe80008000009 */
[----:B------:R-:W4:Y:S04]  /*20880*/  LDL.LU R90, [R1+0x228] ;  /* 0x00022800015a7983 */ /* 0x000f280000300800 */
[----:B------:R-:W-:Y:S04]  /*20890*/  STS.U8 [R11+UR9+0x7380], R76 ;  /* 0x0073804c0b007988 */ /* 0x000fe80008000009 */
[----:B------:R-:W4:Y:S04]  /*208a0*/  LDL.LU R91, [R1+0x224] ;  /* 0x00022400015b7983 */ /* 0x000f280000300800 */
[----:B------:R-:W-:Y:S04]  /*208b0*/  STS.U8 [R11+UR9+0x3780], R77 ;  /* 0x0037804d0b007988 */ /* 0x000fe80008000009 */
[----:B------:R-:W4:Y:S04]  /*208c0*/  LDL.LU R92, [R1+0x210] ;  /* 0x00021000015c7983 */ /* 0x000f280000300800 */
[----:B------:R-:W-:Y:S04]  /*208d0*/  STS.U8 [R11+UR9+0x7780], R78 ;  /* 0x0077804e0b007988 */ /* 0x000fe80008000009 */
[----:B0-----:R-:W4:Y:S04]  /*208e0*/  LDL.LU R93, [R1+0x20c] ;  /* 0x00020c00015d7983 */ /* 0x001f280000300800 */
[----:B------:R-:W-:Y:S04]  /*208f0*/  STS.U8 [R11+UR9+0x3b80], R79 ;  /* 0x003b804f0b007988 */ /* 0x000fe80008000009 */
[----:B-1----:R-:W4:Y:S04]  /*20900*/  LDL.LU R2, [R1+0x200] ;  /* 0x0002000001027983 */ /* 0x002f280000300800 */
[----:B--2---:R0:W-:Y:S04]  /*20910*/  STS.U8 [R11+UR9+0x7b80], R4 ;  /* 0x007b80040b007988 */ /* 0x0041e80008000009 */
[----:B0-----:R-:W2:Y:S04]  /*20920*/  LDL.LU R4, [R1+0x1f8] ;  /* 0x0001f80001047983 */ /* 0x001ea80000300800 */
[----:B------:R-:W-:Y:S04]  /*20930*/  STS.U8 [R11+UR9+0x3f80], R80 ;  /* 0x003f80500b007988 */ /* 0x000fe80008000009 */
[----:B---3--:R0:W-:Y:S04]  /*20940*/  STS.U8 [R11+UR9+0x7f80], R3 ;  /* 0x007f80030b007988 */ /* 0x0081e80008000009 */
[----:B------:R-:W-:Y:S04]  /*20950*/  STS.U8 [R7+UR9+0x8000], R81 ;  /* 0x0080005107007988 */ /* 0x000fe80008000009 */
[----:B0-----:R-:W3:Y:S04]  /*20960*/  LDL.LU R3, [R1+0x1f0] ;  /* 0x0001f00001037983 */ /* 0x001ee80000300800 */
[----:B------:R-:W3:Y:S04]  /*20970*/  LDL.LU R70, [R1+0x1e8] ;  /* 0x0001e80001467983 */ /* 0x000ee80000300800 */
[----:B------:R-:W3:Y:S04]  /*20980*/  LDL.LU R71, [R1+0x1e0] ;  /* 0x0001e00001477983 */ /* 0x000ee80000300800 */
[----:B------:R-:W-:Y:S04]  /*20990*/  STS.U8 [R7+UR9+0x8400], R82 ;  /* 0x0084005207007988 */ /* 0x000fe80008000009 */
[----:B------:R-:W-:Y:S04]  /*209a0*/  STS.U8 [R7+UR9+0x8800], R83 ;  /* 0x0088005307007988 */ /* 0x000fe80008000009 */
[----:B------:R-:W-:Y:S04]  /*209b0*/  STS.U8 [R7+UR9+0x8c00], R84 ;  /* 0x008c005407007988 */ /* 0x000fe80008000009 */
[----:B------:R-:W-:Y:S04]  /*209c0*/  STS.U8 [R7+UR9+0x9000], R85 ;  /* 0x0090005507007988 */ /* 0x000fe80008000009 */
[----:B------:R-:W3:Y:S04]  /*209d0*/  LDL.LU R72, [R1+0x1d4] ;  /* 0x0001d40001487983 */ /* 0x000ee80000300800 */
[----:B------:R-:W-:Y:S04]  /*209e0*/  STS.U8 [R7+UR9+0x9400], R86 ;  /* 0x0094005607007988 */ /* 0x000fe80008000009 */
[----:B------:R-:W3:Y:S04]  /*209f0*/  LDL.LU R73, [R1+0x1cc] ;  /* 0x0001cc0001497983 */ /* 0x000ee80000300800 */
[----:B------:R-:W-:Y:S04]  /*20a00*/  STS.U8 [R7+UR9+0x9800], R87 ;  /* 0x0098005707007988 */ /* 0x000fe80008000009 */
[----:B------:R-:W3:Y:S04]  /*20a10*/  LDL.LU R74, [R1+0x1c8] ;  /* 0x0001c800014a7983 */ /* 0x000ee80000300800 */
[----:B----4-:R0:W-:Y:S04]  /*20a20*/  STS.U8 [R7+UR9+0x9c00], R88 ;  /* 0x009c005807007988 */ /* 0x0101e80008000009 */
[----:B------:R-:W4:Y:S04]  /*20a30*/  LDL.LU R75, [R1+0x1c0] ;  /* 0x0001c000014b7983 */ /* 0x000f280000300800 */
[----:B------:R-:W-:Y:S04]  /*20a40*/  STS.U8 [R7+UR9+0xa000], R89 ;  /* 0x00a0005907007988 */ /* 0x000fe80008000009 */
        /* <DEDUP_REMOVED lines=11> */
[----:B------:R-:W4:Y:S04]  /*20b00*/  LDL.LU R81, [R1+0x198] ;  /* 0x0001980001517983 */ /* 0x000f280000300800 */
[----:B--2---:R0:W-:Y:S04]  /*20b10*/  STS.U8 [R7+UR9+0xb800], R4 ;  /* 0x00b8000407007988 */ /* 0x0041e80008000009 */
[----:B0-----:R-:W2:Y:S04]  /*20b20*/  LDL.LU R4, [R1+0x194] ;  /* 0x0001940001047983 */ /* 0x001ea80000300800 */
[----:B------:R-:W2:Y:S04]  /*20b30*/  LDL.LU R82, [R1+0x190] ;  /* 0x0001900001527983 */ /* 0x000ea80000300800 */
        /* <DEDUP_REMOVED lines=10> */
[----:B---3--:R0:W-:Y:S04]  /*20be0*/  STS.U8 [R7+UR9+0xbc00], R3 ;  /* 0x00bc000307007988 */ /* 0x0081e80008000009 */
[----:B------:R-:W-:Y:S04]  /*20bf0*/  STS.U8 [R7+UR9+0xc000], R70 ;  /* 0x00c0004607007988 */ /* 0x000fe80008000009 */
[----:B------:R-:W3:Y:S04]  /*20c00*/  LDL.LU R2, [R1+0x15c] ;  /* 0x00015c0001027983 */ /* 0x000ee80000300800 */
[----:B------:R-:W-:Y:S04]  /*20c10*/  STS.U8 [R7+UR9+0xc400], R71 ;  /* 0x00c4004707007988 */ /* 0x000fe80008000009 */
[----:B0-----:R-:W3:Y:S04]  /*20c20*/  LDL.LU R3, [R1+0x158] ;  /* 0x0001580001037983 */ /* 0x001ee80000300800 */
[----:B------:R0:W-:Y:S04]  /*20c30*/  STS.U8 [R7+UR9+0xc800], R0 ;  /* 0x00c8000007007988 */ /* 0x0001e80008000009 */
[----:B0-----:R-:W3:Y:S04]  /*20c40*/  LDL.LU R0, [R1+0x1800] ;  /* 0x0018000001007983 */ /* 0x001ee80000300800 */
[----:B------:R-:W-:Y:S04]  /*20c50*/  STS.U8 [R7+UR9+0xcc00], R72 ;  /* 0x00cc004807007988 */ /* 0x000fe80008000009 */
[----:B------:R-:W-:Y:S04]  /*20c60*/  STS.U8 [R7+UR9+0xd000], R73 ;  /* 0x00d0004907007988 */ /* 0x000fe80008000009 */
[----:B------:R-:W-:Y:S04]  /*20c70*/  STS.U8 [R7+UR9+0xd400], R74 ;  /* 0x00d4004a07007988 */ /* 0x000fe80008000009 */
[----:B----4-:R-:W-:Y:S04]  /*20c80*/  STS.U8 [R7+UR9+0xd800], R75 ;  /* 0x00d8004b07007988 */ /* 0x010fe80008000009 */
[----:B------:R-:W-:Y:S04]  /*20c90*/  STS.U8 [R7+UR9+0xdc00], R76 ;  /* 0x00dc004c07007988 */ /* 0x000fe80008000009 */
[----:B------:R-:W-:Y:S04]  /*20ca0*/  STS.U8 [R7+UR9+0xe000], R77 ;  /* 0x00e0004d07007988 */ /* 0x000fe80008000009 */
[----:B------:R-:W-:Y:S04]  /*20cb0*/  STS.U8 [R7+UR9+0xe400], R78 ;  /* 0x00e4004e07007988 */ /* 0x000fe80008000009 */
[----:B------:R-:W-:Y:S04]  /*20cc0*/  STS.U8 [R7+UR9+0xe800], R79 ;  /* 0x00e8004f07007988 */ /* 0x000fe80008000009 */
[----:B------:R-:W-:Y:S04]  /*20cd0*/  STS.U8 [R7+UR9+0xec00], R80 ;  /* 0x00ec005007007988 */ /* 0x000fe80008000009 */
[----:B------:R-:W-:Y:S04]  /*20ce0*/  STS.U8 [R7+UR9+0xf000], R88 ;  /* 0x00f0005807007988 */ /* 0x000fe80008000009 */
[----:B------:R-:W-:Y:S04]  /*20cf0*/  STS.U8 [R7+UR9+0xf400], R81 ;  /* 0x00f4005107007988 */ /* 0x000fe80008000009 */
[----:B--2---:R0:W-:Y:S04]  /*20d00*/  STS.U8 [R7+UR9+0xf800], R4 ;  /* 0x00f8000407007988 */ /* 0x0041e80008000009 */
[----:B0-----:R-:W2:Y:S04]  /*20d10*/  LDL.LU R4, [R1+0x154] ;  /* 0x0001540001047983 */ /* 0x001ea80000300800 */
        /* <DEDUP_REMOVED lines=13> */
[----:B0-----:R-:W4:Y:S01]  /*20df0*/  LDL.LU R82, [R1+0xfc] ;  /* 0x0000fc0001527983 */ /* 0x001f220000300800 */
[----:B---3--:R-:W-:-:S05]  /*20e00*/  LOP3.LUT R88, R0, 0x10, RZ, 0x3c, !PT ;  /* 0x0000001000587812 */ /* 0x008fca00078e3cff */
[----:B------:R0:W-:Y:S04]  /*20e10*/  STS.U8 [R88+UR9+0x8080], R83 ;  /* 0x0080805358007988 */ /* 0x0001e80008000009 */
[----:B------:R1:W-:Y:S04]  /*20e20*/  STS.U8 [R88+UR9+0x8480], R84 ;  /* 0x0084805458007988 */ /* 0x0003e80008000009 */
[----:B------:R3:W-:Y:S04]  /*20e30*/  STS.U8 [R88+UR9+0x8880], R85 ;  /* 0x0088805558007988 */ /* 0x0007e80008000009 */
[----:B0-----:R-:W4:Y:S04]  /*20e40*/  LDL.LU R83, [R1+0xf8] ;  /* 0x0000f80001537983 */ /* 0x001f280000300800 */
[----:B-1----:R-:W4:Y:S04]  /*20e50*/  LDL.LU R84, [R1+0xf4] ;  /* 0x0000f40001547983 */ /* 0x002f280000300800 */
[----:B------:R0:W-:Y:S04]  /*20e60*/  STS.U8 [R88+UR9+0x8c80], R86 ;  /* 0x008c805658007988 */ /* 0x0001e80008000009 */
[----:B---3--:R-:W3:Y:S04]  /*20e70*/  LDL.LU R85, [R1+0xf0] ;  /* 0x0000f00001557983 */ /* 0x008ee80000300800 */
[----:B------:R1:W-:Y:S04]  /*20e80*/  STS.U8 [R88+UR9+0x9080], R87 ;  /* 0x0090805758007988 */ /* 0x0003e80008000009 */
[----:B0-----:R-:W3:Y:S04]  /*20e90*/  LDL.LU R86, [R1+0xec] ;  /* 0x0000ec0001567983 */ /* 0x001ee80000300800 */
[----:B------:R0:W-:Y:S04]  /*20ea0*/  STS.U8 [R88+UR9+0x9480], R89 ;  /* 0x0094805958007988 */ /* 0x0001e80008000009 */
[----:B-1----:R-:W3:Y:S04]  /*20eb0*/  LDL.LU R87, [R1+0xe8] ;  /* 0x0000e80001577983 */ /* 0x002ee80000300800 */
        /* <DEDUP_REMOVED lines=12> */
[----:B0-----:R-:W3:Y:S04]  /*20f80*/  LDL.LU R3, [R1+0xcc] ;  /* 0x0000cc0001037983 */ /* 0x001ee80000300800 */
[----:B--2---:R0:W-:Y:S04]  /*20f90*/  STS.U8 [R88+UR9+0xb080], R4 ;  /* 0x00b0800458007988 */ /* 0x0041e80008000009 */
[----:B0-----:R-:W2:Y:S01]  /*20fa0*/  LDL.LU R4, [R1+0xc8] ;  /* 0x0000c80001047983 */ /* 0x001ea20000300800 */
[----:B------:R-:W-:-:S03]  /*20fb0*/  IMAD R21, R9, R12, R21 ;  /* 0x0000000c09157224 */ /* 0x000fc600078e0215 */
[----:B------:R-:W2:Y:S04]  /*20fc0*/  LDL.LU R17, [R1+0xc4] ;  /* 0x0000c40001117983 */ /* 0x000ea80000300800 */
[----:B------:R-:W2:Y:S04]  /*20fd0*/  LDL.LU R12, [R1+0xc0] ;  /* 0x0000c000010c7983 */ /* 0x000ea80000300800 */
[----:B------:R-:W2:Y:S04]  /*20fe0*/  LDL.LU R11, [R1+0xa0] ;  /* 0x0000a000010b7983 */ /* 0x000ea80000300800 */
[----:B----4-:R0:W-:Y:S04]  /*20ff0*/  STS.U8 [R88+UR9+0xb480], R70 ;  /* 0x00b4804658007988 */ /* 0x0101e80008000009 */
[----:B------:R1:W-:Y:S04]  /*21000*/  STS.U8 [R88+UR9+0xb880], R71 ;  /* 0x00b8804758007988 */ /* 0x0003e80008000009 */
[----:B------:R4:W-:Y:S04]  /*21010*/  STS.U8 [R88+UR9+0xbc80], R72 ;  /* 0x00bc804858007988 */ /* 0x0009e80008000009 */
[----:B0-----:R-:W2:Y:S04]  /*21020*/  LDL.LU R70, [R1+0x17fc] ;  /* 0x0017fc0001467983 */ /* 0x001ea80000300800 */
[----:B-1----:R-:W2:Y:S04]  /*21030*/  LDL.LU R71, [R1+0x17f8] ;  /* 0x0017f80001477983 */ /* 0x002ea80000300800 */
[----:B----4-:R-:W4:Y:S04]  /*21040*/  LDL.LU R72, [R1+0x17f4] ;  /* 0x0017f40001487983 */ /* 0x010f280000300800 */
[----:B------:R0:W-:Y:S04]  /*21050*/  STS.U8 [R88+UR9+0xc080], R73 ;  /* 0x00c0804958007988 */ /* 0x0001e80008000009 */
[----:B------:R1:W-:Y:S04]  /*21060*/  STS.U8 [R88+UR9+0xc480], R74 ;  /* 0x00c4804a58007988 */ /* 0x0003e80008000009 */
[----:B------:R1:W-:Y:S04]  /*21070*/  STS.U8 [R88+UR9+0xc880], R75 ;  /* 0x00c8804b58007988 */ /* 0x0003e80008000009 */
[----:B0-----:R-:W4:Y:S04]  /*21080*/  LDL.LU R73, [R1+0x17f0] ;  /* 0x0017f00001497983 */ /* 0x001f280000300800 */
[----:B-1----:R-:W4:Y:S04]  /*21090*/  LDL.LU R74, [R1+0x17ec] ;  /* 0x0017ec00014a7983 */ /* 0x002f280000300800 */
[----:B------:R-:W4:Y:S04]  /*210a0*/  LDL.LU R75, [R1+0x17e8] ;  /* 0x0017e800014b7983 */ /* 0x000f280000300800 */
        /* <DEDUP_REMOVED lines=10> */
[----:B-1----:R-:W4:Y:S01]  /*21150*/  LDL.LU R80, [R1+0x17d4] ;  /* 0x0017d40001507983 */ /* 0x002f220000300800 */
[----:B------:R-:W-:-:S03]  /*21160*/  LOP3.LUT R0, R0, 0x20, RZ, 0x3c, !PT ;  /* 0x0000002000007812 */ /* 0x000fc600078e3cff */
[----:B------:R-:W4:Y:S04]  /*21170*/  LDL.LU R81, [R1+0x17d0] ;  /* 0x0017d00001517983 */ /* 0x000f280000300800 */
[----:B------:R0:W-:Y:S04]  /*21180*/  STS.U8 [R88+UR9+0xe480], R82 ;  /* 0x00e4805258007988 */ /* 0x0001e80008000009 */
[----:B------:R1:W-:Y:S04]  /*21190*/  STS.U8 [R88+UR9+0xe880], R83 ;  /* 0x00e8805358007988 */ /* 0x0003e80008000009 */
[----:B------:R1:W-:Y:S04]  /*211a0*/  STS.U8 [R88+UR9+0xec80], R84 ;  /* 0x00ec805458007988 */ /* 0x0003e80008000009 */
[----:B0-----:R-:W4:Y:S04]  /*211b0*/  LDL.LU R82, [R1+0x17cc] ;  /* 0x0017cc0001527983 */ /* 0x001f280000300800 */
[----:B-1----:R-:W4:Y:S04]  /*211c0*/  LDL.LU R83, [R1+0x17c8] ;  /* 0x0017c80001537983 */ /* 0x002f280000300800 */
[----:B------:R-:W4:Y:S04]  /*211d0*/  LDL.LU R84, [R1+0x17c4] ;  /* 0x0017c40001547983 */ /* 0x000f280000300800 */
[----:B---3--:R0:W-:Y:S04]  /*211e0*/  STS.U8 [R88+UR9+0xf080], R85 ;  /* 0x00f0805558007988 */ /* 0x0081e80008000009 */
[----:B------:R1:W-:Y:S04]  /*211f0*/  STS.U8 [R88+UR9+0xf480], R86 ;  /* 0x00f4805658007988 */ /* 0x0003e80008000009 */
[----:B------:R3:W-:Y:S04]  /*21200*/  STS.U8 [R88+UR9+0xf880], R87 ;  /* 0x00f8805758007988 */ /* 0x0007e80008000009 */
[----:B0-----:R-:W4:Y:S04]  /*21210*/  LDL.LU R85, [R1+0x17c0] ;  /* 0x0017c00001557983 */ /* 0x001f280000300800 */
[----:B-1----:R-:W4:Y:S04]  /*21220*/  LDL.LU R86, [R1+0x17bc] ;  /* 0x0017bc0001567983 */ /* 0x002f280000300800 */
[----:B---3--:R-:W3:Y:S04]  /*21230*/  LDL.LU R87, [R1+0x17b8] ;  /* 0x0017b80001577983 */ /* 0x008ee80000300800 */
[----:B------:R0:W-:Y:S04]  /*21240*/  STS.U8 [R88+UR9+0xfc80], R89 ;  /* 0x00fc805958007988 */ /* 0x0001e80008000009 */
[----:B------:R1:W-:Y:S04]  /*21250*/  STS.U8 [R0+UR9+0x8100], R90 ;  /* 0x0081005a00007988 */ /* 0x0003e80008000009 */
[----:B------:R1:W-:Y:S04]  /*21260*/  STS.U8 [R0+UR9+0x8500], R91 ;  /* 0x0085005b00007988 */ /* 0x0003e80008000009 */
[----:B0-----:R-:W3:Y:S04]  /*21270*/  LDL.LU R88, [R1+0x17b4] ;  /* 0x0017b40001587983 */ /* 0x001ee80000300800 */
[----:B------:R-:W3:Y:S04]  /*21280*/  LDL.LU R89, [R1+0x17b0] ;  /* 0x0017b00001597983 */ /* 0x000ee80000300800 */
[----:B-1----:R-:W3:Y:S04]  /*21290*/  LDL.LU R90, [R1+0x17ac] ;  /* 0x0017ac00015a7983 */ /* 0x002ee80000300800 */
[----:B------:R-:W3:Y:S04]  /*212a0*/  LDL.LU R91, [R1+0x17a8] ;  /* 0x0017a800015b7983 */ /* 0x000ee80000300800 */
[----:B------:R0:W-:Y:S04]  /*212b0*/  STS.U8 [R0+UR9+0x8900], R92 ;  /* 0x0089005c00007988 */ /* 0x0001e80008000009 */
[----:B------:R1:W-:Y:S04]  /*212c0*/  STS.U8 [R0+UR9+0x8d00], R93 ;  /* 0x008d005d00007988 */ /* 0x0003e80008000009 */
[----:B------:R1:W-:Y:S04]  /*212d0*/  STS.U8 [R0+UR9+0x9100], R2 ;  /* 0x0091000200007988 */ /* 0x0003e80008000009 */
[----:B0-----:R-:W3:Y:S04]  /*212e0*/  LDL.LU R92, [R1+0x17a4] ;  /* 0x0017a400015c7983 */ /* 0x001ee80000300800 */
[----:B-1----:R-:W3:Y:S04]  /*212f0*/  LDL.LU R93, [R1+0x17a0] ;  /* 0x0017a000015d7983 */ /* 0x002ee80000300800 */
[----:B------:R-:W3:Y:S04]  /*21300*/  LDL.LU R2, [R1+0x179c] ;  /* 0x00179c0001027983 */ /* 0x000ee80000300800 */
[----:B------:R0:W-:Y:S04]  /*21310*/  STS.U8 [R0+UR9+0x9500], R3 ;  /* 0x0095000300007988 */ /* 0x0001e80008000009 */
[----:B0-----:R-:W3:Y:S04]  /*21320*/  LDL.LU R3, [R1+0x1798] ;  /* 0x0017980001037983 */ /* 0x001ee80000300800 */
[----:B--2---:R0:W-:Y:S04]  /*21330*/  STS.U8 [R0+UR9+0x9900], R4 ;  /* 0x0099000400007988 */ /* 0x0041e80008000009 */
[----:B0-----:R-:W2:Y:S04]  /*21340*/  LDL.LU R4, [R1+0x1794] ;  /* 0x0017940001047983 */ /* 0x001ea80000300800 */
[----:B------:R-:W-:Y:S04]  /*21350*/  STS.U8 [R0+UR9+0x9d00], R17 ;  /* 0x009d001100007988 */ /* 0x000fe80008000009 */
[----:B------:R0:W-:Y:S04]  /*21360*/  STS.U8 [R0+UR9+0xa100], R12 ;  /* 0x00a1000c00007988 */ /* 0x0001e80008000009 */
[----:B------:R-:W-:Y:S04]  /*21370*/  STS.U8 [R0+UR9+0xa500], R11 ;  /* 0x00a5000b00007988 */ /* 0x000fe80008000009 */
[----:B0-----:R-:W4:Y:S04]  /*21380*/  LDL.LU R12, [R1+0x248] ;  /* 0x00024800010c7983 */ /* 0x001f280000300800 */
[----:B--2---:R-:W-:Y:S04]  /*21390*/  STS.U8 [R0+UR9+0xa900], R4 ;  /* 0x00a9000400007988 */ /* 0x004fe80008000009 */
[----:B---3--:R-:W-:Y:S04]  /*213a0*/  STS.U8 [R0+UR9+0xad00], R3 ;  /* 0x00ad000300007988 */ /* 0x008fe80008000009 */
        /* <DEDUP_REMOVED lines=8> */
[----:B----4-:R-:W-:Y:S04]  /*21430*/  STS.U8 [R0+UR9+0xd100], R86 ;  /* 0x00d1005600007988 */ /* 0x010fe80008000009 */
[----:B------:R-:W-:Y:S04]  /*21440*/  STS.U8 [R0+UR9+0xd500], R85 ;  /* 0x00d5005500007988 */ /* 0x000fe80008000009 */
[----:B------:R-:W-:Y:S04]  /*21450*/  STS.U8 [R0+UR9+0xd900], R84 ;  /* 0x00d9005400007988 */ /* 0x000fe80008000009 */
[----:B------:R-:W-:Y:S01]  /*21460*/  STS.U8 [R0+UR9+0xdd00], R83 ;  /* 0x00dd005300007988 */ /* 0x000fe20008000009 */
[----:B0-----:R-:W-:-:S03]  /*21470*/  LOP3.LUT R2, R7, 0x30, RZ, 0x3c, !PT ;  /* 0x0000003007027812 */ /* 0x001fc600078e3cff */
        /* <DEDUP_REMOVED lines=9> */
[----:B------:R-:W-:Y:S04]  /*21510*/  STS.U8 [R2+UR9+0x8580], R73 ;  /* 0x0085804902007988 */ /* 0x000fe80008000009 */
[----:B------:R-:W-:Y:S04]  /*21520*/  STS.U8 [R2+UR9+0x8980], R72 ;  /* 0x0089804802007988 */ /* 0x000fe80008000009 */
[----:B------:R-:W-:Y:S04]  /*21530*/  STS.U8 [R2+UR9+0x8d80], R71 ;  /* 0x008d804702007988 */ /* 0x000fe80008000009 */
[----:B------:R-:W-:Y:S04]  /*21540*/  STS.U8 [R2+UR9+0x9180], R70 ;  /* 0x0091804602007988 */ /* 0x000fe80008000009 */
[----:B0-----:R-:W2:Y:S04]  /*21550*/  LDL R0, [R1+0x1378] ;  /* 0x0013780001007983 */ /* 0x001ea80000100800 */
[----:B------:R-:W-:Y:S04]  /*21560*/  STS.U8 [R2+UR9+0x9580], R69 ;  /* 0x0095804502007988 */ /* 0x000fe80008000009 */
[----:B------:R-:W3:Y:S04]  /*21570*/  LDL.LU R4, [R1+0x25c] ;  /* 0x00025c0001047983 */ /* 0x000ee80000300800 */
        /* <DEDUP_REMOVED lines=27> */
[----:B------:R0:W-:Y:S04]  /*21730*/  STS.U8 [R2+UR9+0xfd80], R40 ;  /* 0x00fd802802007988 */ /* 0x0001e80008000009 */
[----:B0-----:R-:W4:Y:S01]  /*21740*/  LDL R2, [R1+0x137c] ;  /* 0x00137c0001027983 */ /* 0x001f220000100800 */
[----:B------:R-:W-:-:S02]  /*21750*/  ISETP.GT.U32.AND P2, PT, R9, R12, PT ;  /* 0x0000000c0900720c */ /* 0x000fc40003f44070 */
[----:B------:R-:W-:Y:S02]  /*21760*/  LOP3.LUT R11, R7, 0x40, RZ, 0x3c, !PT ;  /* 0x00000040070b7812 */ /* 0x000fe400078e3cff */
[----:B------:R-:W4:Y:S09]  /*21770*/  LDL R7, [R1+0x1380] ;  /* 0x0013800001077983 */ /* 0x000f320000100800 */
[----:B------:R-:W-:-:S05]  /*21780*/  @!P2 IMAD.IADD R12, R12, 0x1, -R9 ;  /* 0x000000010c0ca824 */ /* 0x000fca00078e0a09 */
[----:B------:R-:W-:Y:S01]  /*21790*/  ISETP.GT.U32.AND P3, PT, R9, R12, PT ;  /* 0x0000000c0900720c */ /* 0x000fe20003f64070 */
[----:B------:R-:W-:Y:S04]  /*217a0*/  STS.U8 [R11+UR9+0x8200], R39 ;  /* 0x008200270b007988 */ /* 0x000fe80008000009 */
[----:B------:R-:W-:Y:S04]  /*217b0*/  STS.U8 [R11+UR9+0x8600], R38 ;  /* 0x008600260b007988 */ /* 0x000fe80008000009 */
[----:B------:R-:W-:Y:S04]  /*217c0*/  STS.U8 [R11+UR9+0x8a00], R37 ;  /* 0x008a00250b007988 */ /* 0x000fe80008000009 */
[----:B------:R-:W-:Y:S01]  /*217d0*/  STS.U8 [R11+UR9+0x8e00], R36 ;  /* 0x008e00240b007988 */ /* 0x000fe20008000009 */
[----:B------:R-:W-:-:S03]  /*217e0*/  @!P3 IMAD.IADD R12, R12, 0x1, -R9 ;  /* 0x000000010c0cb824 */ /* 0x000fc600078e0a09 */
[----:B------:R-:W-:Y:S04]  /*217f0*/  STS.U8 [R11+UR9+0x9200], R35 ;  /* 0x009200230b007988 */ /* 0x000fe80008000009 */
[----:B------:R-:W-:Y:S04]  /*21800*/  STS.U8 [R11+UR9+0x9600], R34 ;  /* 0x009600220b007988 */ /* 0x000fe80008000009 */
[----:B------:R-:W-:Y:S04]  /*21810*/  STS.U8 [R11+UR9+0x9a00], R33 ;  /* 0x009a00210b007988 */ /* 0x000fe80008000009 */
[----:B------:R-:W-:Y:S04]  /*21820*/  STS.U8 [R11+UR9+0x9e00], R32 ;  /* 0x009e00200b007988 */ /* 0x000fe80008000009 */
[----:B------:R-:W-:Y:S04]  /*21830*/  STS.U8 [R11+UR9+0xa200], R31 ;  /* 0x00a2001f0b007988 */ /* 0x000fe80008000009 */
[----:B------:R-:W-:Y:S04]  /*21840*/  STS.U8 [R11+UR9+0xa600], R30 ;  /* 0x00a6001e0b007988 */ /* 0x000fe80008000009 */
[----:B------:R0:W-:Y:S02]  /*21850*/  STS.U8 [R11+UR9+0xaa00], R24 ;  /* 0x00aa00180b007988 */ /* 0x0001e40008000009 */
[----:B0-----:R-:W-:-:S02]  /*21860*/  IMAD.MOV.U32 R24, RZ, RZ, R12 ;  /* 0x000000ffff187224 */ /* 0x001fc400078e000c */
[----:B------:R-:W-:Y:S04]  /*21870*/  STS.U8 [R11+UR9+0xae00], R29 ;  /* 0x00ae001d0b007988 */ /* 0x000fe80008000009 */
[----:B------:R0:W-:Y:S04]  /*21880*/  STS.U8 [R11+UR9+0xb200], R27 ;  /* 0x00b2001b0b007988 */ /* 0x0001e80008000009 */
[----:B------:R-:W-:Y:S04]  /*21890*/  STS.U8 [R11+UR9+0xb600], R26 ;  /* 0x00b6001a0b007988 */ /* 0x000fe80008000009 */
[----:B------:R1:W-:Y:S01]  /*218a0*/  STS.U8 [R11+UR9+0xba00], R25 ;  /* 0x00ba00190b007988 */ /* 0x0003e20008000009 */
[----:B0-----:R-:W-:-:S02]  /*218b0*/  PRMT R27, RZ, 0x7610, R27 ;  /* 0x00007610ff1b7816 */ /* 0x001fc4000000001b */
[----:B---3--:R-:W-:Y:S02]  /*218c0*/  ISETP.GT.U32.AND P6, PT, R9, R4, PT ;  /* 0x000000040900720c */ /* 0x008fe40003fc4070 */
[----:B--2---:R-:W-:Y:S02]  /*218d0*/  ISETP.GE.AND P2, PT, R0, RZ, PT ;  /* 0x000000ff0000720c */ /* 0x004fe40003f46270 */
[----:B------:R-:W2:Y:S04]  /*218e0*/  LDL.LU R0, [R1+0x284] ;  /* 0x0002840001007983 */ /* 0x000ea80000300800 */
[----:B------:R-:W3:Y:S05]  /*218f0*/  LDL R12, [R1+0x1398] ;  /* 0x00139800010c7983 */ /* 0x000eea0000100800 */
[----:B------:R-:W-:-:S05]  /*21900*/  @!P6 IMAD.IADD R4, R4, 0x1, -R9 ;  /* 0x000000010404e824 */ /* 0x000fca00078e0a09 */
[----:B------:R-:W-:Y:S01]  /*21910*/  ISETP.GT.U32.AND P3, PT, R9, R4, PT ;  /* 0x000000040900720c */ /* 0x000fe20003f64070 */
[----:B------:R-:W-:-:S05]  /*21920*/  @!P2 IMAD.MOV R24, RZ, RZ, -R24 ;  /* 0x000000ffff18a224 */ /* 0x000fca00078e0a18 */
[----:B------:R-:W-:-:S07]  /*21930*/  SEL R24, R47, R24, !P1 ;  /* 0x000000182f187207 */ /* 0x000fce0004800000 */
[----:B------:R-:W-:Y:S01]  /*21940*/  @!P3 IMAD.IADD R4, R4, 0x1, -R9 ;  /* 0x000000010404b824 */ /* 0x000fe200078e0a09 */
[----:B----4-:R-:W-:Y:S01]  /*21950*/  ISETP.GT.U32.AND P5, PT, R9, R17, PT ;  /* 0x000000110900720c */ /* 0x010fe20003fa4070 */
[----:B-1----:R-:W-:Y:S01]  /*21960*/  IMAD R25, R24, UR4, RZ ;  /* 0x0000000418197c24 */ /* 0x002fe2000f8e02ff */
[----:B------:R-:W-:Y:S01]  /*21970*/  PRMT R15, RZ, 0x7610, R15 ;  /* 0x00007610ff0f7816 */ /* 0x000fe2000000000f */
[----:B------:R-:W-:Y:S01]  /*21980*/  IMAD.MOV.U32 R24, RZ, RZ, R4 ;  /* 0x000000ffff187224 */ /* 0x000fe200078e0004 */
[----:B------:R-:W0:Y:S09]  /*21990*/  LDCU UR4, c[0x0][0x3b0] ;  /* 0x00007600ff0477ac */ /* 0x000e320008000800 */
[----:B------:R-:W-:Y:S01]  /*219a0*/  @!P5 IMAD.IADD R17, R17, 0x1, -R9 ;  /* 0x000000011111d824 */ /* 0x000fe200078e0a09 */
[----:B------:R-:W-:-:S02]  /*219b0*/  ISETP.GE.AND P5, PT, R2, RZ, PT ;  /* 0x000000ff0200720c */ /* 0x000fc40003fa6270 */
[C---:B------:R-:W-:Y:S01]  /*219c0*/  ISETP.GT.U32.AND P6, PT, R9.reuse, R3, PT ;  /* 0x000000030900720c */ /* 0x040fe20003fc4070 */
[----:B------:R-:W4:Y:S01]  /*219d0*/  LDL.LU R2, [R1+0x29c] ;  /* 0x00029c0001027983 */ /* 0x000f220000300800 */
[----:B------:R-:W-:-:S03]  /*219e0*/  ISETP.GT.U32.AND P2, PT, R9, R17, PT ;  /* 0x000000110900720c */ /* 0x000fc60003f44070 */
[----:B------:R-:W2:Y:S06]  /*219f0*/  LDL.LU R4, [R1+0x2a0] ;  /* 0x0002a00001047983 */ /* 0x000eac0000300800 */
[----:B------:R-:W-:-:S05]  /*21a00*/  @!P5 IMAD.MOV R24, RZ, RZ, -R24 ;  /* 0x000000ffff18d224 */ /* 0x000fca00078e0a18 */
[----:B------:R-:W-:Y:S02]  /*21a10*/  SEL R26, R47, R24, !P1 ;  /* 0x000000182f1a7207 */ /* 0x000fe40004800000 */
[----:B------:R-:W1:Y:S01]  /*21a20*/  S2R R24, SR_TID.X ;  /* 0x0000000000187919 */ /* 0x000e620000002100 */
[----:B------:R-:W-:Y:S01]  /*21a30*/  @!P6 IMAD.IADD R3, R3, 0x1, -R9 ;  /* 0x000000010303e824 */ /* 0x000fe200078e0a09 */
[----:B------:R-:W-:-:S04]  /*21a40*/  IADD3 R11, P6, PT, R25, R8, RZ ;  /* 0x00000008190b7210 */ /* 0x000fc80007fde0ff */
[----:B------:R-:W-:Y:S02]  /*21a50*/  LEA.HI.X.SX32 R25, R25, R5, 0x1, P6 ;  /* 0x0000000519197211 */ /* 0x000fe400030f0eff */
[----:B-1----:R-:W-:-:S04]  /*21a60*/  LOP3.LUT R24, R24, 0x7f, RZ, 0xc0, !PT ;  /* 0x0000007f18187812 */ /* 0x002fc800078ec0ff */
[----:B------:R-:W-:-:S05]  /*21a70*/  LOP3.LUT R24, R24, 0x40, RZ, 0x3c, !PT ;  /* 0x0000004018187812 */ /* 0x000fca00078e3cff */
[----:B------:R1:W-:Y:S02]  /*21a80*/  STS.U8 [R24+UR9+0xbe00], R28 ;  /* 0x00be001c18007988 */ /* 0x0003e40008000009 */
[----:B-1----:R-:W-:-:S05]  /*21a90*/  @P0 IMAD.MOV.U32 R24, RZ, RZ, R11 ;  /* 0x000000ffff180224 */ /* 0x002fca00078e000b */
[----:B------:R1:W2:Y:S01]  /*21aa0*/  @P0 LDG.E.U8 R27, desc[UR20][R24.64] ;  /* 0x00000014181b0981 */ /* 0x0002a2000c1e1100 */
[----:B------:R-:W-:Y:S01]  /*21ab0*/  ISETP.GE.AND P5, PT, R7, RZ, PT ;  /* 0x000000ff0700720c */ /* 0x000fe20003fa6270 */
[----:B------:R-:W-:Y:S02]  /*21ac0*/  @!P2 IMAD.IADD R17, R17, 0x1, -R9 ;  /* 0x000000011111a824 */ /* 0x000fe400078e0a09 */
[----:B------:R-:W-:Y:S01]  /*21ad0*/  IMAD R26, R26, UR5, RZ ;  /* 0x000000051a1a7c24 */ /* 0x000fe2000f8e02ff */
[----:B------:R0:W-:Y:S01]  /*21ae0*/  STL [R1+0x378], R11 ;  /* 0x0003780b01007387 */ /* 0x0001e20000100800 */
[----:B------:R-:W-:Y:S01]  /*21af0*/  ISETP.GT.U32.AND P3, PT, R9, R3, PT ;  /* 0x000000030900720c */ /* 0x000fe20003f64070 */
[----:B------:R-:W2:Y:S02]  /*21b00*/  LDCU UR5, c[0x0][0x3b0] ;  /* 0x00007600ff0577ac */ /* 0x000ea40008000800 */
[----:B------:R-:W4:Y:S01]  /*21b10*/  LDL R7, [R1+0x139c] ;  /* 0x00139c0001077983 */ /* 0x000f220000100800 */
[----:B-1----:R-:W-:-:S04]  /*21b20*/  IMAD.MOV.U32 R24, RZ, RZ, R17 ;  /* 0x000000ffff187224 */ /* 0x002fc800078e0011 */
[----:B------:R-:W-:Y:S01]  /*21b30*/  @!P5 IMAD.MOV R24, RZ, RZ, -R24 ;  /* 0x000000ffff18d224 */ /* 0x000fe200078e0a18 */
[----:B------:R-:W-:Y:S01]  /*21b40*/  IADD3 R17, P5, PT, R26, R8, RZ ;  /* 0x000000081a117210 */ /* 0x000fe20007fbe0ff */
[----:B------:R-:W-:Y:S04]  /*21b50*/  STL [R1+0x374], R25 ;  /* 0x0003741901007387 */ /* 0x000fe80000100800 */
[----:B0-----:R-:W4:Y:S01]  /*21b60*/  LDL.LU R11, [R1+0x1790] ;  /* 0x00179000010b7983 */ /* 0x001f220000300800 */
[----:B---3--:R-:W-:-:S03]  /*21b70*/  ISETP.GE.AND P6, PT, R12, RZ, PT ;  /* 0x000000ff0c00720c */ /* 0x008fc60003fc6270 */
[----:B------:R-:W3:Y:S04]  /*21b80*/  LDL.LU R12, [R1+0x2b8] ;  /* 0x0002b800010c7983 */ /* 0x000ee80000300800 */
[----:B------:R-:W-:Y:S04]  /*21b90*/  STL [R1+0x380], R17 ;  /* 0x0003801101007387 */ /* 0x000fe80000100800 */
[----:B--2---:R0:W-:Y:S02]  /*21ba0*/  STL [R1+0x84], R27 ;  /* 0x0000841b01007387 */ /* 0x0041e40000100800 */
[----:B0-----:R-:W-:Y:S01]  /*21bb0*/  LEA.HI.X.SX32 R27, R26, R5, 0x1, P5 ;  /* 0x000000051a1b7211 */ /* 0x001fe200028f0eff */
[----:B------:R-:W-:-:S05]  /*21bc0*/  @P0 IMAD.MOV.U32 R26, RZ, RZ, R17 ;  /* 0x000000ffff1a0224 */ /* 0x000fca00078e0011 */
[----:B------:R0:W2:Y:S01]  /*21bd0*/  @P0 LDG.E.U8 R15, desc[UR20][R26.64] ;  /* 0x000000141a0f0981 */ /* 0x0000a2000c1e1100 */
[----:B------:R-:W-:Y:S01]  /*21be0*/  @!P3 IMAD.IADD R3, R3, 0x1, -R9 ;  /* 0x000000010303b824 */ /* 0x000fe200078e0a09 */
[----:B------:R-:W-:-:S03]  /*21bf0*/  SEL R25, R47, R24, !P1 ;  /* 0x000000182f197207 */ /* 0x000fc60004800000 */
[----:B------:R-:W-:Y:S02]  /*21c00*/  IMAD.MOV.U32 R24, RZ, RZ, R3 ;  /* 0x000000ffff187224 */ /* 0x000fe400078e0003 */
[----:B------:R-:W-:Y:S01]  /*21c10*/  IMAD R25, R25, UR4, RZ ;  /* 0x0000000419197c24 */ /* 0x000fe2000f8e02ff */
[----:B----4-:R-:W-:Y:S01]  /*21c20*/  ISETP.GT.U32.AND P3, PT, R9, R2, PT ;  /* 0x000000020900720c */ /* 0x010fe20003f64070 */
[----:B------:R-:W-:Y:S01]  /*21c30*/  @!P6 IMAD.MOV R24, RZ, RZ, -R24 ;  /* 0x000000ffff18e224 */ /* 0x000fe200078e0a18 */
[----:B------:R-:W-:Y:S01]  /*21c40*/  PRMT R13, RZ, 0x7610, R13 ;  /* 0x00007610ff0d7816 */ /* 0x000fe2000000000d */
[----:B------:R-:W4:Y:S01]  /*21c50*/  LDL.LU R3, [R1+0x178c] ;  /* 0x00178c0001037983 */ /* 0x000f220000300800 */
[----:B------:R-:W-:Y:S01]  /*21c60*/  IADD3 R17, P6, PT, R25, R8, RZ ;  /* 0x0000000819117210 */ /* 0x000fe20007fde0ff */
[----:B------:R-:W1:Y:S01]  /*21c70*/  LDCU UR4, c[0x0][0x3b0] ;  /* 0x00007600ff0477ac */ /* 0x000e620008000800 */
[----:B------:R-:W-:Y:S02]  /*21c80*/  SEL R24, R47, R24, !P1 ;  /* 0x000000182f187207 */ /* 0x000fe40004800000 */
[----:B------:R-:W-:-:S03]  /*21c90*/  LEA.HI.X.SX32 R25, R25, R5, 0x1, P6 ;  /* 0x0000000519197211 */ /* 0x000fc600030f0eff */
[----:B0-----:R-:W-:Y:S01]  /*21ca0*/  IMAD R26, R24, UR5, RZ ;  /* 0x00000005181a7c24 */ /* 0x001fe2000f8e02ff */
[----:B------:R-:W-:Y:S01]  /*21cb0*/  STL [R1+0x37c], R27 ;  /* 0x00037c1b01007387 */ /* 0x000fe20000100800 */
[----:B------:R-:W-:Y:S01]  /*21cc0*/  @P0 IMAD.MOV.U32 R24, RZ, RZ, R17 ;  /* 0x000000ffff180224 */ /* 0x000fe200078e0011 */
[C---:B------:R-:W-:Y:S01]  /*21cd0*/  ISETP.GT.U32.AND P2, PT, R9.reuse, R0, PT ;  /* 0x000000000900720c */ /* 0x040fe20003f44070 */
[----:B------:R-:W-:Y:S01]  /*21ce0*/  @!P3 IMAD.IADD R2, R2, 0x1, -R9 ;  /* 0x000000010202b824 */ /* 0x000fe200078e0a09 */
[----:B------:R-:W-:Y:S01]  /*21cf0*/  ISETP.GT.U32.AND P5, PT, R9, R4, PT ;  /* 0x000000040900720c */ /* 0x000fe20003fa4070 */
[----:B------:R-:W0:Y:S01]  /*21d00*/  LDCU UR5, c[0x0][0x3b0] ;  /* 0x00007600ff0577ac */ /* 0x000e220008000800 */
[----:B------:R0:W3:Y:S01]  /*21d10*/  @P0 LDG.E.U8 R13, desc[UR20][R24.64] ;  /* 0x00000014180d0981 */ /* 0x0000e2000c1e1100 */
[----:B------:R-:W-:-:S03]  /*21d20*/  ISETP.GE.AND P3, PT, R7, RZ, PT ;  /* 0x000000ff0700720c */ /* 0x000fc60003f66270 */
[----:B--2---:R2:W-:Y:S04]  /*21d30*/  STL [R1+0x80], R15 ;  /* 0x0000800f01007387 */ /* 0x0045e80000100800 */
[----:B--2---:R-:W2:Y:S04]  /*21d40*/  LDL.LU R15, [R1+0x2c0] ;  /* 0x0002c000010f7983 */ /* 0x004ea80000300800 */
[----:B------:R-:W2:Y:S04]  /*21d50*/  LDL R27, [R1+0x13b8] ;  /* 0x0013b800011b7983 */ /* 0x000ea80000100800 */
[----:B------:R-:W-:Y:S04]  /*21d60*/  STL [R1+0x388], R17 ;  /* 0x0003881101007387 */ /* 0x000fe80000100800 */
[----:B------:R-:W2:Y:S04]  /*21d70*/  LDL.LU R7, [R1+0x2c4] ;  /* 0x0002c40001077983 */ /* 0x000ea80000300800 */
[----:B------:R0:W-:Y:S04]  /*21d80*/  STL [R1+0x384], R25 ;  /* 0x0003841901007387 */ /* 0x0001e80000100800 */
[----:B0-----:R-:W2:Y:S01]  /*21d90*/  LDL R25, [R1+0x13a0] ;  /* 0x0013a00001197983 */ /* 0x001ea20000100800 */
[----:B------:R-:W-:-:S05]  /*21da0*/  @!P2 IMAD.IADD R0, R0, 0x1, -R9 ;  /* 0x000000010000a824 */ /* 0x000fca00078e0a09 */
[----:B------:R-:W-:-:S13]  /*21db0*/  ISETP.GT.U32.AND P2, PT, R9, R0, PT ;  /* 0x000000000900720c */ /* 0x000fda0003f44070 */
[----:B------:R-:W-:-:S04]  /*21dc0*/  @!P2 IMAD.IADD R0, R0, 0x1, -R9 ;  /* 0x000000010000a824 */ /* 0x000fc800078e0a09 */
[----:B------:R-:W-:Y:S02]  /*21dd0*/  IMAD.MOV.U32 R24, RZ, RZ, R0 ;  /* 0x000000ffff187224 */ /* 0x000fe400078e0000 */
[----:B------:R-:W2:Y:S04]  /*21de0*/  LDL R0, [R1+0x13bc] ;  /* 0x0013bc0001007983 */ /* 0x000ea80000100800 */
[----:B---3--:R0:W-:Y:S01]  /*21df0*/  STL [R1+0x7c], R13 ;  /* 0x00007c0d01007387 */ /* 0x0081e20000100800 */
[----:B------:R-:W-:Y:S01]  /*21e00*/  @!P3 IMAD.MOV R24, RZ, RZ, -R24 ;  /* 0x000000ffff18b224 */ /* 0x000fe200078e0a18 */
[----:B----4-:R-:W-:Y:S02]  /*21e10*/  PRMT R3, RZ, 0x7610, R3 ;  /* 0x00007610ff037816 */ /* 0x010fe40000000003 */
[----:B0-----:R-:W-:-:S04]  /*21e20*/  IADD3 R13, P2, PT, R26, R8, RZ ;  /* 0x000000081a0d7210 */ /* 0x001fc80007f5e0ff */
[----:B------:R-:W-:Y:S02]  /*21e30*/  LEA.HI.X.SX32 R17, R26, R5, 0x1, P2 ;  /* 0x000000051a117211 */ /* 0x000fe400010f0eff */
[----:B------:R-:W-:Y:S01]  /*21e40*/  SEL R26, R47, R24, !P1 ;  /* 0x000000182f1a7207 */ /* 0x000fe20004800000 */
[----:B------:R-:W-:Y:S01]  /*21e50*/  @P0 IMAD.MOV.U32 R24, RZ, RZ, R13 ;  /* 0x000000ffff180224 */ /* 0x000fe200078e000d */
[----:B--2---:R-:W-:Y:S01]  /*21e60*/  ISETP.GE.AND P2, PT, R25, RZ, PT ;  /* 0x000000ff1900720c */ /* 0x004fe20003f46270 */
[----:B------:R-:W-:-:S05]  /*21e70*/  @P0 IMAD.MOV.U32 R25, RZ, RZ, R17 ;  /* 0x000000ffff190224 */ /* 0x000fca00078e0011 */
[----:B------:R0:W2:Y:S01]  /*21e80*/  @P0 LDG.E.U8 R3, desc[UR20][R24.64] ;  /* 0x0000001418030981 */ /* 0x0000a2000c1e1100 */
[--C-:B------:R-:W-:Y:S01]  /*21e90*/  @!P5 IMAD.IADD R4, R4, 0x1, -R9.reuse ;  /* 0x000000010404d824 */ /* 0x100fe200078e0a09 */
[C---:B------:R-:W-:Y:S02]  /*21ea0*/  ISETP.GT.U32.AND P5, PT, R9.reuse, R2, PT ;  /* 0x000000020900720c */ /* 0x040fe40003fa4070 */
[----:B------:R3:W-:Y:S04]  /*21eb0*/  STL [R1+0x3b8], R13 ;  /* 0x0003b80d01007387 */ /* 0x0007e80000100800 */
[----:B------:R4:W-:Y:S04]  /*21ec0*/  STL [R1+0x3b4], R17 ;  /* 0x0003b41101007387 */ /* 0x0009e80000100800 */
[----:B---3--:R-:W3:Y:S03]  /*21ed0*/  LDL R13, [R1+0x13c0] ;  /* 0x0013c000010d7983 */ /* 0x008ee60000100800 */
[----:B------:R-:W-:Y:S01]  /*21ee0*/  @!P5 IMAD.IADD R2, R2, 0x1, -R9 ;  /* 0x000000010202d824 */ /* 0x000fe200078e0a09 */
[----:B----4-:R-:W4:Y:S03]  /*21ef0*/  LDL.LU R17, [R1+0x2d4] ;  /* 0x0002d40001117983 */ /* 0x010f260000300800 */
[----:B0-----:R-:W-:Y:S01]  /*21f00*/  IMAD.MOV.U32 R25, RZ, RZ, R2 ;  /* 0x000000ffff197224 */ /* 0x001fe200078e0002 */
[----:B------:R-:W-:-:S02]  /*21f10*/  ISETP.GT.U32.AND P6, PT, R9, R4, PT ;  /* 0x000000040900720c */ /* 0x000fc40003fc4070 */
[----:B------:R-:W-:Y:S01]  /*21f20*/  ISETP.GT.U32.AND P3, PT, R9, R12, PT ;  /* 0x0000000c0900720c */ /* 0x000fe20003f64070 */
[----:B-1----:R-:W-:Y:S01]  /*21f30*/  IMAD R26, R26, UR4, RZ ;  /* 0x000000041a1a7c24 */ /* 0x002fe2000f8e02ff */
[----:B------:R-:W0:Y:S01]  /*21f40*/  LDCU UR4, c[0x0][0x3b0] ;  /* 0x00007600ff0477ac */ /* 0x000e220008000800 */
[----:B--2---:R1:W-:Y:S04]  /*21f50*/  STL [R1+0x78], R3 ;  /* 0x0000780301007387 */ /* 0x0043e80000100800 */
[----:B------:R-:W2:Y:S04]  /*21f60*/  LDL.LU R2, [R1+0x1788] ;  /* 0x0017880001027983 */ /* 0x000ea80000300800 */
[----:B------:R-:W-:-:S02]  /*21f70*/  @!P6 IMAD.IADD R4, R4, 0x1, -R9 ;  /* 0x000000010404e824 */ /* 0x000fc400078e0a09 */
[----:B------:R-:W-:Y:S01]  /*21f80*/  @!P3 IMAD.IADD R12, R12, 0x1, -R9 ;  /* 0x000000010c0cb824 */ /* 0x000fe200078e0a09 */
[C---:B-1----:R-:W-:Y:S02]  /*21f90*/  IADD3 R3, P6, PT, R26.reuse, R8, RZ ;  /* 0x000000081a037210 */ /* 0x042fe40007fde0ff */
[----:B------:R-:W-:Y:S01]  /*21fa0*/  ISETP.GE.AND P3, PT, R27, RZ, PT ;  /* 0x000000ff1b00720c */ /* 0x000fe20003f66270 */
[----:B------:R-:W-:Y:S01]  /*21fb0*/  @!P2 IMAD.MOV R25, RZ, RZ, -R25 ;  /* 0x000000ffff19a224 */ /* 0x000fe200078e0a19 */
[----:B------:R-:W-:Y:S02]  /*21fc0*/  LEA.HI.X.SX32 R24, R26, R5, 0x1, P6 ;  /* 0x000000051a187211 */ /* 0x000fe400030f0eff */
[C---:B------:R-:W-:Y:S01]  /*21fd0*/  ISETP.GT.U32.AND P6, PT, R9.reuse, R7, PT ;  /* 0x000000070900720c */ /* 0x040fe20003fc4070 */
[----:B------:R-:W-:Y:S01]  /*21fe0*/  @P0 IMAD.MOV.U32 R26, RZ, RZ, R3 ;  /* 0x000000ffff1a0224 */ /* 0x000fe200078e0003 */
[----:B------:R-:W-:Y:S01]  /*21ff0*/  PRMT R16, RZ, 0x7610, R16 ;  /* 0x00007610ff107816 */ /* 0x000fe20000000010 */
[----:B------:R-:W-:Y:S01]  /*22000*/  @P0 IMAD.MOV.U32 R27, RZ, RZ, R24 ;  /* 0x000000ffff1b0224 */ /* 0x000fe200078e0018 */
[----:B------:R-:W-:Y:S01]  /*22010*/  ISETP.GT.U32.AND P2, PT, R9, R12, PT ;  /* 0x0000000c0900720c */ /* 0x000fe20003f44070 */
[----:B------:R1:W-:Y:S01]  /*22020*/  STL [R1+0x3c0], R3 ;  /* 0x0003c00301007387 */ /* 0x0003e20000100800 */
[----:B------:R-:W-:-:S03]  /*22030*/  SEL R25, R47, R25, !P1 ;  /* 0x000000192f197207 */ /* 0x000fc60004800000 */
[----:B------:R0:W-:Y:S04]  /*22040*/  STL [R1+0x3bc], R24 ;  /* 0x0003bc1801007387 */ /* 0x0001e80000100800 */
[----:B------:R3:W4:Y:S01]  /*22050*/  @P0 LDG.E.U8 R16, desc[UR20][R26.64] ;  /* 0x000000141a100981 */ /* 0x000722000c1e1100 */
[----:B------:R-:W-:-:S03]  /*22060*/  @!P6 IMAD.IADD R7, R7, 0x1, -R9 ;  /* 0x000000010707e824 */ /* 0x000fc600078e0a09 */
[----:B-1----:R-:W4:Y:S01]  /*22070*/  LDL.LU R3, [R1+0x404] ;  /* 0x0004040001037983 */ /* 0x002f220000300800 */
[----:B0-----:R-:W-:Y:S02]  /*22080*/  IMAD.MOV.U32 R24, RZ, RZ, R4 ;  /* 0x000000ffff187224 */ /* 0x001fe400078e0004 */
[----:B---3--:R-:W-:Y:S01]  /*22090*/  IMAD R26, R25, UR5, RZ ;  /* 0x00000005191a7c24 */ /* 0x008fe2000f8e02ff */
[----:B------:R-:W-:Y:S01]  /*220a0*/  PRMT R11, RZ, 0x7610, R11 ;  /* 0x00007610ff0b7816 */ /* 0x000fe2000000000b */
[----:B------:R-:W-:Y:S01]  /*220b0*/  @!P3 IMAD.MOV R24, RZ, RZ, -R24 ;  /* 0x000000ffff18b224 */ /* 0x000fe200078e0a18 */
[----:B------:R-:W-:Y:S01]  /*220c0*/  ISETP.GE.AND P3, PT, R0, RZ, PT ;  /* 0x000000ff0000720c */ /* 0x000fe20003f66270 */
[----:B------:R-:W-:Y:S01]  /*220d0*/  @!P2 IMAD.IADD R12, R12, 0x1, -R9 ;  /* 0x000000010c0ca824 */ /* 0x000fe200078e0a09 */
[----:B------:R-:W-:Y:S01]  /*220e0*/  IADD3 R4, P6, PT, R26, R8, RZ ;  /* 0x000000081a047210 */ /* 0x000fe20007fde0ff */
[----:B------:R-:W3:Y:S01]  /*220f0*/  LDL R0, [R1+0x13d8] ;  /* 0x0013d80001007983 */ /* 0x000ee20000100800 */
[----:B------:R-:W-:Y:S01]  /*22100*/  SEL R24, R47, R24, !P1 ;  /* 0x000000182f187207 */ /* 0x000fe20004800000 */
[----:B------:R-:W0:Y:S01]  /*22110*/  LDCU UR5, c[0x0][0x3b0] ;  /* 0x00007600ff0577ac */ /* 0x000e220008000800 */
[----:B------:R-:W-:-:S02]  /*22120*/  ISETP.GE.AND P2, PT, R13, RZ, PT ;  /* 0x000000ff0d00720c */ /* 0x000fc40003f46270 */
[----:B------:R-:W-:Y:S01]  /*22130*/  LEA.HI.X.SX32 R13, R26, R5, 0x1, P6 ;  /* 0x000000051a0d7211 */ /* 0x000fe200030f0eff */
[----:B------:R-:W-:Y:S02]  /*22140*/  IMAD R24, R24, UR4, RZ ;  /* 0x0000000418187c24 */ /* 0x000fe4000f8e02ff */
[----:B------:R-:W-:Y:S01]  /*22150*/  IMAD.MOV.U32 R25, RZ, RZ, R12 ;  /* 0x000000ffff197224 */ /* 0x000fe200078e000c */
[----:B------:R1:W-:Y:S01]  /*22160*/  STL [R1+0x3c8], R4 ;  /* 0x0003c80401007387 */ /* 0x0003e20000100800 */
[----:B------:R-:W-:Y:S02]  /*22170*/  @P0 IMAD.MOV.U32 R26, RZ, RZ, R4 ;  /* 0x000000ffff1a0224 */ /* 0x000fe400078e0004 */
[----:B------:R-:W-:Y:S01]  /*22180*/  @P0 IMAD.MOV.U32 R27, RZ, RZ, R13 ;  /* 0x000000ffff1b0224 */ /* 0x000fe200078e000d */
[C---:B------:R-:W-:Y:S01]  /*22190*/  IADD3 R12, P6, PT, R24.reuse, R8, RZ ;  /* 0x00000008180c7210 */ /* 0x040fe20007fde0ff */
[----:B------:R0:W-:Y:S01]  /*221a0*/  STL [R1+0x3c4], R13 ;  /* 0x0003c40d01007387 */ /* 0x0001e20000100800 */
[----:B------:R-:W-:Y:S01]  /*221b0*/  ISETP.GT.U32.AND P5, PT, R9, R15, PT ;  /* 0x0000000f0900720c */ /* 0x000fe20003fa4070 */
[----:B------:R-:W2:Y:S02]  /*221c0*/  LDCU UR4, c[0x0][0x3b0] ;  /* 0x00007600ff0477ac */ /* 0x000ea40008000800 */
[----:B-1----:R-:W3:Y:S01]  /*221d0*/  LDL R4, [R1+0x13dc] ;  /* 0x0013dc0001047983 */ /* 0x002ee20000100800 */
[----:B0-----:R-:W-:-:S02]  /*221e0*/  LEA.HI.X.SX32 R13, R24, R5, 0x1, P6 ;  /* 0x00000005180d7211 */ /* 0x001fc400030f0eff */
[----:B--2---:R-:W-:-:S06]  /*221f0*/  PRMT R2, RZ, 0x7610, R2 ;  /* 0x00007610ff027816 */ /* 0x004fcc0000000002 */
[----:B------:R0:W2:Y:S02]  /*22200*/  @P0 LDG.E.U8 R2, desc[UR20][R26.64] ;  /* 0x000000141a020981 */ /* 0x0000a4000c1e1100 */
[----:B0-----:R-:W-:Y:S02]  /*22210*/  @P0 IMAD.MOV.U32 R26, RZ, RZ, R12 ;  /* 0x000000ffff1a0224 */ /* 0x001fe400078e000c */
[----:B------:R-:W-:-:S05]  /*22220*/  @P0 IMAD.MOV.U32 R27, RZ, RZ, R13 ;  /* 0x000000ffff1b0224 */ /* 0x000fca00078e000d */
[----:B------:R0:W2:Y:S01]  /*22230*/  @P0 LDG.E.U8 R11, desc[UR20][R26.64] ;  /* 0x000000141a0b0981 */ /* 0x0000a2000c1e1100 */
[----:B------:R-:W-:-:S05]  /*22240*/  @!P5 IMAD.IADD R15, R15, 0x1, -R9 ;  /* 0x000000010f0fd824 */ /* 0x000fca00078e0a09 */
[C---:B------:R-:W-:Y:S01]  /*22250*/  ISETP.GT.U32.AND P5, PT, R9.reuse, R15, PT ;  /* 0x0000000f0900720c */ /* 0x040fe20003fa4070 */
[----:B------:R-:W-:Y:S01]  /*22260*/  @!P3 IMAD.MOV R25, RZ, RZ, -R25 ;  /* 0x000000ffff19b224 */ /* 0x000fe200078e0a19 */
[C---:B------:R-:W-:Y:S02]  /*22270*/  ISETP.GT.U32.AND P3, PT, R9.reuse, R7, PT ;  /* 0x000000070900720c */ /* 0x040fe40003f64070 */
[----:B----4-:R-:W-:-:S09]  /*22280*/  ISETP.GT.U32.AND P6, PT, R9, R3, PT ;  /* 0x000000030900720c */ /* 0x010fd20003fc4070 */
[----:B------:R-:W-:Y:S01]  /*22290*/  @!P5 IMAD.IADD R15, R15, 0x1, -R9 ;  /* 0x000000010f0fd824 */ /* 0x000fe200078e0a09 */
[----:B------:R-:W-:-:S03]  /*222a0*/  ISETP.GT.U32.AND P5, PT, R9, R17, PT ;  /* 0x000000110900720c */ /* 0x000fc60003fa4070 */
[----:B------:R-:W-:Y:S01]  /*222b0*/  IMAD.MOV.U32 R24, RZ, RZ, R15 ;  /* 0x000000ffff187224 */ /* 0x000fe200078e000f */
[----:B0-----:R-:W-:-:S03]  /*222c0*/  SEL R26, R47, R25, !P1 ;  /* 0x000000192f1a7207 */ /* 0x001fc60004800000 */
[----:B------:R-:W-:Y:S01]  /*222d0*/  @!P2 IMAD.MOV R24, RZ, RZ, -R24 ;  /* 0x000000ffff18a224 */ /* 0x000fe200078e0a18 */
[----:B---3--:R-:W-:Y:S01]  /*222e0*/  ISETP.GE.AND P2, PT, R0, RZ, PT ;  /* 0x000000ff0000720c */ /* 0x008fe20003f46270 */
[--C-:B------:R-:W-:Y:S02]  /*222f0*/  @!P3 IMAD.IADD R7, R7, 0x1, -R9.reuse ;  /* 0x000000010707b824 */ /* 0x100fe400078e0a09 */
[----:B------:R-:W-:Y:S01]  /*22300*/  IMAD R26, R26, UR6, RZ ;  /* 0x000000061a1a7c24 */ /* 0x000fe2000f8e02ff */
[----:B------:R-:W-:Y:S01]  /*22310*/  SEL R25, R47, R24, !P1 ;  /* 0x000000182f197207 */ /* 0x000fe20004800000 */
[--C-:B------:R-:W-:Y:S01]  /*22320*/  @!P5 IMAD.IADD R17, R17, 0x1, -R9.reuse ;  /* 0x000000011111d824 */ /* 0x100fe200078e0a09 */
[----:B------:R0:W-:Y:S01]  /*22330*/  STL [R1+0x3f8], R12 ;  /* 0x0003f80c01007387 */ /* 0x0001e20000100800 */
[----:B------:R-:W-:Y:S01]  /*22340*/  @!P6 IMAD.IADD R3, R3, 0x1, -R9 ;  /* 0x000000010303e824 */ /* 0x000fe200078e0a09 */
[-C--:B------:R-:W-:Y:S01]  /*22350*/  IADD3 R15, P6, PT, R26, R8.reuse, RZ ;  /* 0x000000081a0f7210 */ /* 0x080fe20007fde0ff */
[----:B------:R-:W-:Y:S01]  /*22360*/  IMAD.MOV.U32 R24, RZ, RZ, R7 ;  /* 0x000000ffff187224 */ /* 0x000fe200078e0007 */
[----:B------:R-:W-:Y:S01]  /*22370*/  PRMT R14, RZ, 0x7610, R14 ;  /* 0x00007610ff0e7816 */ /* 0x000fe2000000000e */
[----:B------:R-:W-:Y:S01]  /*22380*/  IMAD R25, R25, UR4, RZ ;  /* 0x0000000419197c24 */ /* 0x000fe2000f8e02ff */
[----:B------:R-:W-:Y:S01]  /*22390*/  ISETP.GT.U32.AND P5, PT, R9, R17, PT ;  /* 0x000000110900720c */ /* 0x000fe20003fa4070 */
[----:B------:R-:W-:Y:S01]  /*223a0*/  @!P2 IMAD.MOV R24, RZ, RZ, -R24 ;  /* 0x000000ffff18a224 */ /* 0x000fe200078e0a18 */
[----:B------:R-:W-:Y:S01]  /*223b0*/  PRMT R27, RZ, 0x7610, R27 ;  /* 0x00007610ff1b7816 */ /* 0x000fe2000000001b */
[----:B------:R-:W-:Y:S01]  /*223c0*/  IMAD.MOV.U32 R0, RZ, RZ, R6 ;  /* 0x000000ffff007224 */ /* 0x000fe200078e0006 */
[C---:B------:R-:W-:Y:S01]  /*223d0*/  IADD3 R7, P2, PT, R25.reuse, R8, RZ ;  /* 0x0000000819077210 */ /* 0x040fe20007f5e0ff */
[----:B------:R-:W1:Y:S03]  /*223e0*/  LDCU UR4, c[0x0][0x3b0] ;  /* 0x00007600ff0477ac */ /* 0x000e660008000800 */
[-C--:B0-----:R-:W-:Y:S01]  /*223f0*/  LEA.HI.X.SX32 R12, R25, R5.reuse, 0x1, P2 ;  /* 0x00000005190c7211 */ /* 0x081fe200010f0eff */
[----:B------:R-:W0:Y:S04]  /*22400*/  LDCU UR6, c[0x0][0x3b0] ;  /* 0x00007600ff0677ac */ /* 0x000e280008000800 */
[----:B------:R-:W-:Y:S01]  /*22410*/  @!P5 IMAD.IADD R17, R17, 0x1, -R9 ;  /* 0x000000011111d824 */ /* 0x000fe200078e0a09 */
[----:B------:R-:W-:Y:S01]  /*22420*/  ISETP.GE.AND P5, PT, R4, RZ, PT ;  /* 0x000000ff0400720c */ /* 0x000fe20003fa6270 */
[----:B--2---:R2:W-:Y:S04]  /*22430*/  STL [R1+0x70], R2 ;  /* 0x0000700201007387 */ /* 0x0045e80000100800 */
[----:B--2---:R-:W2:Y:S04]  /*22440*/  LDL.LU R2, [R1+0x40c] ;  /* 0x00040c0001027983 */ /* 0x004ea80000300800 */
[----:B------:R3:W-:Y:S02]  /*22450*/  STL [R1+0x74], R16 ;  /* 0x0000741001007387 */ /* 0x0007e40000100800 */
[----:B---3--:R-:W-:-:S02]  /*22460*/  LEA.HI.X.SX32 R16, R26, R5, 0x1, P6 ;  /* 0x000000051a107211 */ /* 0x008fc400030f0eff */
[----:B------:R-:W-:Y:S01]  /*22470*/  SEL R26, R47, R24, !P1 ;  /* 0x000000182f1a7207 */ /* 0x000fe20004800000 */
[----:B------:R-:W-:Y:S02]  /*22480*/  @P0 IMAD.MOV.U32 R24, RZ, RZ, R15 ;  /* 0x000000ffff180224 */ /* 0x000fe400078e000f */
[----:B------:R-:W-:Y:S01]  /*22490*/  @P0 IMAD.MOV.U32 R25, RZ, RZ, R16 ;  /* 0x000000ffff190224 */ /* 0x000fe200078e0010 */
[----:B------:R-:W-:Y:S04]  /*224a0*/  STL [R1+0x3f4], R13 ;  /* 0x0003f40d01007387 */ /* 0x000fe80000100800 */
[----:B------:R3:W-:Y:S04]  /*224b0*/  STL [R1+0x6c], R11 ;  /* 0x00006c0b01007387 */ /* 0x0007e80000100800 */
[----:B------:R4:W2:Y:S04]  /*224c0*/  @P0 LDG.E.U8 R14, desc[UR20][R24.64] ;  /* 0x00000014180e0981 */ /* 0x0008a8000c1e1100 */
[----:B---3--:R-:W3:Y:S04]  /*224d0*/  LDL R11, [R1+0x13e0] ;  /* 0x0013e000010b7983 */ /* 0x008ee80000100800 */
[----:B------:R-:W3:Y:S01]  /*224e0*/  LDL.LU R6, [R1+0x410] ;  /* 0x0004100001067983 */ /* 0x000ee20000300800 */
[----:B----4-:R-:W-:-:S02]  /*224f0*/  @P0 IMAD.MOV.U32 R24, RZ, RZ, R7 ;  /* 0x000000ffff180224 */ /* 0x010fc400078e0007 */
[----:B------:R-:W-:Y:S01]  /*22500*/  @P0 IMAD.MOV.U32 R25, RZ, RZ, R12 ;  /* 0x000000ffff190224 */ /* 0x000fe200078e000c */
[----:B------:R-:W4:Y:S04]  /*22510*/  LDL.LU R13, [R1+0x49c] ;  /* 0x00049c00010d7983 */ /* 0x000f280000300800 */
[----:B------:R-:W-:Y:S04]  /*22520*/  STL [R1+0x420], R15 ;  /* 0x0004200f01007387 */ /* 0x000fe80000100800 */
[----:B------:R-:W-:Y:S04]  /*22530*/  STL [R1+0x428], R7 ;  /* 0x0004280701007387 */ /* 0x000fe80000100800 */
[----:B------:R-:W4:Y:S04]  /*22540*/  LDL R4, [R1+0x13f8] ;  /* 0x0013f80001047983 */ /* 0x000f280000100800 */
[----:B------:R0:W-:Y:S04]  /*22550*/  STL [R1+0x41c], R16 ;  /* 0x00041c1001007387 */ /* 0x0001e80000100800 */
[----:B------:R1:W4:Y:S04]  /*22560*/  @P0 LDG.E.U8 R27, desc[UR20][R24.64] ;  /* 0x00000014181b0981 */ /* 0x000328000c1e1100 */
[----:B0-----:R-:W4:Y:S04]  /*22570*/  LDL.LU R16, [R1+0x1784] ;  /* 0x0017840001107983 */ /* 0x001f280000300800 */
[----:B------:R-:W4:Y:S01]  /*22580*/  LDL.LU R15, [R1+0x1780] ;  /* 0x00178000010f7983 */ /* 0x000f220000300800 */
[----:B-1----:R-:W-:-:S02]  /*22590*/  IMAD.MOV.U32 R24, RZ, RZ, R17 ;  /* 0x000000ffff187224 */ /* 0x002fc400078e0011 */
[----:B------:R-:W-:Y:S01]  /*225a0*/  IMAD R26, R26, UR5, RZ ;  /* 0x000000051a1a7c24 */ /* 0x000fe2000f8e02ff */
[----:B------:R-:W-:Y:S01]  /*225b0*/  STL [R1+0x424], R12 ;  /* 0x0004240c01007387 */ /* 0x000fe20000100800 */
[----:B------:R-:W-:Y:S01]  /*225c0*/  @!P5 IMAD.MOV R24, RZ, RZ, -R24 ;  /* 0x000000ffff18d224 */ /* 0x000fe200078e0a18 */
[----:B------:R-:W-:Y:S01]  /*225d0*/  ISETP.GT.U32.AND P3, PT, R9, R3, PT ;  /* 0x000000030900720c */ /* 0x000fe20003f64070 */
[----:B------:R-:W0:Y:S01]  /*225e0*/  LDCU UR5, c[0x0][0x3b0] ;  /* 0x00007600ff0577ac */ /* 0x000e220008000800 */
[----:B------:R-:W-:Y:S01]  /*225f0*/  IADD3 R17, P5, PT, R26, R8, RZ ;  /* 0x000000081a117210 */ /* 0x000fe20007fbe0ff */
[----:B--2---:R1:W-:Y:S01]  /*22600*/  STL [R1+0x68], R14 ;  /* 0x0000680e01007387 */ /* 0x0043e20000100800 */
[----:B---3--:R-:W-:-:S03]  /*22610*/  ISETP.GE.AND P6, PT, R11, RZ, PT ;  /* 0x000000ff0b00720c */ /* 0x008fc60003fc6270 */
[----:B-1----:R-:W2:Y:S04]  /*22620*/  LDL.LU R14, [R1+0x177c] ;  /* 0x00177c00010e7983 */ /* 0x002ea80000300800 */
[----:B------:R-:W3:Y:S04]  /*22630*/  LDL.LU R12, [R1+0x1778] ;  /* 0x00177800010c7983 */ /* 0x000ee80000300800 */
[----:B------:R-:W2:Y:S04]  /*22640*/  LDL.LU R7, [R1+0x1774] ;  /* 0x0017740001077983 */ /* 0x000ea80000300800 */
[----:B------:R-:W2:Y:S04]  /*22650*/  LDL.LU R11, [R1+0x4a4] ;  /* 0x0004a400010b7983 */ /* 0x000ea80000300800 */
[----:B------:R-:W-:Y:S04]  /*22660*/  STL [R1+0x458], R17 ;  /* 0x0004581101007387 */ /* 0x000fe80000100800 */
[----:B----4-:R1:W-:Y:S02]  /*22670*/  STL [R1+0x64], R27 ;  /* 0x0000641b01007387 */ /* 0x0103e40000100800 */
[----:B-1----:R-:W-:Y:S01]  /*22680*/  LEA.HI.X.SX32 R27, R26, R5, 0x1, P5 ;  /* 0x000000051a1b7211 */ /* 0x002fe200028f0eff */
[----:B------:R-:W-:Y:S01]  /*22690*/  @P0 IMAD.MOV.U32 R26, RZ, RZ, R17 ;  /* 0x000000ffff1a0224 */ /* 0x000fe200078e0011 */
[----:B------:R-:W-:-:S06]  /*226a0*/  PRMT R15, RZ, 0x7610, R15 ;  /* 0x00007610ff0f7816 */ /* 0x000fcc000000000f */
[----:B------:R1:W4:Y:S01]  /*226b0*/  @P0 LDG.E.U8 R15, desc[UR20][R26.64] ;  /* 0x000000141a0f0981 */ /* 0x000322000c1e1100 */
[----:B------:R-:W-:Y:S01]  /*226c0*/  @!P3 IMAD.IADD R3, R3, 0x1, -R9 ;  /* 0x000000010303b824 */ /* 0x000fe200078e0a09 */
[----:B------:R-:W-:-:S03]  /*226d0*/  SEL R25, R47, R24, !P1 ;  /* 0x000000182f197207 */ /* 0x000fc60004800000 */
[----:B------:R-:W-:Y:S02]  /*226e0*/  IMAD.MOV.U32 R24, RZ, RZ, R3 ;  /* 0x000000ffff187224 */ /* 0x000fe400078e0003 */
[----:B------:R-:W-:Y:S01]  /*226f0*/  IMAD R25, R25, UR7, RZ ;  /* 0x0000000719197c24 */ /* 0x000fe2000f8e02ff */
[----:B------:R-:W2:Y:S01]  /*22700*/  LDL.LU R3, [R1+0x1770] ;  /* 0x0017700001037983 */ /* 0x000ea20000300800 */
[----:B------:R-:W-:Y:S01]  /*22710*/  @!P6 IMAD.MOV R24, RZ, RZ, -R24 ;  /* 0x000000ffff18e224 */ /* 0x000fe200078e0a18 */
[----:B------:R-:W-:Y:S01]  /*22720*/  ISETP.GT.U32.AND P3, PT, R9, R6, PT ;  /* 0x000000060900720c */ /* 0x000fe20003f64070 */
[----:B------:R-:W0:Y:S01]  /*22730*/  LDCU UR7, c[0x0][0x3b0] ;  /* 0x00007600ff0777ac */ /* 0x000e220008000800 */
[----:B------:R0:W-:Y:S02]  /*22740*/  STL [R1+0x454], R27 ;  /* 0x0004541b01007387 */ /* 0x0001e40000100800 */
[----:B------:R-:W-:Y:S02]  /*22750*/  SEL R24, R47, R24, !P1 ;  /* 0x000000182f187207 */ /* 0x000fe40004800000 */
[----:B------:R-:W2:Y:S03]  /*22760*/  LDL.LU R17, [R1+0x4d4] ;  /* 0x0004d40001117983 */ /* 0x000ea60000300800 */
[----:B-1----:R-:W-:Y:S01]  /*22770*/  IMAD R26, R24, UR4, RZ ;  /* 0x00000004181a7c24 */ /* 0x002fe2000f8e02ff */
[----:B---3--:R-:W-:-:S03]  /*22780*/  PRMT R12, RZ, 0x7610, R12 ;  /* 0x00007610ff0c7816 */ /* 0x008fc6000000000c */
[----:B------:R-:W-:Y:S01]  /*22790*/  @!P3 IMAD.IADD R6, R6, 0x1, -R9 ;  /* 0x000000010606b824 */ /* 0x000fe200078e0a09 */
[----:B------:R-:W-:Y:S01]  /*227a0*/  ISETP.GE.AND P3, PT, R4, RZ, PT ;  /* 0x000000ff0400720c */ /* 0x000fe20003f66270 */
[----:B------:R-:W1:Y:S01]  /*227b0*/  LDCU UR4, c[0x0][0x3b0] ;  /* 0x00007600ff0477ac */ /* 0x000e620008000800 */
[----:B----4-:R3:W-:Y:S04]  /*227c0*/  STL [R1+0x60], R15 ;  /* 0x0000600f01007387 */ /* 0x0107e80000100800 */
[----:B0-----:R-:W4:Y:S01]  /*227d0*/  LDL R27, [R1+0x13fc] ;  /* 0x0013fc00011b7983 */ /* 0x001f220000100800 */
[----:B---3--:R-:W-:-:S04]  /*227e0*/  IADD3 R15, P6, PT, R25, R8, RZ ;  /* 0x00000008190f7210 */ /* 0x008fc80007fde0ff */
[----:B------:R-:W-:Y:S01]  /*227f0*/  LEA.HI.X.SX32 R25, R25, R5, 0x1, P6 ;  /* 0x0000000519197211 */ /* 0x000fe200030f0eff */
[----:B------:R-:W-:-:S05]  /*22800*/  @P0 IMAD.MOV.U32 R24, RZ, RZ, R15 ;  /* 0x000000ffff180224 */ /* 0x000fca00078e000f */
[----:B------:R0:W3:Y:S04]  /*22810*/  @P0 LDG.E.U8 R12, desc[UR20][R24.64] ;  /* 0x00000014180c0981 */ /* 0x0000e8000c1e1100 */
[----:B------:R-:W-:Y:S04]  /*22820*/  STL [R1+0x460], R15 ;  /* 0x0004600f01007387 */ /* 0x000fe80000100800 */
[----:B------:R-:W4:Y:S04]  /*22830*/  LDL.LU R4, [R1+0x4d8] ;  /* 0x0004d80001047983 */ /* 0x000f280000300800 */
[----:B------:R0:W-:Y:S04]  /*22840*/  STL [R1+0x45c], R25 ;  /* 0x00045c1901007387 */ /* 0x0001e80000100800 */
[----:B0-----:R-:W4:Y:S01]  /*22850*/  LDL R25, [R1+0x1400] ;  /* 0x0014000001197983 */ /* 0x001f220000100800 */
[----:B------:R-:W-:-:S13]  /*22860*/  ISETP.GT.U32.AND P2, PT, R9, R2, PT ;  /* 0x000000020900720c */ /* 0x000fda0003f44070 */
[----:B------:R-:W-:-:S05]  /*22870*/  @!P2 IMAD.IADD R2, R2, 0x1, -R9 ;  /* 0x000000010202a824 */ /* 0x000fca00078e0a09 */
[----:B------:R-:W-:-:S13]  /*22880*/  ISETP.GT.U32.AND P2, PT, R9, R2, PT ;  /* 0x000000020900720c */ /* 0x000fda0003f44070 */
[----:B------:R-:W-:-:S04]  /*22890*/  @!P2 IMAD.IADD R2, R2, 0x1, -R9 ;  /* 0x000000010202a824 */ /* 0x000fc800078e0a09 */
[----:B------:R-:W-:Y:S02]  /*228a0*/  IMAD.MOV.U32 R24, RZ, RZ, R2 ;  /* 0x000000ffff187224 */ /* 0x000fe400078e0002 */
[----:B------:R-:W4:Y:S02]  /*228b0*/  LDL R2, [R1+0x1418] ;  /* 0x0014180001027983 */ /* 0x000f240000100800 */
[----:B------:R-:W-:Y:S01]  /*228c0*/  @!P3 IMAD.MOV R24, RZ, RZ, -R24 ;  /* 0x000000ffff18b224 */ /* 0x000fe200078e0a18 */
[----:B--2---:R-:W-:Y:S01]  /*228d0*/  PRMT R3, RZ, 0x7610, R3 ;  /* 0x00007610ff037816 */ /* 0x004fe20000000003 */
[----:B---3--:R0:W-:Y:S02]  /*228e0*/  STL [R1+0x5c], R12 ;  /* 0x00005c0c01007387 */ /* 0x0081e40000100800 */
[----:B0-----:R-:W-:-:S04]  /*228f0*/  IADD3 R12, P2, PT, R26, R8, RZ ;  /* 0x000000081a0c7210 */ /* 0x001fc80007f5e0ff */
[----:B------:R-:W-:Y:S02]  /*22900*/  LEA.HI.X.SX32 R15, R26, R5, 0x1, P2 ;  /* 0x000000051a0f7211 */ /* 0x000fe400010f0eff */
[----:B------:R-:W-:Y:S01]  /*22910*/  SEL R26, R47, R24, !P1 ;  /* 0x000000182f1a7207 */ /* 0x000fe20004800000 */
[----:B------:R-:W-:Y:S01]  /*22920*/  @P0 IMAD.MOV.U32 R24, RZ, RZ, R12 ;  /* 0x000000ffff180224 */ /* 0x000fe200078e000c */
[----:B----4-:R-:W-:Y:S01]  /*22930*/  ISETP.GE.AND P2, PT, R25, RZ, PT ;  /* 0x000000ff1900720c */ /* 0x010fe20003f46270 */
[----:B------:R-:W-:-:S05]  /*22940*/  @P0 IMAD.MOV.U32 R25, RZ, RZ, R15 ;  /* 0x000000ffff190224 */ /* 0x000fca00078e000f */
[----:B------:R0:W2:Y:S01]  /*22950*/  @P0 LDG.E.U8 R3, desc[UR20][R24.64] ;  /* 0x0000001418030981 */ /* 0x0000a2000c1e1100 */
[----:B------:R-:W-:-:S13]  /*22960*/  ISETP.GT.U32.AND P5, PT, R9, R13, PT ;  /* 0x0000000d0900720c */ /* 0x000fda0003fa4070 */
[--C-:B------:R-:W-:Y:S01]  /*22970*/  @!P5 IMAD.IADD R13, R13, 0x1, -R9.reuse ;  /* 0x000000010d0dd824 */ /* 0x100fe200078e0a09 */
[C---:B------:R-:W-:Y:S01]  /*22980*/  ISETP.GT.U32.AND P5, PT, R9.reuse, R6, PT ;  /* 0x000000060900720c */ /* 0x040fe20003fa4070 */
[----:B------:R-:W-:Y:S04]  /*22990*/  STL [R1+0x468], R12 ;  /* 0x0004680c01007387 */ /* 0x000fe80000100800 */
[----:B------:R3:W-:Y:S08]  /*229a0*/  STL [R1+0x464], R15 ;  /* 0x0004640f01007387 */ /* 0x0007f00000100800 */
[----:B------:R-:W-:Y:S01]  /*229b0*/  @!P5 IMAD.IADD R6, R6, 0x1, -R9 ;  /* 0x000000010606d824 */ /* 0x000fe200078e0a09 */
[----:B---3--:R-:W3:Y:S03]  /*229c0*/  LDL R15, [R1+0x1420] ;  /* 0x00142000010f7983 */ /* 0x008ee60000100800 */
[----:B0-----:R-:W-:Y:S01]  /*229d0*/  IMAD.MOV.U32 R25, RZ, RZ, R6 ;  /* 0x000000ffff197224 */ /* 0x001fe200078e0006 */
[----:B------:R-:W4:Y:S01]  /*229e0*/  LDL.LU R12, [R1+0x4e4] ;  /* 0x0004e400010c7983 */ /* 0x000f220000300800 */
[----:B------:R-:W-:-:S03]  /*229f0*/  ISETP.GT.U32.AND P6, PT, R9, R13, PT ;  /* 0x0000000d0900720c */ /* 0x000fc60003fc4070 */
[----:B--2---:R0:W-:Y:S04]  /*22a00*/  STL [R1+0x58], R3 ;  /* 0x0000580301007387 */ /* 0x0041e80000100800 */
[----:B------:R-:W2:Y:S01]  /*22a10*/  LDL.LU R6, [R1+0x176c] ;  /* 0x00176c0001067983 */ /* 0x000ea20000300800 */
[----:B------:R-:W-:Y:S01]  /*22a20*/  ISETP.GT.U32.AND P3, PT, R9, R11, PT ;  /* 0x0000000b0900720c */ /* 0x000fe20003f64070 */
[----:B------:R-:W-:Y:S01]  /*22a30*/  IMAD R26, R26, UR5, RZ ;  /* 0x000000051a1a7c24 */ /* 0x000fe2000f8e02ff */
[----:B------:R-:W-:-:S03]  /*22a40*/  PRMT R18, RZ, 0x7610, R18 ;  /* 0x00007610ff127816 */ /* 0x000fc60000000012 */
[----:B------:R-:W-:Y:S01]  /*22a50*/  @!P6 IMAD.IADD R13, R13, 0x1, -R9 ;  /* 0x000000010d0de824 */ /* 0x000fe200078e0a09 */
[----:B------:R-:W-:Y:S01]  /*22a60*/  ISETP.GT.U32.AND P5, PT, R9, R17, PT ;  /* 0x000000110900720c */ /* 0x000fe20003fa4070 */
[----:B------:R-:W-:Y:S01]  /*22a70*/  @!P2 IMAD.MOV R25, RZ, RZ, -R25 ;  /* 0x000000ffff19a224 */ /* 0x000fe200078e0a19 */
[C---:B0-----:R-:W-:Y:S01]  /*22a80*/  IADD3 R3, P6, PT, R26.reuse, R8, RZ ;  /* 0x000000081a037210 */ /* 0x041fe20007fde0ff */
[----:B------:R-:W0:Y:S03]  /*22a90*/  LDCU UR5, c[0x0][0x3b0] ;  /* 0x00007600ff0577ac */ /* 0x000e260008000800 */
[----:B------:R-:W-:Y:S01]  /*22aa0*/  LEA.HI.X.SX32 R24, R26, R5, 0x1, P6 ;  /* 0x000000051a187211 */ /* 0x000fe200030f0eff */
[----:B------:R-:W-:Y:S01]  /*22ab0*/  @!P3 IMAD.IADD R11, R11, 0x1, -R9 ;  /* 0x000000010b0bb824 */ /* 0x000fe200078e0a09 */
[----:B------:R-:W-:Y:S01]  /*22ac0*/  ISETP.GT.U32.AND P6, PT, R9, R4, PT ;  /* 0x000000040900720c */ /* 0x000fe20003fc4070 */
[----:B------:R-:W-:Y:S01]  /*22ad0*/  @P0 IMAD.MOV.U32 R26, RZ, RZ, R3 ;  /* 0x000000ffff1a0224 */ /* 0x000fe200078e0003 */
[----:B------:R-:W-:Y:S01]  /*22ae0*/  ISETP.GE.AND P3, PT, R27, RZ, PT ;  /* 0x000000ff1b00720c */ /* 0x000fe20003f66270 */
[----:B------:R-:W-:Y:S01]  /*22af0*/  @P0 IMAD.MOV.U32 R27, RZ, RZ, R24 ;  /* 0x000000ffff1b0224 */ /* 0x000fe200078e0018 */
[----:B------:R-:W-:-:S02]  /*22b00*/  ISETP.GT.U32.AND P2, PT, R9, R11, PT ;  /* 0x0000000b0900720c */ /* 0x000fc40003f44070 */
[----:B------:R-:W-:Y:S02]  /*22b10*/  SEL R25, R47, R25, !P1 ;  /* 0x000000192f197207 */ /* 0x000fe40004800000 */
[----:B------:R1:W4:Y:S04]  /*22b20*/  @P0 LDG.E.U8 R18, desc[UR20][R26.64] ;  /* 0x000000141a120981 */ /* 0x000328000c1e1100 */
[----:B------:R-:W-:Y:S01]  /*22b30*/  STL [R1+0x498], R3 ;  /* 0x0004980301007387 */ /* 0x000fe20000100800 */
[--C-:B------:R-:W-:Y:S02]  /*22b40*/  @!P6 IMAD.IADD R4, R4, 0x1, -R9.reuse ;  /* 0x000000010404e824 */ /* 0x100fe400078e0a09 */
[----:B-1----:R-:W-:Y:S01]  /*22b50*/  IMAD R26, R25, UR4, RZ ;  /* 0x00000004191a7c24 */ /* 0x002fe2000f8e02ff */
[----:B------:R1:W-:Y:S01]  /*22b60*/  STL [R1+0x494], R24 ;  /* 0x0004941801007387 */ /* 0x0003e20000100800 */
[----:B------:R-:W-:Y:S01]  /*22b70*/  @!P2 IMAD.IADD R11, R11, 0x1, -R9 ;  /* 0x000000010b0ba824 */ /* 0x000fe200078e0a09 */
[----:B---3--:R-:W-:-:S02]  /*22b80*/  ISETP.GE.AND P2, PT, R15, RZ, PT ;  /* 0x000000ff0f00720c */ /* 0x008fc40003f46270 */
[----:B--2---:R-:W-:Y:S01]  /*22b90*/  PRMT R6, RZ, 0x7610, R6 ;  /* 0x00007610ff067816 */ /* 0x004fe20000000006 */
[----:B-1----:R-:W-:Y:S01]  /*22ba0*/  IMAD.MOV.U32 R24, RZ, RZ, R13 ;  /* 0x000000ffff187224 */ /* 0x002fe200078e000d */
[C---:B------:R-:W-:Y:S01]  /*22bb0*/  IADD3 R13, P6, PT, R26.reuse, R8, RZ ;  /* 0x000000081a0d7210 */ /* 0x040fe20007fde0ff */
[----:B------:R-:W2:Y:S01]  /*22bc0*/  LDL.LU R3, [R1+0x514] ;  /* 0x0005140001037983 */ /* 0x000ea20000300800 */
[----:B------:R-:W-:Y:S01]  /*22bd0*/  @!P5 IMAD.IADD R17, R17, 0x1, -R9 ;  /* 0x000000011111d824 */ /* 0x000fe200078e0a09 */
[----:B------:R-:W1:Y:S01]  /*22be0*/  LDCU UR4, c[0x0][0x3b0] ;  /* 0x00007600ff0477ac */ /* 0x000e620008000800 */
[----:B------:R-:W-:Y:S01]  /*22bf0*/  LEA.HI.X.SX32 R15, R26, R5, 0x1, P6 ;  /* 0x000000051a0f7211 */ /* 0x000fe200030f0eff */
[----:B------:R-:W-:Y:S01]  /*22c00*/  @!P3 IMAD.MOV R24, RZ, RZ, -R24 ;  /* 0x000000ffff18b224 */ /* 0x000fe200078e0a18 */
[----:B------:R-:W-:Y:S01]  /*22c10*/  ISETP.GE.AND P3, PT, R2, RZ, PT ;  /* 0x000000ff0200720c */ /* 0x000fe20003f66270 */
[----:B------:R-:W-:Y:S01]  /*22c20*/  @P0 IMAD.MOV.U32 R26, RZ, RZ, R13 ;  /* 0x000000ffff1a0224 */ /* 0x000fe200078e000d */
[----:B------:R-:W3:Y:S01]  /*22c30*/  LDL R2, [R1+0x1428] ;  /* 0x0014280001027983 */ /* 0x000ee20000100800 */
[----:B------:R-:W-:-:S05]  /*22c40*/  @P0 IMAD.MOV.U32 R27, RZ, RZ, R15 ;  /* 0x000000ffff1b0224 */ /* 0x000fca00078e000f */
[----:B------:R1:W2:Y:S01]  /*22c50*/  @P0 LDG.E.U8 R6, desc[UR20][R26.64] ;  /* 0x000000141a060981 */ /* 0x0002a2000c1e1100 */
[----:B------:R-:W-:Y:S02]  /*22c60*/  SEL R24, R47, R24, !P1 ;  /* 0x000000182f187207 */ /* 0x000fe40004800000 */
[----:B------:R-:W-:-:S03]  /*22c70*/  ISETP.GT.U32.AND P5, PT, R9, R17, PT ;  /* 0x000000110900720c */ /* 0x000fc60003fa4070 */
[----:B0-----:R-:W-:Y:S02]  /*22c80*/  IMAD R24, R24, UR5, RZ ;  /* 0x0000000518187c24 */ /* 0x001fe4000f8e02ff */
[----:B------:R-:W-:Y:S01]  /*22c90*/  IMAD.MOV.U32 R25, RZ, RZ, R11 ;  /* 0x000000ffff197224 */ /* 0x000fe200078e000b */
[----:B------:R-:W-:Y:S01]  /*22ca0*/  STL [R1+0x4a0], R13 ;  /* 0x0004a00d01007387 */ /* 0x000fe20000100800 */
[----:B------:R-:W-:Y:S01]  /*22cb0*/  PRMT R7, RZ, 0x7610, R7 ;  /* 0x00007610ff077816 */ /* 0x000fe20000000007 */
[----:B------:R-:W0:Y:S01]  /*22cc0*/  LDCU UR5, c[0x0][0x3b0] ;  /* 0x00007600ff0577ac */ /* 0x000e220008000800 */
[----:B------:R-:W-:Y:S01]  /*22cd0*/  IADD3 R11, P6, PT, R24, R8, RZ ;  /* 0x00000008180b7210 */ /* 0x000fe20007fde0ff */
[----:B------:R4:W-:Y:S01]  /*22ce0*/  STL [R1+0x49c], R15 ;  /* 0x00049c0f01007387 */ /* 0x0009e20000100800 */
[----:B------:R-:W-:Y:S01]  /*22cf0*/  @!P3 IMAD.MOV R25, RZ, RZ, -R25 ;  /* 0x000000ffff19b224 */ /* 0x000fe200078e0a19 */
[----:B------:R-:W-:Y:S01]  /*22d00*/  ISETP.GT.U32.AND P3, PT, R9, R4, PT ;  /* 0x000000040900720c */ /* 0x000fe20003f64070 */
[----:B------:R-:W-:-:S02]  /*22d10*/  @!P5 IMAD.IADD R17, R17, 0x1, -R9 ;  /* 0x000000011111d824 */ /* 0x000fc400078e0a09 */
[----:B-1----:R-:W-:Y:S01]  /*22d20*/  @P0 IMAD.MOV.U32 R26, RZ, RZ, R11 ;  /* 0x000000ffff1a0224 */ /* 0x002fe200078e000b */
[----:B----4-:R-:W-:Y:S01]  /*22d30*/  LEA.HI.X.SX32 R15, R24, R5, 0x1, P6 ;  /* 0x00000005180f7211 */ /* 0x010fe200030f0eff */
[----:B------:R-:W-:-:S04]  /*22d40*/  IMAD.MOV.U32 R24, RZ, RZ, R17 ;  /* 0x000000ffff187224 */ /* 0x000fc800078e0011 */
[----:B------:R-:W-:Y:S02]  /*22d50*/  @P0 IMAD.MOV.U32 R27, RZ, RZ, R15 ;  /* 0x000000ffff1b0224 */ /* 0x000fe400078e000f */
[----:B------:R-:W-:-:S03]  /*22d60*/  @!P2 IMAD.MOV R24, RZ, RZ, -R24 ;  /* 0x000000ffff18a224 */ /* 0x000fc600078e0a18 */
[----:B------:R1:W4:Y:S01]  /*22d70*/  @P0 LDG.E.U8 R7, desc[UR20][R26.64] ;  /* 0x000000141a070981 */ /* 0x000322000c1e1100 */
[----:B------:R-:W-:Y:S01]  /*22d80*/  @!P3 IMAD.IADD R4, R4, 0x1, -R9 ;  /* 0x000000010404b824 */ /* 0x000fe200078e0a09 */
[C---:B-1----:R-:W-:Y:S02]  /*22d90*/  SEL R26, R47.reuse, R25, !P1 ;  /* 0x000000192f1a7207 */ /* 0x042fe40004800000 */
[----:B------:R-:W-:-:S03]  /*22da0*/  SEL R25, R47, R24, !P1 ;  /* 0x000000182f197207 */ /* 0x000fc60004800000 */
[----:B------:R-:W-:Y:S01]  /*22db0*/  IMAD R26, R26, UR6, RZ ;  /* 0x000000061a1a7c24 */ /* 0x000fe2000f8e02ff */
[----:B------:R-:W-:Y:S01]  /*22dc0*/  PRMT R14, RZ, 0x7610, R14 ;  /* 0x00007610ff0e7816 */ /* 0x000fe2000000000e */
[----:B------:R-:W-:Y:S01]  /*22dd0*/  IMAD.MOV.U32 R24, RZ, RZ, R4 ;  /* 0x000000ffff187224 */ /* 0x000fe200078e0004 */
[----:B--2---:R1:W-:Y:S01]  /*22de0*/  STL [R1+0x50], R6 ;  /* 0x0000500601007387 */ /* 0x0043e20000100800 */
[----:B------:R-:W-:Y:S02]  /*22df0*/  ISETP.GT.U32.AND P6, PT, R9, R3, PT ;  /* 0x000000030900720c */ /* 0x000fe40003fc4070 */
[----:B---3--:R-:W-:Y:S01]  /*22e00*/  ISETP.GE.AND P2, PT, R2, RZ, PT ;  /* 0x000000ff0200720c */ /* 0x008fe20003f46270 */
[----:B------:R-:W-:Y:S01]  /*22e10*/  IMAD R25, R25, UR4, RZ ;  /* 0x0000000419197c24 */ /* 0x000fe2000f8e02ff */
[----:B------:R-:W-:Y:S01]  /*22e20*/  ISETP.GT.U32.AND P5, PT, R9, R12, PT ;  /* 0x0000000c0900720c */ /* 0x000fe20003fa4070 */
[----:B------:R-:W2:Y:S01]  /*22e30*/  LDCU UR6, c[0x0][0x3b0] ;  /* 0x00007600ff0677ac */ /* 0x000ea20008000800 */
[----:B-1----:R-:W3:Y:S07]  /*22e40*/  LDL R6, [R1+0x1430] ;  /* 0x0014300001067983 */ /* 0x002eee0000100800 */
[----:B------:R-:W-:Y:S01]  /*22e50*/  @!P6 IMAD.IADD R3, R3, 0x1, -R9 ;  /* 0x000000010303e824 */ /* 0x000fe200078e0a09 */
[----:B------:R-:W-:Y:S01]  /*22e60*/  STL [R1+0x4a8], R11 ;  /* 0x0004a80b01007387 */ /* 0x000fe20000100800 */
[----:B------:R-:W-:Y:S01]  /*22e70*/  @!P2 IMAD.MOV R24, RZ, RZ, -R24 ;  /* 0x000000ffff18a224 */ /* 0x000fe200078e0a18 */
[----:B------:R-:W-:Y:S01]  /*22e80*/  PRMT R16, RZ, 0x7610, R16 ;  /* 0x00007610ff107816 */ /* 0x000fe20000000010 */
[----:B------:R-:W-:Y:S01]  /*22e90*/  IMAD.MOV.U32 R2, RZ, RZ, R0 ;  /* 0x000000ffff027224 */ /* 0x000fe200078e0000 */
[----:B------:R-:W2:Y:S01]  /*22ea0*/  LDL.LU R13, [R1+0x51c] ;  /* 0x00051c00010d7983 */ /* 0x000ea20000300800 */
[----:B------:R-:W1:Y:S03]  /*22eb0*/  LDCU UR4, c[0x0][0x3b0] ;  /* 0x00007600ff0477ac */ /* 0x000e660008000800 */
[----:B------:R-:W-:Y:S04]  /*22ec0*/  STL [R1+0x54], R18 ;  /* 0x0000541201007387 */ /* 0x000fe80000100800 */
[----:B------:R0:W-:Y:S01]  /*22ed0*/  STL [R1+0x4a4], R15 ;  /* 0x0004a40f01007387 */ /* 0x0001e20000100800 */
[----:B------:R-:W-:-:S02]  /*22ee0*/  IADD3 R27, P2, PT, R25, R8, RZ ;  /* 0x00000008191b7210 */ /* 0x000fc40007f5e0ff */
[----:B0-----:R-:W-:-:S04]  /*22ef0*/  IADD3 R15, P6, PT, R26, R8, RZ ;  /* 0x000000081a0f7210 */ /* 0x001fc80007fde0ff */
[-C--:B------:R-:W-:Y:S02]  /*22f00*/  LEA.HI.X.SX32 R18, R26, R5.reuse, 0x1, P6 ;  /* 0x000000051a127211 */ /* 0x080fe400030f0eff */
[----:B------:R-:W-:Y:S02]  /*22f10*/  LEA.HI.X.SX32 R4, R25, R5, 0x1, P2 ;  /* 0x0000000519047211 */ /* 0x000fe400010f0eff */
[----:B------:R-:W-:Y:S01]  /*22f20*/  SEL R26, R47, R24, !P1 ;  /* 0x000000182f1a7207 */ /* 0x000fe20004800000 */
[----:B------:R-:W-:Y:S02]  /*22f30*/  @P0 IMAD.MOV.U32 R24, RZ, RZ, R15 ;  /* 0x000000ffff180224 */ /* 0x000fe400078e000f */
[----:B------:R-:W-:-:S05]  /*22f40*/  @P0 IMAD.MOV.U32 R25, RZ, RZ, R18 ;  /* 0x000000ffff190224 */ /* 0x000fca00078e0012 */
[----:B------:R0:W2:Y:S01]  /*22f50*/  @P0 LDG.E.U8 R14, desc[UR20][R24.64] ;  /* 0x00000014180e0981 */ /* 0x0000a2000c1e1100 */
[----:B------:R-:W-:-:S05]  /*22f60*/  @!P5 IMAD.IADD R12, R12, 0x1, -R9 ;  /* 0x000000010c0cd824 */ /* 0x000fca00078e0a09 */
[----:B------:R-:W-:Y:S01]  /*22f70*/  ISETP.GT.U32.AND P5, PT, R9, R12, PT ;  /* 0x0000000c0900720c */ /* 0x000fe20003fa4070 */
[----:B----4-:R-:W-:Y:S04]  /*22f80*/  STL [R1+0x16f4], R7 ;  /* 0x0016f40701007387 */ /* 0x010fe80000100800 */
[----:B------:R-:W4:Y:S01]  /*22f90*/  LDL R11, [R1+0x1438] ;  /* 0x00143800010b7983 */ /* 0x000f220000100800 */
[----:B0-----:R-:W-:Y:S02]  /*22fa0*/  @P0 IMAD.MOV.U32 R24, RZ, RZ, R27 ;  /* 0x000000ffff180224 */ /* 0x001fe400078e001b */
[----:B------:R-:W-:Y:S01]  /*22fb0*/  @P0 IMAD.MOV.U32 R25, RZ, RZ, R4 ;  /* 0x000000ffff190224 */ /* 0x000fe200078e0004 */
[----:B------:R-:W4:Y:S04]  /*22fc0*/  LDL.LU R0, [R1+0x524] ;  /* 0x0005240001007983 */ /* 0x000f280000300800 */
[----:B------:R-:W4:Y:S01]  /*22fd0*/  LDL.LU R17, [R1+0x554] ;  /* 0x0005540001117983 */ /* 0x000f220000300800 */
[----:B------:R-:W-:-:S03]  /*22fe0*/  @!P5 IMAD.IADD R12, R12, 0x1, -R9 ;  /* 0x000000010c0cd824 */ /* 0x000fc600078e0a09 */
[----:B------:R-:W-:Y:S04]  /*22ff0*/  STL [R1+0x4d8], R15 ;  /* 0x0004d80f01007387 */ /* 0x000fe80000100800 */
[----:B------:R-:W-:Y:S04]  /*23000*/  STL [R1+0x4e0], R27 ;  /* 0x0004e01b01007387 */ /* 0x000fe80000100800 */
[----:B------:R0:W4:Y:S01]  /*23010*/  @P0 LDG.E.U8 R16, desc[UR20][R24.64] ;  /* 0x0000001418100981 */ /* 0x000122000c1e1100 */
[----:B---3--:R-:W-:-:S03]  /*23020*/  ISETP.GE.AND P5, PT, R6, RZ, PT ;  /* 0x000000ff0600720c */ /* 0x008fc60003fa6270 */
[----:B------:R-:W3:Y:S04]  /*23030*/  LDL R6, [R1+0x1440] ;  /* 0x0014400001067983 */ /* 0x000ee80000100800 */
[----:B------:R0:W-:Y:S04]  /*23040*/  STL [R1+0x4d4], R18 ;  /* 0x0004d41201007387 */ /* 0x0001e80000100800 */
[----:B0-----:R-:W3:Y:S04]  /*23050*/  LDL.LU R18, [R1+0x1768] ;  /* 0x0017680001127983 */ /* 0x001ee80000300800 */
[----:B------:R-:W3:Y:S04]  /*23060*/  LDL.LU R15, [R1+0x1764] ;  /* 0x00176400010f7983 */ /* 0x000ee80000300800 */
[----:B------:R-:W-:Y:S04]  /*23070*/  STL [R1+0x4dc], R4 ;  /* 0x0004dc0401007387 */ /* 0x000fe80000100800 */
[----:B--2---:R0:W-:Y:S04]  /*23080*/  STL [R1+0x48], R14 ;  /* 0x0000480e01007387 */ /* 0x0041e80000100800 */
[----:B0-----:R-:W2:Y:S04]  /*23090*/  LDL.LU R14, [R1+0x1760] ;  /* 0x00176000010e7983 */ /* 0x001ea80000300800 */
[----:B------:R-:W2:Y:S01]  /*230a0*/  LDL.LU R4, [R1+0x175c] ;  /* 0x00175c0001047983 */ /* 0x000ea20000300800 */
[----:B------:R-:W-:-:S02]  /*230b0*/  IMAD.MOV.U32 R24, RZ, RZ, R12 ;  /* 0x000000ffff187224 */ /* 0x000fc400078e000c */
[----:B------:R-:W-:Y:S01]  /*230c0*/  IMAD R26, R26, UR5, RZ ;  /* 0x000000051a1a7c24 */ /* 0x000fe2000f8e02ff */
[----:B----4-:R-:W-:Y:S01]  /*230d0*/  ISETP.GE.AND P6, PT, R11, RZ, PT ;  /* 0x000000ff0b00720c */ /* 0x010fe20003fc6270 */
[----:B------:R-:W-:Y:S01]  /*230e0*/  IMAD.MOV.U32 R11, RZ, RZ, R2 ;  /* 0x000000ffff0b7224 */ /* 0x000fe200078e0002 */
[----:B------:R-:W4:Y:S01]  /*230f0*/  LDL.LU R12, [R1+0x55c] ;  /* 0x00055c00010c7983 */ /* 0x000f220000300800 */
[----:B------:R-:W-:Y:S01]  /*23100*/  @!P5 IMAD.MOV R24, RZ, RZ, -R24 ;  /* 0x000000ffff18d224 */ /* 0x000fe200078e0a18 */
[C---:B------:R-:W-:Y:S01]  /*23110*/  IADD3 R2, P5, PT, R26.reuse, R8, RZ ;  /* 0x000000081a027210 */ /* 0x040fe20007fbe0ff */
[----:B------:R-:W0:Y:S04]  /*23120*/  LDCU UR5, c[0x0][0x3b0] ;  /* 0x00007600ff0577ac */ /* 0x000e280008000800 */
[----:B------:R-:W-:Y:S04]  /*23130*/  STL [R1+0x4e8], R2 ;  /* 0x0004e80201007387 */ /* 0x000fe80000100800 */
[----:B------:R0:W-:Y:S02]  /*23140*/  STL [R1+0x44], R16 ;  /* 0x0000441001007387 */ /* 0x0001e40000100800 */
[----:B0-----:R-:W-:Y:S01]  /*23150*/  LEA.HI.X.SX32 R16, R26, R5, 0x1, P5 ;  /* 0x000000051a107211 */ /* 0x001fe200028f0eff */
[----:B------:R-:W-:-:S04]  /*23160*/  @P0 IMAD.MOV.U32 R26, RZ, RZ, R2 ;  /* 0x000000ffff1a0224 */ /* 0x000fc800078e0002 */
[----:B------:R-:W-:Y:S01]  /*23170*/  @P0 IMAD.MOV.U32 R27, RZ, RZ, R16 ;  /* 0x000000ffff1b0224 */ /* 0x000fe200078e0010 */
[----:B--2---:R-:W-:-:S06]  /*23180*/  PRMT R4, RZ, 0x7610, R4 ;  /* 0x00007610ff047816 */ /* 0x004fcc0000000004 */
[----:B------:R0:W2:Y:S01]  /*23190*/  @P0 LDG.E.U8 R4, desc[UR20][R26.64] ;  /* 0x000000141a040981 */ /* 0x0000a2000c1e1100 */
[----:B------:R-:W-:Y:S02]  /*231a0*/  ISETP.GT.U32.AND P3, PT, R9, R3, PT ;  /* 0x000000030900720c */ /* 0x000fe40003f64070 */
[----:B------:R-:W-:-:S11]  /*231b0*/  SEL R25, R47, R24, !P1 ;  /* 0x000000182f197207 */ /* 0x000fd60004800000 */
[----:B------:R-:W-:Y:S01]  /*231c0*/  @!P3 IMAD.IADD R3, R3, 0x1, -R9 ;  /* 0x000000010303b824 */ /* 0x000fe200078e0a09 */
[----:B------:R-:W-:Y:S01]  /*231d0*/  ISETP.GT.U32.AND P3, PT, R9, R0, PT ;  /* 0x000000000900720c */ /* 0x000fe20003f64070 */
[----:B------:R-:W-:Y:S01]  /*231e0*/  IMAD R25, R25, UR7, RZ ;  /* 0x0000000719197c24 */ /* 0x000fe2000f8e02ff */
[----:B------:R-:W-:Y:S01]  /*231f0*/  PRMT R14, RZ, 0x7610, R14 ;  /* 0x00007610ff0e7816 */ /* 0x000fe2000000000e */
[----:B------:R-:W-:Y:S01]  /*23200*/  IMAD.MOV.U32 R24, RZ, RZ, R3 ;  /* 0x000000ffff187224 */ /* 0x000fe200078e0003 */
[C---:B------:R-:W-:Y:S01]  /*23210*/  ISETP.GT.U32.AND P2, PT, R9.reuse, R13, PT ;  /* 0x0000000d0900720c */ /* 0x040fe20003f44070 */
[----:B------:R-:W4:Y:S01]  /*23220*/  LDL.LU R3, [R1+0x1758] ;  /* 0x0017580001037983 */ /* 0x000f220000300800 */
[----:B------:R-:W-:Y:S01]  /*23230*/  ISETP.GT.U32.AND P5, PT, R9, R17, PT ;  /* 0x000000110900720c */ /* 0x000fe20003fa4070 */
[----:B------:R-:W-:Y:S01]  /*23240*/  @!P6 IMAD.MOV R24, RZ, RZ, -R24 ;  /* 0x000000ffff18e224 */ /* 0x000fe200078e0a18 */
[----:B0-----:R-:W-:Y:S01]  /*23250*/  IADD3 R26, P6, PT, R25, R8, RZ ;  /* 0x00000008191a7210 */ /* 0x001fe20007fde0ff */
[----:B------:R0:W-:Y:S01]  /*23260*/  STL [R1+0x4e4], R16 ;  /* 0x0004e41001007387 */ /* 0x0001e20000100800 */
[----:B---3--:R-:W-:Y:S01]  /*23270*/  PRMT R15, RZ, 0x7610, R15 ;  /* 0x00007610ff0f7816 */ /* 0x008fe2000000000f */
[----:B------:R-:W3:Y:S01]  /*23280*/  LDCU UR7, c[0x0][0x3b0] ;  /* 0x00007600ff0777ac */ /* 0x000ee20008000800 */
[----:B------:R-:W-:Y:S01]  /*23290*/  SEL R24, R47, R24, !P1 ;  /* 0x000000182f187207 */ /* 0x000fe20004800000 */
[----:B------:R-:W-:Y:S01]  /*232a0*/  @!P3 IMAD.IADD R0, R0, 0x1, -R9 ;  /* 0x000000010000b824 */ /* 0x000fe200078e0a09 */
[----:B------:R-:W-:Y:S01]  /*232b0*/  ISETP.GE.AND P3, PT, R6, RZ, PT ;  /* 0x000000ff0600720c */ /* 0x000fe20003f66270 */
[----:B------:R-:W3:Y:S01]  /*232c0*/  LDL.LU R2, [R1+0x564] ;  /* 0x0005640001027983 */ /* 0x000ee20000300800 */
[----:B------:R-:W-:Y:S01]  /*232d0*/  LEA.HI.X.SX32 R6, R25, R5, 0x1, P6 ;  /* 0x0000000519067211 */ /* 0x000fe200030f0eff */
[----:B------:R-:W-:-:S02]  /*232e0*/  IMAD.MOV.U32 R25, RZ, RZ, R26 ;  /* 0x000000ffff197224 */ /* 0x000fc400078e001a */
[----:B--2---:R-:W-:Y:S04]  /*232f0*/  STL [R1+0x16f8], R4 ;  /* 0x0016f80401007387 */ /* 0x004fe80000100800 */
[----:B------:R-:W2:Y:S04]  /*23300*/  LDL R27, [R1+0x1464] ;  /* 0x00146400011b7983 */ /* 0x000ea80000100800 */
[----:B------:R1:W-:Y:S01]  /*23310*/  STL [R1+0x518], R26 ;  /* 0x0005181a01007387 */ /* 0x0003e20000100800 */
[----:B------:R-:W-:-:S03]  /*23320*/  @!P2 IMAD.IADD R13, R13, 0x1, -R9 ;  /* 0x000000010d0da824 */ /* 0x000fc600078e0a09 */
[----:B0-----:R-:W2:Y:S01]  /*23330*/  LDL.LU R16, [R1+0x568] ;  /* 0x0005680001107983 */ /* 0x001ea20000300800 */
[----:B-1----:R-:W-:Y:S01]  /*23340*/  IMAD R26, R24, UR4, RZ ;  /* 0x00000004181a7c24 */ /* 0x002fe2000f8e02ff */
[----:B------:R-:W-:Y:S01]  /*23350*/  ISETP.GT.U32.AND P2, PT, R9, R13, PT ;  /* 0x0000000d0900720c */ /* 0x000fe20003f44070 */
[----:B------:R-:W-:Y:S01]  /*23360*/  IMAD.MOV.U32 R24, RZ, RZ, R6 ;  /* 0x000000ffff187224 */ /* 0x000fe200078e0006 */
[----:B------:R0:W-:Y:S01]  /*23370*/  STL [R1+0x514], R6 ;  /* 0x0005140601007387 */ /* 0x0001e20000100800 */
[----:B------:R-:W-:Y:S01]  /*23380*/  @!P5 IMAD.IADD R17, R17, 0x1, -R9 ;  /* 0x000000011111d824 */ /* 0x000fe200078e0a09 */
[----:B----4-:R-:W-:Y:S01]  /*23390*/  PRMT R3, RZ, 0x7610, R3 ;  /* 0x00007610ff037816 */ /* 0x010fe20000000003 */
[----:B------:R-:W1:Y:S01]  /*233a0*/  LDCU UR4, c[0x0][0x3b0] ;  /* 0x00007600ff0477ac */ /* 0x000e620008000800 */
[----:B------:R-:W-:-:S04]  /*233b0*/  @P0 LOP3.LUT R25, R25, R24, RZ, 0x3c, !PT ;  /* 0x0000001819190212 */ /* 0x000fc800078e3cff */
[C---:B------:R-:W-:Y:S01]  /*233c0*/  @P0 LOP3.LUT R24, R25.reuse, R24, RZ, 0x3c, !PT ;  /* 0x0000001819180212 */ /* 0x040fe200078e3cff */
[----:B0-----:R-:W4:Y:S03]  /*233d0*/  LDL.LU R6, [R1+0x1754] ;  /* 0x0017540001067983 */ /* 0x001f260000300800 */
[----:B------:R-:W-:-:S05]  /*233e0*/  @P0 LOP3.LUT R25, R25, R24, RZ, 0x3c, !PT ;  /* 0x0000001819190212 */ /* 0x000fca00078e3cff */
[----:B------:R0:W2:Y:S01]  /*233f0*/  @P0 LDG.E.U8 R14, desc[UR20][R24.64] ;  /* 0x00000014180e0981 */ /* 0x0000a2000c1e1100 */
[----:B------:R-:W-:-:S04]  /*23400*/  @!P2 IMAD.IADD R13, R13, 0x1, -R9 ;  /* 0x000000010d0da824 */ /* 0x000fc800078e0a09 */
[----:B0-----:R-:W-:Y:S02]  /*23410*/  IMAD.MOV.U32 R24, RZ, RZ, R13 ;  /* 0x000000ffff187224 */ /* 0x001fe400078e000d */
[----:B------:R-:W3:Y:S02]  /*23420*/  LDL R13, [R1+0x1458] ;  /* 0x00145800010d7983 */ /* 0x000ee40000100800 */
[----:B------:R-:W-:Y:S02]  /*23430*/  @!P3 IMAD.MOV R24, RZ, RZ, -R24 ;  /* 0x000000ffff18b224 */ /* 0x000fe400078e0a18 */
[----:B--2---:R0:W-:Y:S02]  /*23440*/  STL [R1+0x3c], R14 ;  /* 0x00003c0e01007387 */ /* 0x0041e40000100800 */
[----:B0-----:R-:W-:-:S04]  /*23450*/  IADD3 R14, P2, PT, R26, R8, RZ ;  /* 0x000000081a0e7210 */ /* 0x001fc80007f5e0ff */
[----:B------:R-:W-:Y:S01]  /*23460*/  LEA.HI.X.SX32 R25, R26, R5, 0x1, P2 ;  /* 0x000000051a197211 */ /* 0x000fe200010f0eff */
[----:B------:R0:W-:Y:S01]  /*23470*/  STL [R1+0x520], R14 ;  /* 0x0005200e01007387 */ /* 0x0001e20000100800 */
[----:B------:R-:W-:-:S03]  /*23480*/  SEL R26, R47, R24, !P1 ;  /* 0x000000182f1a7207 */ /* 0x000fc60004800000 */
[----:B------:R-:W2:Y:S01]  /*23490*/  LDL R24, [R1+0x145c] ;  /* 0x00145c0001187983 */ /* 0x000ea20000100800 */
[----:B----4-:R-:W-:Y:S02]  /*234a0*/  PRMT R6, RZ, 0x7610, R6 ;  /* 0x00007610ff067816 */ /* 0x010fe40000000006 */
[----:B------:R-:W-:Y:S02]  /*234b0*/  ISETP.GT.U32.AND P6, PT, R9, R17, PT ;  /* 0x000000110900720c */ /* 0x000fe40003fc4070 */
[----:B--2---:R-:W-:Y:S01]  /*234c0*/  ISETP.GE.AND P2, PT, R24, RZ, PT ;  /* 0x000000ff1800720c */ /* 0x004fe20003f46270 */
[----:B------:R-:W-:-:S05]  /*234d0*/  @P0 IMAD.MOV.U32 R24, RZ, RZ, R14 ;  /* 0x000000ffff180224 */ /* 0x000fca00078e000e */
[----:B------:R2:W4:Y:S01]  /*234e0*/  @P0 LDG.E.U8 R6, desc[UR20][R24.64] ;  /* 0x0000001418060981 */ /* 0x000522000c1e1100 */
[C---:B------:R-:W-:Y:S01]  /*234f0*/  ISETP.GT.U32.AND P5, PT, R9.reuse, R0, PT ;  /* 0x000000000900720c */ /* 0x040fe20003fa4070 */
[----:B------:R-:W-:Y:S01]  /*23500*/  IMAD R26, R26, UR5, RZ ;  /* 0x000000051a1a7c24 */ /* 0x000fe2000f8e02ff */
[----:B------:R-:W-:Y:S01]  /*23510*/  ISETP.GT.U32.AND P3, PT, R9, R12, PT ;  /* 0x0000000c0900720c */ /* 0x000fe20003f64070 */
[----:B------:R2:W-:Y:S01]  /*23520*/  STL [R1+0x51c], R25 ;  /* 0x00051c1901007387 */ /* 0x0005e20000100800 */
[--C-:B------:R-:W-:Y:S01]  /*23530*/  @!P6 IMAD.IADD R17, R17, 0x1, -R9.reuse ;  /* 0x000000011111e824 */ /* 0x100fe200078e0a09 */
[----:B------:R-:W1:Y:S02]  /*23540*/  LDCU UR5, c[0x0][0x3b0] ;  /* 0x00007600ff0577ac */ /* 0x000e640008000800 */
[----:B0-----:R-:W3:Y:S06]  /*23550*/  LDL.LU R14, [R1+0x59c] ;  /* 0x00059c00010e7983 */ /* 0x001eec0000300800 */
[----:B------:R-:W-:-:S02]  /*23560*/  @!P5 IMAD.IADD R0, R0, 0x1, -R9 ;  /* 0x000000010000d824 */ /* 0x000fc400078e0a09 */
[----:B------:R-:W-:Y:S01]  /*23570*/  @!P3 IMAD.IADD R12, R12, 0x1, -R9 ;  /* 0x000000010c0cb824 */ /* 0x000fe200078e0a09 */
[----:B------:R-:W-:Y:S01]  /*23580*/  ISETP.GE.AND P3, PT, R27, RZ, PT ;  /* 0x000000ff1b00720c */ /* 0x000fe20003f66270 */
[----:B--2---:R-:W-:Y:S01]  /*23590*/  IMAD.MOV.U32 R25, RZ, RZ, R0 ;  /* 0x000000ffff197224 */ /* 0x004fe200078e0000 */
[----:B----4-:R0:W-:Y:S04]  /*235a0*/  STL [R1+0x38], R6 ;  /* 0x0000380601007387 */ /* 0x0101e80000100800 */
[----:B------:R-:W2:Y:S01]  /*235b0*/  LDL.LU R0, [R1+0x1750] ;  /* 0x0017500001007983 */ /* 0x000ea20000300800 */
[----:B0-----:R-:W-:-:S04]  /*235c0*/  IADD3 R6, P6, PT, R26, R8, RZ ;  /* 0x000000081a067210 */ /* 0x001fc80007fde0ff */
[----:B------:R-:W-:Y:S01]  /*235d0*/  LEA.HI.X.SX32 R24, R26, R5, 0x1, P6 ;  /* 0x000000051a187211 */ /* 0x000fe200030f0eff */
[----:B------:R-:W-:-:S04]  /*235e0*/  @P0 IMAD.MOV.U32 R26, RZ, RZ, R6 ;  /* 0x000000ffff1a0224 */ /* 0x000fc800078e0006 */
[----:B------:R-:W-:Y:S01]  /*235f0*/  @P0 IMAD.MOV.U32 R27, RZ, RZ, R24 ;  /* 0x000000ffff1b0224 */ /* 0x000fe200078e0018 */
[----:B------:R0:W-:Y:S04]  /*23600*/  STL [R1+0x528], R6 ;  /* 0x0005280601007387 */ /* 0x0001e80000100800 */
[----:B------:R4:W-:Y:S04]  /*23610*/  STL [R1+0x524], R24 ;  /* 0x0005241801007387 */ /* 0x0009e80000100800 */
[----:B------:R1:W2:Y:S04]  /*23620*/  @P0 LDG.E.U8 R3, desc[UR20][R26.64] ;  /* 0x000000141a030981 */ /* 0x0002a8000c1e1100 */
[----:B0-----:R-:W2:Y:S04]  /*23630*/  LDL.LU R6, [R1+0x5a4] ;  /* 0x0005a40001067983 */ /* 0x001ea80000300800 */
[----:B------:R-:W2:Y:S01]  /*23640*/  LDL R27, [R1+0x1474] ;  /* 0x00147400011b7983 */ /* 0x000ea20000100800 */
[----:B------:R-:W-:Y:S01]  /*23650*/  @!P2 IMAD.MOV R25, RZ, RZ, -R25 ;  /* 0x000000ffff19a224 */ /* 0x000fe200078e0a19 */
[----:B------:R-:W-:Y:S01]  /*23660*/  ISETP.GT.U32.AND P6, PT, R9, R16, PT ;  /* 0x000000100900720c */ /* 0x000fe20003fc4070 */
[----:B----4-:R-:W-:-:S03]  /*23670*/  IMAD.MOV.U32 R24, RZ, RZ, R17 ;  /* 0x000000ffff187224 */ /* 0x010fc600078e0011 */
[----:B------:R-:W-:Y:S02]  /*23680*/  SEL R25, R47, R25, !P1 ;  /* 0x000000192f197207 */ /* 0x000fe40004800000 */
[----:B------:R-:W-:Y:S01]  /*23690*/  ISETP.GT.U32.AND P2, PT, R9, R12, PT ;  /* 0x0000000c0900720c */ /* 0x000fe20003f44070 */
[----:B------:R-:W-:Y:S02]  /*236a0*/  @!P3 IMAD.MOV R24, RZ, RZ, -R24 ;  /* 0x000000ffff18b224 */ /* 0x000fe400078e0a18 */
[----:B-1----:R-:W-:Y:S01]  /*236b0*/  IMAD R26, R25, UR4, RZ ;  /* 0x00000004191a7c24 */ /* 0x002fe2000f8e02ff */
[----:B---3--:R-:W-:Y:S01]  /*236c0*/  ISETP.GE.AND P3, PT, R13, RZ, PT ;  /* 0x000000ff0d00720c */ /* 0x008fe20003f66270 */
[----:B------:R-:W-:Y:S02]  /*236d0*/  IMAD.MOV.U32 R13, RZ, RZ, R11 ;  /* 0x000000ffff0d7224 */ /* 0x000fe400078e000b */
[--C-:B------:R-:W-:Y:S01]  /*236e0*/  @!P6 IMAD.IADD R16, R16, 0x1, -R9.reuse ;  /* 0x000000011010e824 */ /* 0x100fe200078e0a09 */
[C---:B------:R-:W-:Y:S01]  /*236f0*/  IADD3 R11, P6, PT, R26.reuse, R8, RZ ;  /* 0x000000081a0b7210 */ /* 0x040fe20007fde0ff */
[----:B------:R-:W0:Y:S03]  /*23700*/  LDCU UR4, c[0x0][0x3b0] ;  /* 0x00007600ff0477ac */ /* 0x000e260008000800 */
[----:B------:R-:W-:Y:S01]  /*23710*/  LEA.HI.X.SX32 R26, R26, R5, 0x1, P6 ;  /* 0x000000051a1a7211 */ /* 0x000fe200030f0eff */
[----:B------:R-:W-:Y:S01]  /*23720*/  @!P2 IMAD.IADD R12, R12, 0x1, -R9 ;  /* 0x000000010c0ca824 */ /* 0x000fe200078e0a09 */
[----:B--2---:R-:W-:Y:S01]  /*23730*/  PRMT R0, RZ, 0x7610, R0 ;  /* 0x00007610ff007816 */ /* 0x004fe20000000000 */
[----:B------:R-:W-:Y:S04]  /*23740*/  STL [R1+0x16fc], R3 ;  /* 0x0016fc0301007387 */ /* 0x000fe80000100800 */
[----:B------:R-:W2:Y:S04]  /*23750*/  LDL R17, [R1+0x147c] ;  /* 0x00147c0001117983 */ /* 0x000ea80000100800 */
[----:B------:R-:W-:Y:S01]  /*23760*/  STL [R1+0x558], R11 ;  /* 0x0005580b01007387 */ /* 0x000fe20000100800 */
[----:B------:R-:W-:Y:S01]  /*23770*/  ISETP.GE.AND P2, PT, R27, RZ, PT ;  /* 0x000000ff1b00720c */ /* 0x000fe20003f46270 */
[----:B------:R-:W-:-:S02]  /*23780*/  @P0 IMAD.MOV.U32 R27, RZ, RZ, R26 ;  /* 0x000000ffff1b0224 */ /* 0x000fc400078e001a */
[----:B------:R1:W-:Y:S02]  /*23790*/  STL [R1+0x554], R26 ;  /* 0x0005541a01007387 */ /* 0x0003e40000100800 */
[----:B-1----:R-:W-:-:S05]  /*237a0*/  @P0 IMAD.MOV.U32 R26, RZ, RZ, R11 ;  /* 0x000000ffff1a0224 */ /* 0x002fca00078e000b */
[----:B------:R1:W3:Y:S01]  /*237b0*/  @P0 LDG.E.U8 R0, desc[UR20][R26.64] ;  /* 0x000000141a000981 */ /* 0x0002e2000c1e1100 */
[----:B------:R-:W-:Y:S02]  /*237c0*/  ISETP.GT.U32.AND P5, PT, R9, R2, PT ;  /* 0x000000020900720c */ /* 0x000fe40003fa4070 */
[----:B------:R-:W-:-:S11]  /*237d0*/  SEL R24, R47, R24, !P1 ;  /* 0x000000182f187207 */ /* 0x000fd60004800000 */
[----:B------:R-:W-:-:S05]  /*237e0*/  @!P5 IMAD.IADD R2, R2, 0x1, -R9 ;  /* 0x000000010202d824 */ /* 0x000fca00078e0a09 */
[----:B------:R-:W-:Y:S01]  /*237f0*/  ISETP.GT.U32.AND P5, PT, R9, R2, PT ;  /* 0x000000020900720c */ /* 0x000fe20003fa4070 */
[----:B------:R-:W-:Y:S02]  /*23800*/  IMAD R24, R24, UR5, RZ ;  /* 0x0000000518187c24 */ /* 0x000fe4000f8e02ff */
[----:B------:R-:W-:Y:S01]  /*23810*/  IMAD.MOV.U32 R25, RZ, RZ, R12 ;  /* 0x000000ffff197224 */ /* 0x000fe200078e000c */
[----:B------:R-:W-:Y:S01]  /*23820*/  PRMT R3, RZ, 0x7610, R3 ;  /* 0x00007610ff037816 */ /* 0x000fe20000000003 */
[----:B------:R-:W4:Y:S01]  /*23830*/  LDCU UR5, c[0x0][0x3b0] ;  /* 0x00007600ff0577ac */ /* 0x000f220008000800 */
[----:B------:R-:W-:-:S04]  /*23840*/  IADD3 R12, P6, PT, R24, R8, RZ ;  /* 0x00000008180c7210 */ /* 0x000fc80007fde0ff */
[----:B-1----:R-:W-:-:S03]  /*23850*/  LEA.HI.X.SX32 R27, R24, R5, 0x1, P6 ;  /* 0x00000005181b7211 */ /* 0x002fc600030f0eff */
[----:B------:R-:W-:-:S04]  /*23860*/  @!P5 IMAD.IADD R2, R2, 0x1, -R9 ;  /* 0x000000010202d824 */ /* 0x000fc800078e0a09 */
[----:B------:R-:W-:Y:S01]  /*23870*/  IMAD.MOV.U32 R24, RZ, RZ, R2 ;  /* 0x000000ffff187224 */ /* 0x000fe200078e0002 */
[----:B---3--:R1:W-:Y:S04]  /*23880*/  STL [R1+0x30], R0 ;  /* 0x0000300001007387 */ /* 0x0083e80000100800 */
[----:B-1----:R-:W3:Y:S04]  /*23890*/  LDL R0, [R1+0x1484] ;  /* 0x0014840001007983 */ /* 0x002ee80000100800 */
[----:B------:R1:W-:Y:S04]  /*238a0*/  STL [R1+0x560], R12 ;  /* 0x0005600c01007387 */ /* 0x0003e80000100800 */
[----:B------:R-:W4:Y:S04]  /*238b0*/  LDL.LU R11, [R1+0x5d4] ;  /* 0x0005d400010b7983 */ /* 0x000f280000300800 */
[----:B------:R0:W-:Y:S04]  /*238c0*/  STL [R1+0x55c], R27 ;  /* 0x00055c1b01007387 */ /* 0x0001e80000100800 */
[----:B------:R-:W4:Y:S01]  /*238d0*/  LDL.LU R2, [R1+0x174c] ;  /* 0x00174c0001027983 */ /* 0x000f220000300800 */
[C---:B------:R-:W-:Y:S01]  /*238e0*/  ISETP.GT.U32.AND P5, PT, R9.reuse, R14, PT ;  /* 0x0000000e0900720c */ /* 0x040fe20003fa4070 */
[----:B------:R-:W-:Y:S01]  /*238f0*/  @!P3 IMAD.MOV R25, RZ, RZ, -R25 ;  /* 0x000000ffff19b224 */ /* 0x000fe200078e0a19 */
[C---:B------:R-:W-:Y:S01]  /*23900*/  ISETP.GT.U32.AND P3, PT, R9.reuse, R16, PT ;  /* 0x000000100900720c */ /* 0x040fe20003f64070 */
[----:B------:R-:W-:Y:S01]  /*23910*/  @P0 IMAD.MOV.U32 R26, RZ, RZ, R12 ;  /* 0x000000ffff1a0224 */ /* 0x000fe200078e000c */
[----:B------:R-:W-:Y:S01]  /*23920*/  ISETP.GT.U32.AND P6, PT, R9, R6, PT ;  /* 0x000000060900720c */ /* 0x000fe20003fc4070 */
[----:B------:R-:W-:Y:S01]  /*23930*/  @!P2 IMAD.MOV R24, RZ, RZ, -R24 ;  /* 0x000000ffff18a224 */ /* 0x000fe200078e0a18 */
[----:B--2---:R-:W-:Y:S01]  /*23940*/  ISETP.GE.AND P2, PT, R17, RZ, PT ;  /* 0x000000ff1100720c */ /* 0x004fe20003f46270 */
[----:B-1----:R-:W2:Y:S04]  /*23950*/  LDL R12, [R1+0x14a0] ;  /* 0x0014a000010c7983 */ /* 0x002ea80000100800 */
[----:B------:R1:W2:Y:S02]  /*23960*/  @P0 LDG.E.U8 R3, desc[UR20][R26.64] ;  /* 0x000000141a030981 */ /* 0x0002a4000c1e1100 */
[----:B------:R-:W-:-:S02]  /*23970*/  @!P5 IMAD.IADD R14, R14, 0x1, -R9 ;  /* 0x000000010e0ed824 */ /* 0x000fc400078e0a09 */
[----:B------:R-:W-:-:S03]  /*23980*/  @!P3 IMAD.IADD R16, R16, 0x1, -R9 ;  /* 0x000000011010b824 */ /* 0x000fc600078e0a09 */
[----:B------:R-:W-:Y:S02]  /*23990*/  ISETP.GT.U32.AND P5, PT, R9, R14, PT ;  /* 0x0000000e0900720c */ /* 0x000fe40003fa4070 */
[C---:B-1----:R-:W-:Y:S02]  /*239a0*/  SEL R26, R47.reuse, R25, !P1 ;  /* 0x000000192f1a7207 */ /* 0x042fe40004800000 */
[----:B------:R-:W-:-:S03]  /*239b0*/  SEL R25, R47, R24, !P1 ;  /* 0x000000182f197207 */ /* 0x000fc60004800000 */
[----:B------:R-:W-:Y:S01]  /*239c0*/  IMAD R26, R26, UR6, RZ ;  /* 0x000000061a1a7c24 */ /* 0x000fe2000f8e02ff */
[----:B------:R-:W-:Y:S01]  /*239d0*/  PRMT R4, RZ, 0x7610, R4 ;  /* 0x00007610ff047816 */ /* 0x000fe20000000004 */
[----:B------:R-:W-:Y:S01]  /*239e0*/  @!P6 IMAD.IADD R6, R6, 0x1, -R9 ;  /* 0x000000010606e824 */ /* 0x000fe200078e0a09 */
[----:B------:R-:W-:Y:S01]  /*239f0*/  PRMT R7, RZ, 0x7610, R7 ;  /* 0x00007610ff077816 */ /* 0x000fe20000000007 */
[----:B------:R-:W-:Y:S01]  /*23a00*/  IMAD.MOV.U32 R24, RZ, RZ, R16 ;  /* 0x000000ffff187224 */ /* 0x000fe200078e0010 */
[-C--:B------:R-:W-:Y:S01]  /*23a10*/  IADD3 R16, P6, PT, R26, R8.reuse, RZ ;  /* 0x000000081a107210 */ /* 0x080fe20007fde0ff */
[----:B0-----:R-:W-:Y:S02]  /*23a20*/  IMAD R25, R25, UR4, RZ ;  /* 0x0000000419197c24 */ /* 0x001fe4000f8e02ff */
[----:B------:R-:W-:Y:S01]  /*23a30*/  @!P5 IMAD.IADD R14, R14, 0x1, -R9 ;  /* 0x000000010e0ed824 */ /* 0x000fe200078e0a09 */
[----:B------:R-:W-:Y:S01]  /*23a40*/  LEA.HI.X.SX32 R17, R26, R5, 0x1, P6 ;  /* 0x000000051a117211 */ /* 0x000fe200030f0eff */
[----:B------:R-:W-:Y:S01]  /*23a50*/  @!P2 IMAD.MOV R24, RZ, RZ, -R24 ;  /* 0x000000ffff18a224 */ /* 0x000fe200078e0a18 */
[----:B------:R-:W-:Y:S01]  /*23a60*/  IADD3 R27, P2, PT, R25, R8, RZ ;  /* 0x00000008191b7210 */ /* 0x000fe20007f5e0ff */
[----:B------:R-:W0:Y:S03]  /*23a70*/  LDCU UR4, c[0x0][0x3b0] ;  /* 0x00007600ff0477ac */ /* 0x000e260008000800 */
[----:B------:R-:W-:Y:S01]  /*23a80*/  SEL R26, R47, R24, !P1 ;  /* 0x000000182f1a7207 */ /* 0x000fe20004800000 */
[----:B------:R-:W-:Y:S01]  /*23a90*/  @P0 IMAD.MOV.U32 R24, RZ, RZ, R16 ;  /* 0x000000ffff180224 */ /* 0x000fe200078e0010 */
[----:B------:R-:W1:Y:S01]  /*23aa0*/  LDCU UR6, c[0x0][0x3b0] ;  /* 0x00007600ff0677ac */ /* 0x000e620008000800 */
[----:B---3--:R-:W-:-:S02]  /*23ab0*/  ISETP.GE.AND P5, PT, R0, RZ, PT ;  /* 0x000000ff0000720c */ /* 0x008fc40003fa6270 */
[----:B------:R-:W-:Y:S01]  /*23ac0*/  LEA.HI.X.SX32 R0, R25, R5, 0x1, P2 ;  /* 0x0000000519007211 */ /* 0x000fe200010f0eff */
[----:B------:R-:W-:Y:S01]  /*23ad0*/  @P0 IMAD.MOV.U32 R25, RZ, RZ, R17 ;  /* 0x000000ffff190224 */ /* 0x000fe200078e0011 */
[----:B----4-:R-:W-:-:S06]  /*23ae0*/  PRMT R2, RZ, 0x7610, R2 ;  /* 0x00007610ff027816 */ /* 0x010fcc0000000002 */
[----:B------:R3:W4:Y:S02]  /*23af0*/  @P0 LDG.E.U8 R2, desc[UR20][R24.64] ;  /* 0x0000001418020981 */ /* 0x000724000c1e1100 */
[----:B---3--:R-:W-:Y:S02]  /*23b00*/  @P0 IMAD.MOV.U32 R24, RZ, RZ, R27 ;  /* 0x000000ffff180224 */ /* 0x008fe400078e001b */
[----:B------:R-:W-:-:S05]  /*23b10*/  @P0 IMAD.MOV.U32 R25, RZ, RZ, R0 ;  /* 0x000000ffff190224 */ /* 0x000fca00078e0000 */
[----:B------:R3:W4:Y:S01]  /*23b20*/  @P0 LDG.E.U8 R15, desc[UR20][R24.64] ;  /* 0x00000014180f0981 */ /* 0x000722000c1e1100 */
[----:B------:R-:W-:Y:S01]  /*23b30*/  IMAD R26, R26, UR5, RZ ;  /* 0x000000051a1a7c24 */ /* 0x000fe2000f8e02ff */
[----:B------:R-:W-:Y:S01]  /*23b40*/  ISETP.GT.U32.AND P3, PT, R9, R6, PT ;  /* 0x000000060900720c */ /* 0x000fe20003f64070 */
[----:B------:R-:W0:Y:S01]  /*23b50*/  LDCU UR5, c[0x0][0x3b0] ;  /* 0x00007600ff0577ac */ /* 0x000e220008000800 */
[----:B--2---:R-:W-:Y:S04]  /*23b60*/  STL [R1+0x1700], R3 ;  /* 0x0017000301007387 */ /* 0x004fe80000100800 */
[----:B------:R-:W-:Y:S01]  /*23b70*/  STL [R1+0x568], R16 ;  /* 0x0005681001007387 */ /* 0x000fe20000100800 */
[----:B---3--:R-:W-:-:S03]  /*23b80*/  IMAD.MOV.U32 R24, RZ, RZ, R14 ;  /* 0x000000ffff187224 */ /* 0x008fc600078e000e */
[----:B------:R-:W-:Y:S01]  /*23b90*/  STL [R1+0x598], R27 ;  /* 0x0005981b01007387 */ /* 0x000fe20000100800 */
[----:B------:R-:W-:-:S03]  /*23ba0*/  @!P5 IMAD.MOV R24, RZ, RZ, -R24 ;  /* 0x000000ffff18d224 */ /* 0x000fc600078e0a18 */
[----:B------:R2:W-:Y:S01]  /*23bb0*/  STL [R1+0x564], R17 ;  /* 0x0005641101007387 */ /* 0x0005e20000100800 */
[----:B------:R-:W-:Y:S02]  /*23bc0*/  IADD3 R14, P5, PT, R26, R8, RZ ;  /* 0x000000081a0e7210 */ /* 0x000fe40007fbe0ff */
[----:B------:R-:W-:Y:S01]  /*23bd0*/  ISETP.GE.AND P6, PT, R12, RZ, PT ;  /* 0x000000ff0c00720c */ /* 0x000fe20003fc6270 */
[----:B--2---:R-:W2:Y:S04]  /*23be0*/  LDL.LU R17, [R1+0x1748] ;  /* 0x0017480001117983 */ /* 0x004ea80000300800 */
[----:B------:R-:W3:Y:S04]  /*23bf0*/  LDL.LU R16, [R1+0x1744] ;  /* 0x0017440001107983 */ /* 0x000ee80000300800 */
[----:B------:R0:W-:Y:S01]  /*23c00*/  STL [R1+0x594], R0 ;  /* 0x0005940001007387 */ /* 0x0001e20000100800 */
[----:B------:R-:W-:Y:S01]  /*23c10*/  @!P3 IMAD.IADD R6, R6, 0x1, -R9 ;  /* 0x000000010606b824 */ /* 0x000fe200078e0a09 */
[----:B------:R-:W-:-:S03]  /*23c20*/  SEL R25, R47, R24, !P1 ;  /* 0x000000182f197207 */ /* 0x000fc60004800000 */
[----:B------:R-:W-:Y:S01]  /*23c30*/  IMAD.MOV.U32 R24, RZ, RZ, R6 ;  /* 0x000000ffff187224 */ /* 0x000fe200078e0006 */
[----:B----4-:R-:W-:Y:S04]  /*23c40*/  STL [R1+0x1704], R2 ;  /* 0x0017040201007387 */ /* 0x010fe80000100800 */
[----:B0-----:R-:W4:Y:S04]  /*23c50*/  LDL.LU R0, [R1+0x1740] ;  /* 0x0017400001007983 */ /* 0x001f280000300800 */
[----:B------:R-:W2:Y:S04]  /*23c60*/  LDL.LU R12, [R1+0x5e4] ;  /* 0x0005e400010c7983 */ /* 0x000ea80000300800 */
[----:B------:R-:W-:Y:S04]  /*23c70*/  STL [R1+0x5a0], R14 ;  /* 0x0005a00e01007387 */ /* 0x000fe80000100800 */
[----:B------:R0:W-:Y:S04]  /*23c80*/  STL [R1+0x24], R15 ;  /* 0x0000240f01007387 */ /* 0x0001e80000100800 */
[----:B------:R-:W2:Y:S01]  /*23c90*/  LDL.LU R6, [R1+0x173c] ;  /* 0x00173c0001067983 */ /* 0x000ea20000300800 */
[----:B0-----:R-:W-:Y:S01]  /*23ca0*/  LEA.HI.X.SX32 R15, R26, R5, 0x1, P5 ;  /* 0x000000051a0f7211 */ /* 0x001fe200028f0eff */
[----:B------:R-:W-:-:S04]  /*23cb0*/  @P0 IMAD.MOV.U32 R26, RZ, RZ, R14 ;  /* 0x000000ffff1a0224 */ /* 0x000fc800078e000e */
[----:B------:R-:W-:Y:S01]  /*23cc0*/  @P0 IMAD.MOV.U32 R27, RZ, RZ, R15 ;  /* 0x000000ffff1b0224 */ /* 0x000fe200078e000f */
[----:B------:R0:W-:Y:S04]  /*23cd0*/  STL [R1+0x59c], R15 ;  /* 0x00059c0f01007387 */ /* 0x0001e80000100800 */
[----:B------:R1:W2:Y:S04]  /*23ce0*/  @P0 LDG.E.U8 R4, desc[UR20][R26.64] ;  /* 0x000000141a040981 */ /* 0x0002a8000c1e1100 */
[----:B0-----:R-:W3:Y:S04]  /*23cf0*/  LDL.LU R15, [R1+0x620] ;  /* 0x00062000010f7983 */ /* 0x001ee80000300800 */
[----:B------:R-:W3:Y:S01]  /*23d00*/  LDL R27, [R1+0x1494] ;  /* 0x00149400011b7983 */ /* 0x000ee20000100800 */
[----:B------:R-:W-:-:S02]  /*23d10*/  @!P6 IMAD.MOV R24, RZ, RZ, -R24 ;  /* 0x000000ffff18e224 */ /* 0x000fc400078e0a18 */
[----:B------:R-:W-:Y:S01]  /*23d20*/  IMAD R25, R25, UR7, RZ ;  /* 0x0000000719197c24 */ /* 0x000fe2000f8e02ff */
[----:B------:R-:W-:Y:S01]  /*23d30*/  ISETP.GT.U32.AND P3, PT, R9, R13, PT ;  /* 0x0000000d0900720c */ /* 0x000fe20003f64070 */
[----:B------:R-:W0:Y:S01]  /*23d40*/  LDCU UR7, c[0x0][0x3b0] ;  /* 0x00007600ff0777ac */ /* 0x000e220008000800 */
[----:B------:R-:W-:Y:S02]  /*23d50*/  SEL R24, R47, R24, !P1 ;  /* 0x000000182f187207 */ /* 0x000fe40004800000 */
[----:B------:R-:W-:-:S03]  /*23d60*/  IADD3 R14, P6, PT, R25, R8, RZ ;  /* 0x00000008190e7210 */ /* 0x000fc60007fde0ff */
[----:B-1----:R-:W-:Y:S01]  /*23d70*/  IMAD R26, R24, UR4, RZ ;  /* 0x00000004181a7c24 */ /* 0x002fe2000f8e02ff */
[----:B------:R-:W-:Y:S01]  /*23d80*/  LEA.HI.X.SX32 R25, R25, R5, 0x1, P6 ;  /* 0x0000000519197211 */ /* 0x000fe200030f0eff */
[----:B------:R-:W-:Y:S01]  /*23d90*/  @P0 IMAD.MOV.U32 R24, RZ, RZ, R14 ;  /* 0x000000ffff180224 */ /* 0x000fe200078e000e */
[----:B------:R-:W-:Y:S01]  /*23da0*/  ISETP.GT.U32.AND P2, PT, R9, R11, PT ;  /* 0x0000000b0900720c */ /* 0x000fe20003f44070 */
[----:B------:R-:W1:Y:S02]  /*23db0*/  LDCU UR4, c[0x0][0x3b0] ;  /* 0x00007600ff0477ac */ /* 0x000e640008000800 */
[----:B------:R-:W-:Y:S01]  /*23dc0*/  @!P3 IMAD.IADD R13, R13, 0x1, -R9 ;  /* 0x000000010d0db824 */ /* 0x000fe200078e0a09 */
[----:B----4-:R-:W-:-:S06]  /*23dd0*/  PRMT R0, RZ, 0x7610, R0 ;  /* 0x00007610ff007816 */ /* 0x010fcc0000000000 */
[----:B------:R4:W4:Y:S04]  /*23de0*/  @P0 LDG.E.U8 R0, desc[UR20][R24.64] ;  /* 0x0000001418000981 */ /* 0x000928000c1e1100 */
[----:B--2---:R2:W-:Y:S04]  /*23df0*/  STL [R1+0x1708], R4 ;  /* 0x0017080401007387 */ /* 0x0045e80000100800 */
[----:B--2---:R-:W2:Y:S01]  /*23e00*/  LDL.LU R4, [R1+0x5e8] ;  /* 0x0005e80001047983 */ /* 0x004ea20000300800 */
[----:B---3--:R-:W-:-:S03]  /*23e10*/  ISETP.GE.AND P3, PT, R27, RZ, PT ;  /* 0x000000ff1b00720c */ /* 0x008fc60003f66270 */
[----:B------:R-:W3:Y:S04]  /*23e20*/  LDL R27, [R1+0x14b8] ;  /* 0x0014b800011b7983 */ /* 0x000ee80000100800 */
[----:B------:R-:W-:Y:S04]  /*23e30*/  STL [R1+0x5a8], R14 ;  /* 0x0005a80e01007387 */ /* 0x000fe80000100800 */
[----:B------:R0:W-:Y:S04]  /*23e40*/  STL [R1+0x5a4], R25 ;  /* 0x0005a41901007387 */ /* 0x0001e80000100800 */
[----:B0-----:R-:W2:Y:S01]  /*23e50*/  LDL R25, [R1+0x149c] ;  /* 0x00149c0001197983 */ /* 0x001ea20000100800 */
[----:B------:R-:W-:-:S05]  /*23e60*/  @!P2 IMAD.IADD R11, R11, 0x1, -R9 ;  /* 0x000000010b0ba824 */ /* 0x000fca00078e0a09 */
[----:B------:R-:W-:-:S13]  /*23e70*/  ISETP.GT.U32.AND P2, PT, R9, R11, PT ;  /* 0x0000000b0900720c */ /* 0x000fda0003f44070 */
[----:B------:R-:W-:-:S04]  /*23e80*/  @!P2 IMAD.IADD R11, R11, 0x1, -R9 ;  /* 0x000000010b0ba824 */ /* 0x000fc800078e0a09 */
[----:B----4-:R-:W-:-:S04]  /*23e90*/  IMAD.MOV.U32 R24, RZ, RZ, R11 ;  /* 0x000000ffff187224 */ /* 0x010fc800078e000b */
[----:B------:R-:W-:Y:S01]  /*23ea0*/  @!P3 IMAD.MOV R24, RZ, RZ, -R24 ;  /* 0x000000ffff18b224 */ /* 0x000fe200078e0a18 */
[----:B------:R-:W-:Y:S01]  /*23eb0*/  PRMT R2, RZ, 0x7610, R2 ;  /* 0x00007610ff027816 */ /* 0x000fe20000000002 */
[----:B------:R0:W-:Y:S04]  /*23ec0*/  STL [R1+0x170c], R0 ;  /* 0x00170c0001007387 */ /* 0x0001e80000100800 */
[----:B------:R-:W4:Y:S01]  /*23ed0*/  LDL R11, [R1+0x14c0] ;  /* 0x0014c000010b7983 */ /* 0x000f220000100800 */
[----:B0-----:R-:W-:-:S04]  /*23ee0*/  IADD3 R0, P2, PT, R26, R8, RZ ;  /* 0x000000081a007210 */ /* 0x001fc80007f5e0ff */
[----:B------:R-:W-:Y:S02]  /*23ef0*/  LEA.HI.X.SX32 R14, R26, R5, 0x1, P2 ;  /* 0x000000051a0e7211 */ /* 0x000fe400010f0eff */
[----:B------:R-:W-:Y:S01]  /*23f00*/  SEL R26, R47, R24, !P1 ;  /* 0x000000182f1a7207 */ /* 0x000fe20004800000 */
[----:B------:R-:W-:Y:S01]  /*23f10*/  @P0 IMAD.MOV.U32 R24, RZ, RZ, R0 ;  /* 0x000000ffff180224 */ /* 0x000fe200078e0000 */
[----:B--2---:R-:W-:Y:S01]  /*23f20*/  ISETP.GE.AND P2, PT, R25, RZ, PT ;  /* 0x000000ff1900720c */ /* 0x004fe20003f46270 */
[----:B------:R-:W-:-:S05]  /*23f30*/  @P0 IMAD.MOV.U32 R25, RZ, RZ, R14 ;  /* 0x000000ffff190224 */ /* 0x000fca00078e000e */
[----:B------:R-:W2:Y:S04]  /*23f40*/  @P0 LDG.E.U8 R2, desc[UR20][R24.64] ;  /* 0x0000001418020981 */ /* 0x000ea8000c1e1100 */
[----:B------:R-:W-:Y:S04]  /*23f50*/  STL [R1+0x5d8], R0 ;  /* 0x0005d80001007387 */ /* 0x000fe80000100800 */
[----:B------:R0:W-:Y:S04]  /*23f60*/  STL [R1+0x5d4], R14 ;  /* 0x0005d40e01007387 */ /* 0x0001e80000100800 */
[----:B0-----:R-:W3:Y:S04]  /*23f70*/  LDL R14, [R1+0x14c8] ;  /* 0x0014c800010e7983 */ /* 0x001ee80000100800 */
[----:B------:R-:W3:Y:S01]  /*23f80*/  LDL.LU R0, [R1+0x654] ;  /* 0x0006540001007983 */ /* 0x000ee20000300800 */
[----:B------:R-:W-:-:S03]  /*23f90*/  ISETP.GT.U32.AND P5, PT, R9, R4, PT ;  /* 0x000000040900720c */ /* 0x000fc60003fa4070 */
[----:B--2---:R0:W-:Y:S04]  /*23fa0*/  STL [R1+0x1710], R2 ;  /* 0x0017100201007387 */ /* 0x0041e80000100800 */
[----:B0-----:R-:W2:Y:S06]  /*23fb0*/  LDL.LU R2, [R1+0x61c] ;  /* 0x00061c0001027983 */ /* 0x001eac0000300800 */
[----:B------:R-:W-:Y:S01]  /*23fc0*/  @!P5 IMAD.IADD R4, R4, 0x1, -R9 ;  /* 0x000000010404d824 */ /* 0x000fe200078e0a09 */
[----:B------:R-:W-:-:S02]  /*23fd0*/  ISETP.GT.U32.AND P5, PT, R9, R13, PT ;  /* 0x0000000d0900720c */ /* 0x000fc40003fa4070 */
[C---:B------:R-:W-:Y:S02]  /*23fe0*/  ISETP.GT.U32.AND P3, PT, R9.reuse, R12, PT ;  /* 0x0000000c0900720c */ /* 0x040fe40003f64070 */
[----:B------:R-:W-:Y:S01]  /*23ff0*/  ISETP.GT.U32.AND P6, PT, R9, R4, PT ;  /* 0x000000040900720c */ /* 0x000fe20003fc4070 */
[----:B------:R-:W-:Y:S01]  /*24000*/  IMAD R26, R26, UR5, RZ ;  /* 0x000000051a1a7c24 */ /* 0x000fe2000f8e02ff */
[----:B------:R-:W0:Y:S01]  /*24010*/  LDCU UR5, c[0x0][0x3b0] ;  /* 0x00007600ff0577ac */ /* 0x000e220008000800 */
[----:B------:R-:W-:-:S06]  /*24020*/  IMAD.MOV.U32 R25, RZ, RZ, R13 ;  /* 0x000000ffff197224 */ /* 0x000fcc00078e000d */
[--C-:B------:R-:W-:Y:S02]  /*24030*/  @!P5 IMAD.IADD R25, R25, 0x1, -R9.reuse ;  /* 0x000000011919d824 */ /* 0x100fe400078e0a09 */
[--C-:B------:R-:W-:Y:S02]  /*24040*/  @!P3 IMAD.IADD R12, R12, 0x1, -R9.reuse ;  /* 0x000000010c0cb824 */ /* 0x100fe400078e0a09 */
[----:B------:R-:W-:Y:S01]  /*24050*/  @!P6 IMAD.IADD R4, R4, 0x1, -R9 ;  /* 0x000000010404e824 */ /* 0x000fe200078e0a09 */
[C---:B------:R-:W-:Y:S02]  /*24060*/  IADD3 R13, P6, PT, R26.reuse, R8, RZ ;  /* 0x000000081a0d7210 */ /* 0x040fe40007fde0ff */
[----:B---3--:R-:W-:Y:S01]  /*24070*/  ISETP.GE.AND P3, PT, R27, RZ, PT ;  /* 0x000000ff1b00720c */ /* 0x008fe20003f66270 */
[----:B------:R-:W-:Y:S01]  /*24080*/  @!P2 IMAD.MOV R25, RZ, RZ, -R25 ;  /* 0x000000ffff19a224 */ /* 0x000fe200078e0a19 */
[----:B------:R-:W-:Y:S02]  /*24090*/  LEA.HI.X.SX32 R24, R26, R5, 0x1, P6 ;  /* 0x000000051a187211 */ /* 0x000fe400030f0eff */
[----:B------:R-:W-:Y:S01]  /*240a0*/  ISETP.GT.U32.AND P2, PT, R9, R12, PT ;  /* 0x0000000c0900720c */ /* 0x000fe20003f44070 */
[----:B------:R3:W-:Y:S01]  /*240b0*/  STL [R1+0x5e0], R13 ;  /* 0x0005e00d01007387 */ /* 0x0007e20000100800 */
[----:B------:R-:W-:Y:S01]  /*240c0*/  @P0 IMAD.MOV.U32 R26, RZ, RZ, R13 ;  /* 0x000000ffff1a0224 */ /* 0x000fe200078e000d */
[----:B------:R-:W-:Y:S01]  /*240d0*/  SEL R25, R47, R25, !P1 ;  /* 0x000000192f197207 */ /* 0x000fe20004800000 */
[----:B------:R-:W-:Y:S01]  /*240e0*/  @P0 IMAD.MOV.U32 R27, RZ, RZ, R24 ;  /* 0x000000ffff1b0224 */ /* 0x000fe200078e0018 */
[----:B------:R0:W-:Y:S04]  /*240f0*/  STL [R1+0x5dc], R24 ;  /* 0x0005dc1801007387 */ /* 0x0001e80000100800 */
[----:B------:R1:W2:Y:S04]  /*24100*/  @P0 LDG.E.U8 R7, desc[UR20][R26.64] ;  /* 0x000000141a070981 */ /* 0x0002a8000c1e1100 */
[----:B------:R-:W-:Y:S01]  /*24110*/  @!P2 IMAD.IADD R12, R12, 0x1, -R9 ;  /* 0x000000010c0ca824 */ /* 0x000fe200078e0a09 */
[----:B---3--:R-:W3:Y:S01]  /*24120*/  LDL.LU R13, [R1+0x65c] ;  /* 0x00065c00010d7983 */ /* 0x008ee20000300800 */
[----:B0-----:R-:W-:-:S04]  /*24130*/  IMAD.MOV.U32 R24, RZ, RZ, R4 ;  /* 0x000000ffff187224 */ /* 0x001fc800078e0004 */
[----:B------:R-:W-:Y:S02]  /*24140*/  @!P3 IMAD.MOV R24, RZ, RZ, -R24 ;  /* 0x000000ffff18b224 */ /* 0x000fe400078e0a18 */
[----:B-1----:R-:W-:Y:S01]  /*24150*/  IMAD R26, R25, UR4, RZ ;  /* 0x00000004191a7c24 */ /* 0x002fe2000f8e02ff */
[----:B----4-:R-:W-:Y:S02]  /*24160*/  ISETP.GE.AND P3, PT, R11, RZ, PT ;  /* 0x000000ff0b00720c */ /* 0x010fe40003f66270 */
[----:B------:R-:W-:Y:S01]  /*24170*/  SEL R24, R47, R24, !P1 ;  /* 0x000000182f187207 */ /* 0x000fe20004800000 */
[----:B------:R-:W-:Y:S01]  /*24180*/  IMAD.MOV.U32 R25, RZ, RZ, R12 ;  /* 0x000000ffff197224 */ /* 0x000fe200078e000c */
[----:B------:R-:W4:Y:S01]  /*24190*/  LDL R11, [R1+0x14d0] ;  /* 0x0014d000010b7983 */ /* 0x000f220000100800 */
[----:B------:R-:W-:Y:S01]  /*241a0*/  PRMT R6, RZ, 0x7610, R6 ;  /* 0x00007610ff067816 */ /* 0x000fe20000000006 */
[----:B------:R-:W0:Y:S01]  /*241b0*/  LDCU UR4, c[0x0][0x3b0] ;  /* 0x00007600ff0477ac */ /* 0x000e220008000800 */
[----:B------:R-:W-:Y:S01]  /*241c0*/  IMAD R24, R24, UR5, RZ ;  /* 0x0000000518187c24 */ /* 0x000fe2000f8e02ff */
[----:B------:R-:W-:-:S02]  /*241d0*/  ISETP.GE.AND P2, PT, R14, RZ, PT ;  /* 0x000000ff0e00720c */ /* 0x000fc40003f46270 */
[----:B------:R-:W-:Y:S01]  /*241e0*/  PRMT R3, RZ, 0x7610, R3 ;  /* 0x00007610ff037816 */ /* 0x000fe20000000003 */
[----:B------:R-:W1:Y:S01]  /*241f0*/  LDCU UR5, c[0x0][0x3b0] ;  /* 0x00007600ff0577ac */ /* 0x000e620008000800 */
[----:B--2---:R-:W-:-:S13]  /*24200*/  ISETP.GT.U32.AND P6, PT, R9, R2, PT ;  /* 0x000000020900720c */ /* 0x004fda0003fc4070 */
[----:B------:R-:W-:Y:S01]  /*24210*/  @!P6 IMAD.IADD R2, R2, 0x1, -R9 ;  /* 0x000000010202e824 */ /* 0x000fe200078e0a09 */
[----:B------:R-:W-:-:S04]  /*24220*/  IADD3 R4, P6, PT, R26, R8, RZ ;  /* 0x000000081a047210 */ /* 0x000fc80007fde0ff */
[----:B------:R-:W-:Y:S01]  /*24230*/  LEA.HI.X.SX32 R12, R26, R5, 0x1, P6 ;  /* 0x000000051a0c7211 */ /* 0x000fe200030f0eff */
[----:B------:R-:W-:Y:S01]  /*24240*/  @P0 IMAD.MOV.U32 R26, RZ, RZ, R4 ;  /* 0x000000ffff1a0224 */ /* 0x000fe200078e0004 */
[----:B------:R-:W-:-:S03]  /*24250*/  IADD3 R14, P6, PT, R24, R8, RZ ;  /* 0x00000008180e7210 */ /* 0x000fc60007fde0ff */
[----:B------:R-:W-:-:S05]  /*24260*/  @P0 IMAD.MOV.U32 R27, RZ, RZ, R12 ;  /* 0x000000ffff1b0224 */ /* 0x000fca00078e000c */
[----:B------:R2:W4:Y:S02]  /*24270*/  @P0 LDG.E.U8 R6, desc[UR20][R26.64] ;  /* 0x000000141a060981 */ /* 0x000524000c1e1100 */
[----:B--2---:R-:W-:Y:S01]  /*24280*/  LEA.HI.X.SX32 R27, R24, R5, 0x1, P6 ;  /* 0x00000005181b7211 */ /* 0x004fe200030f0eff */
[----:B------:R-:W-:-:S05]  /*24290*/  @P0 IMAD.MOV.U32 R26, RZ, RZ, R14 ;  /* 0x000000ffff1a0224 */ /* 0x000fca00078e000e */
[----:B------:R2:W4:Y:S01]  /*242a0*/  @P0 LDG.E.U8 R3, desc[UR20][R26.64] ;  /* 0x000000141a030981 */ /* 0x000522000c1e1100 */
[----:B------:R-:W-:-:S13]  /*242b0*/  ISETP.GT.U32.AND P5, PT, R9, R15, PT ;  /* 0x0000000f0900720c */ /* 0x000fda0003fa4070 */
[----:B------:R-:W-:-:S05]  /*242c0*/  @!P5 IMAD.IADD R15, R15, 0x1, -R9 ;  /* 0x000000010f0fd824 */ /* 0x000fca00078e0a09 */
[C---:B------:R-:W-:Y:S01]  /*242d0*/  ISETP.GT.U32.AND P5, PT, R9.reuse, R15, PT ;  /* 0x0000000f0900720c */ /* 0x040fe20003fa4070 */
[----:B------:R-:W-:Y:S01]  /*242e0*/  @!P3 IMAD.MOV R25, RZ, RZ, -R25 ;  /* 0x000000ffff19b224 */ /* 0x000fe200078e0a19 */
[C---:B------:R-:W-:Y:S02]  /*242f0*/  ISETP.GT.U32.AND P3, PT, R9.reuse, R2, PT ;  /* 0x000000020900720c */ /* 0x040fe40003f64070 */
[----:B---3--:R-:W-:-:S09]  /*24300*/  ISETP.GT.U32.AND P6, PT, R9, R13, PT ;  /* 0x0000000d0900720c */ /* 0x008fd20003fc4070 */
[----:B------:R-:W-:-:S04]  /*24310*/  @!P5 IMAD.IADD R15, R15, 0x1, -R9 ;  /* 0x000000010f0fd824 */ /* 0x000fc800078e0a09 */
[----:B------:R-:W-:Y:S01]  /*24320*/  IMAD.MOV.U32 R24, RZ, RZ, R15 ;  /* 0x000000ffff187224 */ /* 0x000fe200078e000f */
[----:B--2---:R-:W-:-:S03]  /*24330*/  SEL R26, R47, R25, !P1 ;  /* 0x000000192f1a7207 */ /* 0x004fc60004800000 */
[----:B------:R-:W-:Y:S01]  /*24340*/  @!P2 IMAD.MOV R24, RZ, RZ, -R24 ;  /* 0x000000ffff18a224 */ /* 0x000fe200078e0a18 */
[----:B----4-:R-:W-:Y:S01]  /*24350*/  ISETP.GE.AND P2, PT, R11, RZ, PT ;  /* 0x000000ff0b00720c */ /* 0x010fe20003f46270 */
[----:B------:R2:W-:Y:S01]  /*24360*/  STL [R1+0x5e8], R4 ;  /* 0x0005e80401007387 */ /* 0x0005e20000100800 */
[--C-:B------:R-:W-:Y:S02]  /*24370*/  @!P3 IMAD.IADD R2, R2, 0x1, -R9.reuse ;  /* 0x000000010202b824 */ /* 0x100fe400078e0a09 */
[----:B------:R-:W-:Y:S01]  /*24380*/  SEL R25, R47, R24, !P1 ;  /* 0x000000182f197207 */ /* 0x000fe20004800000 */
[----:B------:R3:W-:Y:S01]  /*24390*/  STL [R1+0x5e4], R12 ;  /* 0x0005e40c01007387 */ /* 0x0007e20000100800 */
[----:B------:R-:W-:Y:S02]  /*243a0*/  IMAD R26, R26, UR6, RZ ;  /* 0x000000061a1a7c24 */ /* 0x000fe4000f8e02ff */
[----:B------:R-:W-:Y:S01]  /*243b0*/  @!P6 IMAD.IADD R13, R13, 0x1, -R9 ;  /* 0x000000010d0de824 */ /* 0x000fe200078e0a09 */
[----:B------:R-:W-:Y:S01]  /*243c0*/  PRMT R93, RZ, 0x7610, R93 ;  /* 0x00007610ff5d7816 */ /* 0x000fe2000000005d */
[----:B------:R-:W-:Y:S01]  /*243d0*/  IMAD.MOV.U32 R24, RZ, RZ, R2 ;  /* 0x000000ffff187224 */ /* 0x000fe200078e0002 */
[----:B--2---:R-:W2:Y:S01]  /*243e0*/  LDL R4, [R1+0x14d8] ;  /* 0x0014d80001047983 */ /* 0x004ea20000100800 */
[----:B0-----:R-:W-:Y:S01]  /*243f0*/  IMAD R25, R25, UR4, RZ ;  /* 0x0000000419197c24 */ /* 0x001fe2000f8e02ff */
[----:B------:R-:W-:Y:S01]  /*24400*/  ISETP.GT.U32.AND P5, PT, R9, R0, PT ;  /* 0x000000000900720c */ /* 0x000fe20003fa4070 */
[----:B------:R-:W-:Y:S01]  /*24410*/  @!P2 IMAD.MOV R24, RZ, RZ, -R24 ;  /* 0x000000ffff18a224 */ /* 0x000fe200078e0a18 */
[----:B---3--:R-:W3:Y:S01]  /*24420*/  LDL.LU R12, [R1+0x664] ;  /* 0x00066400010c7983 */ /* 0x008ee20000300800 */
[----:B------:R-:W-:Y:S01]  /*24430*/  PRMT R92, RZ, 0x7610, R92 ;  /* 0x00007610ff5c7816 */ /* 0x000fe2000000005c */
[----:B------:R-:W0:Y:S02]  /*24440*/  LDCU UR4, c[0x0][0x3b0] ;  /* 0x00007600ff0477ac */ /* 0x000e240008000800 */
[----:B------:R-:W-:Y:S01]  /*24450*/  STL [R1+0x618], R14 ;  /* 0x0006180e01007387 */ /* 0x000fe20000100800 */
[----:B------:R-:W-:Y:S01]  /*24460*/  PRMT R91, RZ, 0x7610, R91 ;  /* 0x00007610ff5b7816 */ /* 0x000fe2000000005b */
[----:B------:R-:W4:Y:S02]  /*24470*/  LDCU UR6, c[0x0][0x3b0] ;  /* 0x00007600ff0677ac */ /* 0x000f240008000800 */
[----:B------:R0:W-:Y:S04]  /*24480*/  STL.64 [R1+0x1718], R6 ;  /* 0x0017180601007387 */ /* 0x0001e80000100a00 */
[----:B------:R1:W-:Y:S04]  /*24490*/  STL [R1+0x614], R27 ;  /* 0x0006141b01007387 */ /* 0x0003e80000100800 */
[----:B------:R-:W3:Y:S01]  /*244a0*/  LDL.LU R15, [R1+0x1738] ;  /* 0x00173800010f7983 */ /* 0x000ee20000300800 */
[----:B0-----:R-:W-:-:S03]  /*244b0*/  IADD3 R7, P6, PT, R26, R8, RZ ;  /* 0x000000081a077210 */ /* 0x001fc60007fde0ff */
[----:B------:R-:W3:Y:S01]  /*244c0*/  LDL.LU R14, [R1+0x1734] ;  /* 0x00173400010e7983 */ /* 0x000ee20000300800 */
[----:B-1----:R-:W-:-:S03]  /*244d0*/  LEA.HI.X.SX32 R27, R26, R5, 0x1, P6 ;  /* 0x000000051a1b7211 */ /* 0x002fc600030f0eff */
[----:B------:R0:W-:Y:S01]  /*244e0*/  STL [R1+0x1720], R3 ;  /* 0x0017200301007387 */ /* 0x0001e20000100800 */
[----:B------:R-:W-:Y:S01]  /*244f0*/  SEL R26, R47, R24, !P1 ;  /* 0x000000182f1a7207 */ /* 0x000fe20004800000 */
[----:B------:R-:W-:Y:S02]  /*24500*/  @P0 IMAD.MOV.U32 R24, RZ, RZ, R7 ;  /* 0x000000ffff180224 */ /* 0x000fe400078e0007 */
[----:B------:R-:W-:Y:S01]  /*24510*/  @!P5 IMAD.IADD R0, R0, 0x1, -R9 ;  /* 0x000000010000d824 */ /* 0x000fe200078e0a09 */
[----:B------:R-:W3:Y:S01]  /*24520*/  LDL R11, [R1+0x14e0] ;  /* 0x0014e000010b7983 */ /* 0x000ee20000100800 */
[----:B0-----:R-:W-:-:S03]  /*24530*/  IADD3 R3, P2, PT, R25, R8, RZ ;  /* 0x0000000819037210 */ /* 0x001fc60007f5e0ff */
[----:B------:R-:W3:Y:S01]  /*24540*/  LDL.LU R2, [R1+0x6a0] ;  /* 0x0006a00001027983 */ /* 0x000ee20000300800 */
[----:B------:R-:W-:Y:S01]  /*24550*/  LEA.HI.X.SX32 R6, R25, R5, 0x1, P2 ;  /* 0x0000000519067211 */ /* 0x000fe200010f0eff */
[----:B------:R-:W-:-:S05]  /*24560*/  @P0 IMAD.MOV.U32 R25, RZ, RZ, R27 ;  /* 0x000000ffff190224 */ /* 0x000fca00078e001b */
[----:B------:R-:W3:Y:S01]  /*24570*/  @P0 LDG.E.U8 R93, desc[UR20][R24.64] ;  /* 0x00000014185d0981 */ /* 0x000ee2000c1e1100 */
[----:B------:R-:W-:-:S03]  /*24580*/  ISETP.GT.U32.AND P5, PT, R9, R0, PT ;  /* 0x000000000900720c */ /* 0x000fc60003fa4070 */
[----:B------:R-:W-:Y:S04]  /*24590*/  STL [R1+0x620], R7 ;  /* 0x0006200701007387 */ /* 0x000fe80000100800 */
[----:B------:R-:W-:Y:S06]  /*245a0*/  STL [R1+0x628], R3 ;  /* 0x0006280301007387 */ /* 0x000fec0000100800 */
[----:B------:R-:W-:Y:S01]  /*245b0*/  @!P5 IMAD.IADD R0, R0, 0x1, -R9 ;  /* 0x000000010000d824 */ /* 0x000fe200078e0a09 */
[----:B--2---:R-:W-:-:S02]  /*245c0*/  ISETP.GE.AND P5, PT, R4, RZ, PT ;  /* 0x000000ff0400720c */ /* 0x004fc40003fa6270 */
[----:B------:R-:W2:Y:S04]  /*245d0*/  LDL R4, [R1+0x14fc] ;  /* 0x0014fc0001047983 */ /* 0x000ea80000100800 */
[----:B------:R-:W-:Y:S04]  /*245e0*/  STL [R1+0x61c], R27 ;  /* 0x00061c1b01007387 */ /* 0x000fe80000100800 */
[----:B------:R-:W-:Y:S04]  /*245f0*/  STL [R1+0x624], R6 ;  /* 0x0006240601007387 */ /* 0x000fe80000100800 */
[----:B---3--:R0:W-:Y:S04]  /*24600*/  STL [R1+0x1724], R93 ;  /* 0x0017245d01007387 */ /* 0x0081e80000100800 */
[----:B0-----:R-:W3:Y:S01]  /*24610*/  LDL.LU R93, [R1+0x694] ;  /* 0x00069400015d7983 */ /* 0x001ee20000300800 */
[----:B------:R-:W-:-:S02]  /*24620*/  @P0 IMAD.MOV.U32 R24, RZ, RZ, R3 ;  /* 0x000000ffff180224 */ /* 0x000fc400078e0003 */
[----:B------:R-:W-:Y:S01]  /*24630*/  @P0 IMAD.MOV.U32 R25, RZ, RZ, R6 ;  /* 0x000000ffff190224 */ /* 0x000fe200078e0006 */
[C---:B------:R-:W-:Y:S01]  /*24640*/  ISETP.GT.U32.AND P3, PT, R9.reuse, R13, PT ;  /* 0x0000000d0900720c */ /* 0x040fe20003f64070 */
[----:B------:R-:W-:Y:S01]  /*24650*/  IMAD R26, R26, UR5, RZ ;  /* 0x000000051a1a7c24 */ /* 0x000fe2000f8e02ff */
[----:B------:R-:W-:Y:S01]  /*24660*/  ISETP.GT.U32.AND P2, PT, R9, R12, PT ;  /* 0x0000000c0900720c */ /* 0x000fe20003f44070 */
[----:B------:R-:W0:Y:S01]  /*24670*/  LDCU UR5, c[0x0][0x3b0] ;  /* 0x00007600ff0577ac */ /* 0x000e220008000800 */
[----:B------:R1:W2:Y:S01]  /*24680*/  @P0 LDG.E.U8 R92, desc[UR20][R24.64] ;  /* 0x00000014185c0981 */ /* 0x0002a2000c1e1100 */
[----:B------:R-:W-:-:S03]  /*24690*/  ISETP.GE.AND P6, PT, R11, RZ, PT ;  /* 0x000000ff0b00720c */ /* 0x000fc60003fc6270 */
[----:B------:R-:W2:Y:S01]  /*246a0*/  LDL.LU R11, [R1+0x69c] ;  /* 0x00069c00010b7983 */ /* 0x000ea20000300800 */
[----:B-1----:R-:W-:-:S04]  /*246b0*/  IMAD.MOV.U32 R24, RZ, RZ, R0 ;  /* 0x000000ffff187224 */ /* 0x002fc800078e0000 */
[----:B------:R-:W-:Y:S01]  /*246c0*/  @!P5 IMAD.MOV R24, RZ, RZ, -R24 ;  /* 0x000000ffff18d224 */ /* 0x000fe200078e0a18 */
[----:B------:R-:W-:Y:S01]  /*246d0*/  IADD3 R0, P5, PT, R26, R8, RZ ;  /* 0x000000081a007210 */ /* 0x000fe20007fbe0ff */
[----:B------:R-:W-:-:S03]  /*246e0*/  @!P3 IMAD.IADD R13, R13, 0x1, -R9 ;  /* 0x000000010d0db824 */ /* 0x000fc600078e0a09 */
[----:B------:R-:W-:Y:S01]  /*246f0*/  LEA.HI.X.SX32 R3, R26, R5, 0x1, P5 ;  /* 0x000000051a037211 */ /* 0x000fe200028f0eff */
[----:B------:R1:W-:Y:S01]  /*24700*/  STL [R1+0x658], R0 ;  /* 0x0006580001007387 */ /* 0x0003e20000100800 */
[----:B------:R-:W-:Y:S01]  /*24710*/  SEL R25, R47, R24, !P1 ;  /* 0x000000182f197207 */ /* 0x000fe20004800000 */
[----:B------:R-:W-:Y:S02]  /*24720*/  IMAD.MOV.U32 R24, RZ, RZ, R13 ;  /* 0x000000ffff187224 */ /* 0x000fe400078e000d */
[----:B------:R0:W-:Y:S01]  /*24730*/  STL [R1+0x654], R3 ;  /* 0x0006540301007387 */ /* 0x0001e20000100800 */
[----:B------:R-:W-:-:S03]  /*24740*/  @!P2 IMAD.IADD R12, R12, 0x1, -R9 ;  /* 0x000000010c0ca824 */ /* 0x000fc600078e0a09 */
[----:B------:R-:W4:Y:S01]  /*24750*/  LDL R13, [R1+0x1504] ;  /* 0x00150400010d7983 */ /* 0x000f220000100800 */
[----:B------:R-:W-:Y:S01]  /*24760*/  IMAD R25, R25, UR7, RZ ;  /* 0x0000000719197c24 */ /* 0x000fe2000f8e02ff */
[----:B------:R-:W-:Y:S01]  /*24770*/  ISETP.GT.U32.AND P2, PT, R9, R12, PT ;  /* 0x0000000c0900720c */ /* 0x000fe20003f44070 */
[----:B------:R-:W-:Y:S01]  /*24780*/  @!P6 IMAD.MOV R24, RZ, RZ, -R24 ;  /* 0x000000ffff18e224 */ /* 0x000fe200078e0a18 */
[----:B------:R-:W4:Y:S01]  /*24790*/  LDL.LU R6, [R1+0x6d8] ;  /* 0x0006d80001067983 */ /* 0x000f220000300800 */
[----:B------:R-:W-:Y:S01]  /*247a0*/  @P0 IMAD.MOV.U32 R26, RZ, RZ, R0 ;  /* 0x000000ffff1a0224 */ /* 0x000fe200078e0000 */
[----:B-1----:R-:W-:Y:S01]  /*247b0*/  IADD3 R0, P6, PT, R25, R8, RZ ;  /* 0x0000000819007210 */ /* 0x002fe20007fde0ff */
[----:B------:R-:W-:Y:S01]  /*247c0*/  @P0 IMAD.MOV.U32 R27, RZ, RZ, R3 ;  /* 0x000000ffff1b0224 */ /* 0x000fe200078e0003 */
[----:B------:R-:W4:Y:S01]  /*247d0*/  LDL R7, [R1+0x14f8] ;  /* 0x0014f80001077983 */ /* 0x000f220000100800 */
[----:B------:R-:W-:Y:S01]  /*247e0*/  SEL R24, R47, R24, !P1 ;  /* 0x000000182f187207 */ /* 0x000fe20004800000 */
[----:B------:R-:W1:Y:S01]  /*247f0*/  LDCU UR7, c[0x0][0x3b0] ;  /* 0x00007600ff0777ac */ /* 0x000e620008000800 */
[----:B0-----:R-:W-:Y:S01]  /*24800*/  LEA.HI.X.SX32 R3, R25, R5, 0x1, P6 ;  /* 0x0000000519037211 */ /* 0x001fe200030f0eff */
[----:B------:R0:W4:Y:S01]  /*24810*/  @P0 LDG.E.U8 R91, desc[UR20][R26.64] ;  /* 0x000000141a5b0981 */ /* 0x000122000c1e1100 */
[----:B------:R-:W-:-:S02]  /*24820*/  PRMT R90, RZ, 0x7610, R90 ;  /* 0x00007610ff5a7816 */ /* 0x000fc4000000005a */
[----:B------:R-:W-:Y:S02]  /*24830*/  @!P2 IMAD.IADD R12, R12, 0x1, -R9 ;  /* 0x000000010c0ca824 */ /* 0x000fe400078e0a09 */
[----:B------:R-:W-:Y:S02]  /*24840*/  @P0 IMAD.MOV.U32 R25, RZ, RZ, R3 ;  /* 0x000000ffff190224 */ /* 0x000fe400078e0003 */
[----:B0-----:R-:W-:Y:S01]  /*24850*/  IMAD R26, R24, UR4, RZ ;  /* 0x00000004181a7c24 */ /* 0x001fe2000f8e02ff */
[----:B------:R0:W-:Y:S01]  /*24860*/  STL [R1+0x660], R0 ;  /* 0x0006600001007387 */ /* 0x0001e20000100800 */
[----:B------:R-:W-:Y:S01]  /*24870*/  @P0 IMAD.MOV.U32 R24, RZ, RZ, R0 ;  /* 0x000000ffff180224 */ /* 0x000fe200078e0000 */
[----:B---3--:R-:W-:-:S04]  /*24880*/  ISETP.GT.U32.AND P3, PT, R9, R93, PT ;  /* 0x0000005d0900720c */ /* 0x008fc80003f64070 */
[----:B------:R3:W4:Y:S01]  /*24890*/  @P0 LDG.E.U8 R90, desc[UR20][R24.64] ;  /* 0x00000014185a0981 */ /* 0x000722000c1e1100 */
[----:B------:R-:W-:Y:S01]  /*248a0*/  ISETP.GT.U32.AND P5, PT, R9, R2, PT ;  /* 0x000000020900720c */ /* 0x000fe20003fa4070 */
[----:B------:R-:W0:Y:S07]  /*248b0*/  LDCU UR4, c[0x0][0x3b0] ;  /* 0x00007600ff0477ac */ /* 0x000e2e0008000800 */
[--C-:B------:R-:W-:Y:S01]  /*248c0*/  @!P3 IMAD.IADD R93, R93, 0x1, -R9.reuse ;  /* 0x000000015d5db824 */ /* 0x100fe200078e0a09 */
[----:B--2---:R-:W-:Y:S01]  /*248d0*/  ISETP.GE.AND P3, PT, R4, RZ, PT ;  /* 0x000000ff0400720c */ /* 0x004fe20003f66270 */
[----:B---3--:R-:W-:Y:S01]  /*248e0*/  IMAD.MOV.U32 R24, RZ, RZ, R12 ;  /* 0x000000ffff187224 */ /* 0x008fe200078e000c */
[----:B------:R-:W2:Y:S04]  /*248f0*/  LDL.LU R4, [R1+0x6d4] ;  /* 0x0006d40001047983 */ /* 0x000ea80000300800 */
[----:B------:R3:W-:Y:S04]  /*24900*/  STL [R1+0x65c], R3 ;  /* 0x00065c0301007387 */ /* 0x0007e80000100800 */
[----:B------:R-:W2:Y:S01]  /*24910*/  LDL R12, [R1+0x1518] ;  /* 0x00151800010c7983 */ /* 0x000ea20000100800 */
[----:B0-----:R-:W-:Y:S01]  /*24920*/  IADD3 R0, P2, PT, R26, R8, RZ ;  /* 0x000000081a007210 */ /* 0x001fe20007f5e0ff */
[----:B------:R-:W-:-:S02]  /*24930*/  @!P5 IMAD.IADD R2, R2, 0x1, -R9 ;  /* 0x000000010202d824 */ /* 0x000fc400078e0a09 */
[----:B------:R-:W-:Y:S01]  /*24940*/  @!P3 IMAD.MOV R24, RZ, RZ, -R24 ;  /* 0x000000ffff18b224 */ /* 0x000fe200078e0a18 */
[C---:B------:R-:W-:Y:S02]  /*24950*/  ISETP.GT.U32.AND P3, PT, R9.reuse, R11, PT ;  /* 0x0000000b0900720c */ /* 0x040fe40003f64070 */
[----:B---3--:R-:W-:Y:S01]  /*24960*/  LEA.HI.X.SX32 R3, R26, R5, 0x1, P2 ;  /* 0x000000051a037211 */ /* 0x008fe200010f0eff */
[----:B------:R0:W-:Y:S01]  /*24970*/  STL [R1+0x668], R0 ;  /* 0x0006680001007387 */ /* 0x0001e20000100800 */
[----:B------:R-:W-:-:S03]  /*24980*/  ISETP.GT.U32.AND P6, PT, R9, R2, PT ;  /* 0x000000020900720c */ /* 0x000fc60003fc4070 */
[----:B------:R3:W-:Y:S01]  /*24990*/  STL [R1+0x664], R3 ;  /* 0x0006640301007387 */ /* 0x0007e20000100800 */
[----:B----4-:R-:W-:-:S03]  /*249a0*/  ISETP.GE.AND P2, PT, R13, RZ, PT ;  /* 0x000000ff0d00720c */ /* 0x010fc60003f46270 */
[----:B------:R-:W4:Y:S01]  /*249b0*/  LDL R13, [R1+0x1520] ;  /* 0x00152000010d7983 */ /* 0x000f220000100800 */
[----:B------:R-:W-:Y:S01]  /*249c0*/  SEL R26, R47, R24, !P1 ;  /* 0x000000182f1a7207 */ /* 0x000fe20004800000 */
[----:B------:R-:W-:Y:S01]  /*249d0*/  @!P3 IMAD.IADD R11, R11, 0x1, -R9 ;  /* 0x000000010b0bb824 */ /* 0x000fe200078e0a09 */
[----:B------:R-:W-:-:S03]  /*249e0*/  ISETP.GE.AND P3, PT, R7, RZ, PT ;  /* 0x000000ff0700720c */ /* 0x000fc60003f66270 */
[----:B------:R-:W-:Y:S01]  /*249f0*/  IMAD R26, R26, UR5, RZ ;  /* 0x000000051a1a7c24 */ /* 0x000fe2000f8e02ff */
[----:B------:R-:W-:Y:S01]  /*24a00*/  PRMT R89, RZ, 0x7610, R89 ;  /* 0x00007610ff597816 */ /* 0x000fe20000000059 */
[----:B------:R-:W-:Y:S01]  /*24a10*/  @P0 IMAD.MOV.U32 R24, RZ, RZ, R0 ;  /* 0x000000ffff180224 */ /* 0x000fe200078e0000 */
[----:B------:R-:W-:Y:S01]  /*24a20*/  ISETP.GT.U32.AND P5, PT, R9, R93, PT ;  /* 0x0000005d0900720c */ /* 0x000fe20003fa4070 */
[----:B------:R-:W-:Y:S01]  /*24a30*/  @P0 IMAD.MOV.U32 R25, RZ, RZ, R3 ;  /* 0x000000ffff190224 */ /* 0x000fe200078e0003 */
[----:B0-----:R-:W4:Y:S01]  /*24a40*/  LDL.LU R0, [R1+0x6e4] ;  /* 0x0006e40001007983 */ /* 0x001f220000300800 */
[----:B------:R-:W-:Y:S01]  /*24a50*/  @!P6 IMAD.IADD R2, R2, 0x1, -R9 ;  /* 0x000000010202e824 */ /* 0x000fe200078e0a09 */
[C---:B---3--:R-:W-:Y:S01]  /*24a60*/  IADD3 R3, P6, PT, R26.reuse, R8, RZ ;  /* 0x000000081a037210 */ /* 0x048fe20007fde0ff */
[----:B------:R-:W0:Y:S01]  /*24a70*/  LDCU UR5, c[0x0][0x3b0] ;  /* 0x00007600ff0577ac */ /* 0x000e220008000800 */
[----:B------:R3:W4:Y:S02]  /*24a80*/  @P0 LDG.E.U8 R89, desc[UR20][R24.64] ;  /* 0x0000001418590981 */ /* 0x000724000c1e1100 */
[----:B------:R-:W-:-:S02]  /*24a90*/  LEA.HI.X.SX32 R7, R26, R5, 0x1, P6 ;  /* 0x000000051a077211 */ /* 0x000fc400030f0eff */
[----:B------:R-:W-:Y:S01]  /*24aa0*/  STL [R1+0x698], R3 ;  /* 0x0006980301007387 */ /* 0x000fe20000100800 */
[----:B---3--:R-:W-:-:S03]  /*24ab0*/  IMAD.MOV.U32 R24, RZ, RZ, R2 ;  /* 0x000000ffff187224 */ /* 0x008fc600078e0002 */
[----:B------:R3:W-:Y:S01]  /*24ac0*/  STL [R1+0x694], R7 ;  /* 0x0006940701007387 */ /* 0x0007e20000100800 */
[----:B------:R-:W-:Y:S02]  /*24ad0*/  @P0 IMAD.MOV.U32 R27, RZ, RZ, R7 ;  /* 0x000000ffff1b0224 */ /* 0x000fe400078e0007 */
[----:B------:R-:W-:Y:S01]  /*24ae0*/  @!P3 IMAD.MOV R24, RZ, RZ, -R24 ;  /* 0x000000ffff18b224 */ /* 0x000fe200078e0a18 */
[----:B---3--:R-:W3:Y:S01]  /*24af0*/  LDL.LU R7, [R1+0x71c] ;  /* 0x00071c0001077983 */ /* 0x008ee20000300800 */
[----:B------:R-:W-:Y:S01]  /*24b00*/  @!P5 IMAD.IADD R93, R93, 0x1, -R9 ;  /* 0x000000015d5dd824 */ /* 0x000fe200078e0a09 */
[----:B--2---:R-:W-:Y:S02]  /*24b10*/  ISETP.GE.AND P3, PT, R12, RZ, PT ;  /* 0x000000ff0c00720c */ /* 0x004fe40003f66270 */
[----:B------:R-:W2:Y:S01]  /*24b20*/  LDL R12, [R1+0x1528] ;  /* 0x00152800010c7983 */ /* 0x000ea20000100800 */
[----:B------:R-:W-:Y:S01]  /*24b30*/  IMAD.MOV.U32 R25, RZ, RZ, R93 ;  /* 0x000000ffff197224 */ /* 0x000fe200078e005d */
[----:B------:R-:W-:-:S03]  /*24b40*/  ISETP.GT.U32.AND P6, PT, R9, R4, PT ;  /* 0x000000040900720c */ /* 0x000fc60003fc4070 */
[----:B------:R-:W-:Y:S01]  /*24b50*/  @!P2 IMAD.MOV R25, RZ, RZ, -R25 ;  /* 0x000000ffff19a224 */ /* 0x000fe200078e0a19 */
[----:B------:R-:W-:Y:S01]  /*24b60*/  ISETP.GT.U32.AND P2, PT, R9, R11, PT ;  /* 0x0000000b0900720c */ /* 0x000fe20003f44070 */
[----:B------:R-:W-:Y:S01]  /*24b70*/  @P0 IMAD.MOV.U32 R26, RZ, RZ, R3 ;  /* 0x000000ffff1a0224 */ /* 0x000fe200078e0003 */
[----:B------:R-:W-:Y:S02]  /*24b80*/  PRMT R88, RZ, 0x7610, R88 ;  /* 0x00007610ff587816 */ /* 0x000fe40000000058 */
[----:B------:R-:W-:Y:S02]  /*24b90*/  SEL R25, R47, R25, !P1 ;  /* 0x000000192f197207 */ /* 0x000fe40004800000 */
[----:B------:R-:W-:Y:S02]  /*24ba0*/  ISETP.GT.U32.AND P5, PT, R9, R6, PT ;  /* 0x000000060900720c */ /* 0x000fe40003fa4070 */
[----:B------:R0:W3:Y:S01]  /*24bb0*/  @P0 LDG.E.U8 R88, desc[UR20][R26.64] ;  /* 0x000000141a580981 */ /* 0x0000e2000c1e1100 */
[----:B------:R-:W-:-:S04]  /*24bc0*/  @!P6 IMAD.IADD R4, R4, 0x1, -R9 ;  /* 0x000000010404e824 */ /* 0x000fc800078e0a09 */
[----:B------:R-:W-:Y:S02]  /*24bd0*/  @!P2 IMAD.IADD R11, R11, 0x1, -R9 ;  /* 0x000000010b0ba824 */ /* 0x000fe400078e0a09 */
[----:B0-----:R-:W-:-:S04]  /*24be0*/  IMAD R26, R25, UR4, RZ ;  /* 0x00000004191a7c24 */ /* 0x001fc8000f8e02ff */
[----:B------:R-:W-:Y:S01]  /*24bf0*/  @!P5 IMAD.IADD R6, R6, 0x1, -R9 ;  /* 0x000000010606d824 */ /* 0x000fe200078e0a09 */
[----:B----4-:R-:W-:Y:S01]  /*24c00*/  ISETP.GE.AND P2, PT, R13, RZ, PT ;  /* 0x000000ff0d00720c */ /* 0x010fe20003f46270 */
[----:B------:R-:W-:Y:S01]  /*24c10*/  IMAD.MOV.U32 R25, RZ, RZ, R11 ;  /* 0x000000ffff197224 */ /* 0x000fe200078e000b */
[C---:B------:R-:W-:Y:S01]  /*24c20*/  IADD3 R3, P6, PT, R26.reuse, R8, RZ ;  /* 0x000000081a037210 */ /* 0x040fe20007fde0ff */
[----:B------:R-:W0:Y:S03]  /*24c30*/  LDCU UR4, c[0x0][0x3b0] ;  /* 0x00007600ff0477ac */ /* 0x000e260008000800 */
[----:B------:R-:W-:Y:S01]  /*24c40*/  LEA.HI.X.SX32 R11, R26, R5, 0x1, P6 ;  /* 0x000000051a0b7211 */ /* 0x000fe200030f0eff */
[----:B------:R-:W-:Y:S01]  /*24c50*/  STL [R1+0x6a0], R3 ;  /* 0x0006a00301007387 */ /* 0x000fe20000100800 */
[----:B------:R-:W-:-:S03]  /*24c60*/  ISETP.GT.U32.AND P5, PT, R9, R6, PT ;  /* 0x000000060900720c */ /* 0x000fc60003fa4070 */
[----:B------:R4:W-:Y:S01]  /*24c70*/  STL [R1+0x69c], R11 ;  /* 0x00069c0b01007387 */ /* 0x0009e20000100800 */
[----:B------:R-:W-:-:S03]  /*24c80*/  SEL R24, R47, R24, !P1 ;  /* 0x000000182f187207 */ /* 0x000fc60004800000 */
[----:B------:R-:W3:Y:S02]  /*24c90*/  LDL R13, [R1+0x1544] ;  /* 0x00154400010d7983 */ /* 0x000ee40000100800 */
[----:B------:R-:W-:Y:S01]  /*24ca0*/  IMAD R24, R24, UR5, RZ ;  /* 0x0000000518187c24 */ /* 0x000fe2000f8e02ff */
[----:B------:R-:W-:Y:S01]  /*24cb0*/  PRMT R87, RZ, 0x7610, R87 ;  /* 0x00007610ff577816 */ /* 0x000fe20000000057 */
[----:B------:R-:W-:Y:S01]  /*24cc0*/  @P0 IMAD.MOV.U32 R26, RZ, RZ, R3 ;  /* 0x000000ffff1a0224 */ /* 0x000fe200078e0003 */
[----:B------:R-:W-:Y:S01]  /*24cd0*/  PRMT R86, RZ, 0x7610, R86 ;  /* 0x00007610ff567816 */ /* 0x000fe20000000056 */
[----:B------:R-:W-:Y:S01]  /*24ce0*/  @!P5 IMAD.IADD R6, R6, 0x1, -R9 ;  /* 0x000000010606d824 */ /* 0x000fe200078e0a09 */
[C---:B------:R-:W-:Y:S01]  /*24cf0*/  IADD3 R2, P6, PT, R24.reuse, R8, RZ ;  /* 0x0000000818027210 */ /* 0x040fe20007fde0ff */
[----:B------:R-:W-:Y:S01]  /*24d00*/  @P0 IMAD.MOV.U32 R27, RZ, RZ, R11 ;  /* 0x000000ffff1b0224 */ /* 0x000fe200078e000b */
[----:B------:R-:W0:Y:S01]  /*24d10*/  LDCU UR5, c[0x0][0x3b0] ;  /* 0x00007600ff0577ac */ /* 0x000e220008000800 */
[----:B----4-:R-:W4:Y:S01]  /*24d20*/  LDL.LU R11, [R1+0x724] ;  /* 0x00072400010b7983 */ /* 0x010f220000300800 */
[----:B------:R-:W-:Y:S01]  /*24d30*/  LEA.HI.X.SX32 R3, R24, R5, 0x1, P6 ;  /* 0x0000000518037211 */ /* 0x000fe200030f0eff */
[----:B------:R-:W-:-:S02]  /*24d40*/  IMAD.MOV.U32 R24, RZ, RZ, R6 ;  /* 0x000000ffff187224 */ /* 0x000fc400078e0006 */
[----:B------:R0:W-:Y:S02]  /*24d50*/  STL [R1+0x6a8], R2 ;  /* 0x0006a80201007387 */ /* 0x0001e40000100800 */
[----:B------:R-:W-:Y:S02]  /*24d60*/  @!P2 IMAD.MOV R24, RZ, RZ, -R24 ;  /* 0x000000ffff18a224 */ /* 0x000fe400078e0a18 */
[----:B------:R0:W-:Y:S01]  /*24d70*/  STL [R1+0x6a4], R3 ;  /* 0x0006a40301007387 */ /* 0x0001e20000100800 */
[----:B------:R-:W-:-:S03]  /*24d80*/  @!P3 IMAD.MOV R25, RZ, RZ, -R25 ;  /* 0x000000ffff19b224 */ /* 0x000fc600078e0a19 */
[----:B------:R0:W4:Y:S01]  /*24d90*/  @P0 LDG.E.U8 R87, desc[UR20][R26.64] ;  /* 0x000000141a570981 */ /* 0x000122000c1e1100 */
[----:B--2---:R-:W-:-:S03]  /*24da0*/  ISETP.GE.AND P2, PT, R12, RZ, PT ;  /* 0x000000ff0c00720c */ /* 0x004fc60003f46270 */
[----:B------:R-:W2:Y:S01]  /*24db0*/  LDL R12, [R1+0x1538] ;  /* 0x00153800010c7983 */ /* 0x000ea20000100800 */
[C---:B------:R-:W-:Y:S01]  /*24dc0*/  ISETP.GT.U32.AND P3, PT, R9.reuse, R4, PT ;  /* 0x000000040900720c */ /* 0x040fe20003f64070 */
[----:B0-----:R-:W-:Y:S02]  /*24dd0*/  @P0 IMAD.MOV.U32 R26, RZ, RZ, R2 ;  /* 0x000000ffff1a0224 */ /* 0x001fe400078e0002 */
[----:B------:R-:W-:Y:S01]  /*24de0*/  @P0 IMAD.MOV.U32 R27, RZ, RZ, R3 ;  /* 0x000000ffff1b0224 */ /* 0x000fe200078e0003 */
[C---:B---3--:R-:W-:Y:S01]  /*24df0*/  ISETP.GT.U32.AND P6, PT, R9.reuse, R7, PT ;  /* 0x000000070900720c */ /* 0x048fe20003fc4070 */
[----:B------:R-:W3:Y:S01]  /*24e00*/  LDL.LU R93, [R1+0x72c] ;  /* 0x00072c00015d7983 */ /* 0x000ee20000300800 */
[----:B------:R-:W-:-:S03]  /*24e10*/  ISETP.GT.U32.AND P5, PT, R9, R0, PT ;  /* 0x000000000900720c */ /* 0x000fc60003fa4070 */
[----:B------:R0:W3:Y:S04]  /*24e20*/  @P0 LDG.E.U8 R86, desc[UR20][R26.64] ;  /* 0x000000141a560981 */ /* 0x0000e8000c1e1100 */
[----:B------:R-:W-:Y:S01]  /*24e30*/  @!P3 IMAD.IADD R4, R4, 0x1, -R9 ;  /* 0x000000010404b824 */ /* 0x000fe200078e0a09 */
[C---:B0-----:R-:W-:Y:S02]  /*24e40*/  SEL R26, R47.reuse, R25, !P1 ;  /* 0x000000192f1a7207 */ /* 0x041fe40004800000 */
[----:B------:R-:W-:Y:S01]  /*24e50*/  SEL R25, R47, R24, !P1 ;  /* 0x000000182f197207 */ /* 0x000fe20004800000 */
[----:B------:R-:W-:Y:S02]  /*24e60*/  IMAD.MOV.U32 R24, RZ, RZ, R4 ;  /* 0x000000ffff187224 */ /* 0x000fe400078e0004 */
[----:B------:R-:W-:Y:S01]  /*24e70*/  IMAD R26, R26, UR6, RZ ;  /* 0x000000061a1a7c24 */ /* 0x000fe2000f8e02ff */
[----:B------:R-:W3:Y:S01]  /*24e80*/  LDL.LU R4, [R1+0x418] ;  /* 0x0004180001047983 */ /* 0x000ee20000300800 */
[----:B------:R-:W-:Y:S01]  /*24e90*/  IMAD R25, R25, UR4, RZ ;  /* 0x0000000419197c24 */ /* 0x000fe2000f8e02ff */
[----:B------:R-:W-:Y:S01]  /*24ea0*/  PRMT R85, RZ, 0x7610, R85 ;  /* 0x00007610ff557816 */ /* 0x000fe20000000055 */
[--C-:B------:R-:W-:Y:S01]  /*24eb0*/  @!P6 IMAD.IADD R7, R7, 0x1, -R9.reuse ;  /* 0x000000010707e824 */ /* 0x100fe200078e0a09 */
[-C--:B------:R-:W-:Y:S01]  /*24ec0*/  IADD3 R6, P6, PT, R26, R8.reuse, RZ ;  /* 0x000000081a067210 */ /* 0x080fe20007fde0ff */
[----:B------:R-:W-:Y:S01]  /*24ed0*/  @!P2 IMAD.MOV R24, RZ, RZ, -R24 ;  /* 0x000000ffff18a224 */ /* 0x000fe200078e0a18 */
[----:B------:R-:W-:Y:S01]  /*24ee0*/  IADD3 R2, P2, PT, R25, R8, RZ ;  /* 0x0000000819027210 */ /* 0x000fe20007f5e0ff */
[----:B------:R-:W-:Y:S01]  /*24ef0*/  @!P5 IMAD.IADD R0, R0, 0x1, -R9 ;  /* 0x000000010000d824 */ /* 0x000fe200078e0a09 */
[----:B------:R-:W-:Y:S01]  /*24f00*/  LEA.HI.X.SX32 R27, R26, R5, 0x1, P6 ;  /* 0x000000051a1b7211 */ /* 0x000fe200030f0eff */
[----:B------:R-:W-:Y:S01]  /*24f10*/  STL [R1+0x6d8], R6 ;  /* 0x0006d80601007387 */ /* 0x000fe20000100800 */
[----:B------:R-:W-:Y:S01]  /*24f20*/  PRMT R84, RZ, 0x7610, R84 ;  /* 0x00007610ff547816 */ /* 0x000fe20000000054 */
[----:B------:R-:W0:Y:S01]  /*24f30*/  LDCU UR4, c[0x0][0x3b0] ;  /* 0x00007600ff0477ac */ /* 0x000e220008000800 */
[----:B------:R-:W-:Y:S01]  /*24f40*/  ISETP.GT.U32.AND P5, PT, R9, R0, PT ;  /* 0x000000000900720c */ /* 0x000fe20003fa4070 */
[----:B------:R0:W-:Y:S01]  /*24f50*/  STL [R1+0x6e0], R2 ;  /* 0x0006e00201007387 */ /* 0x0001e20000100800 */
[----:B------:R-:W-:Y:S01]  /*24f60*/  ISETP.GE.AND P6, PT, R13, RZ, PT ;  /* 0x000000ff0d00720c */ /* 0x000fe20003fc6270 */
[----:B------:R-:W0:Y:S02]  /*24f70*/  LDCU UR6, c[0x0][0x3b0] ;  /* 0x00007600ff0677ac */ /* 0x000e240008000800 */
[----:B------:R-:W3:Y:S01]  /*24f80*/  LDL R13, [R1+0x1540] ;  /* 0x00154000010d7983 */ /* 0x000ee20000100800 */
[----:B------:R-:W-:-:S02]  /*24f90*/  ISETP.GT.U32.AND P3, PT, R9, R7, PT ;  /* 0x000000070900720c */ /* 0x000fc40003f64070 */
[----:B------:R-:W-:Y:S01]  /*24fa0*/  LEA.HI.X.SX32 R3, R25, R5, 0x1, P2 ;  /* 0x0000000519037211 */ /* 0x000fe200010f0eff */
[----:B------:R-:W-:Y:S01]  /*24fb0*/  @P0 IMAD.MOV.U32 R25, RZ, RZ, R27 ;  /* 0x000000ffff190224 */ /* 0x000fe200078e001b */
[----:B------:R-:W-:Y:S01]  /*24fc0*/  SEL R26, R47, R24, !P1 ;  /* 0x000000182f1a7207 */ /* 0x000fe20004800000 */
[----:B------:R-:W-:Y:S02]  /*24fd0*/  @P0 IMAD.MOV.U32 R24, RZ, RZ, R6 ;  /* 0x000000ffff180224 */ /* 0x000fe400078e0006 */
[----:B------:R-:W-:-:S03]  /*24fe0*/  @!P5 IMAD.IADD R0, R0, 0x1, -R9 ;  /* 0x000000010000d824 */ /* 0x000fc600078e0a09 */
[----:B------:R0:W3:Y:S01]  /*24ff0*/  @P0 LDG.E.U8 R85, desc[UR20][R24.64] ;  /* 0x0000001418550981 */ /* 0x0000e2000c1e1100 */
[----:B------:R-:W-:Y:S02]  /*25000*/  IMAD R26, R26, UR5, RZ ;  /* 0x000000051a1a7c24 */ /* 0x000fe4000f8e02ff */
[----:B------:R-:W-:Y:S01]  /*25010*/  @!P3 IMAD.IADD R7, R7, 0x1, -R9 ;  /* 0x000000010707b824 */ /* 0x000fe200078e0a09 */
[----:B------:R-:W-:Y:S01]  /*25020*/  STL [R1+0x6d4], R27 ;  /* 0x0006d41b01007387 */ /* 0x000fe20000100800 */
[----:B----4-:R-:W-:Y:S01]  /*25030*/  ISETP.GT.U32.AND P2, PT, R9, R11, PT ;  /* 0x0000000b0900720c */ /* 0x010fe20003f44070 */
[----:B------:R-:W4:Y:S01]  /*25040*/  LDCU UR5, c[0x0][0x3b0] ;  /* 0x00007600ff0577ac */ /* 0x000f220008000800 */
[----:B0-----:R-:W-:Y:S02]  /*25050*/  @P0 IMAD.MOV.U32 R24, RZ, RZ, R2 ;  /* 0x000000ffff180224 */ /* 0x001fe400078e0002 */
[----:B------:R-:W-:-:S05]  /*25060*/  @P0 IMAD.MOV.U32 R25, RZ, RZ, R3 ;  /* 0x000000ffff190224 */ /* 0x000fca00078e0003 */
[----:B------:R0:W4:Y:S02]  /*25070*/  @P0 LDG.E.U8 R84, desc[UR20][R24.64] ;  /* 0x0000001418540981 */ /* 0x000124000c1e1100 */
[----:B0-----:R-:W-:Y:S01]  /*25080*/  IMAD.MOV.U32 R24, RZ, RZ, R0 ;  /* 0x000000ffff187224 */ /* 0x001fe200078e0000 */
[C---:B------:R-:W-:Y:S01]  /*25090*/  IADD3 R0, P3, PT, R26.reuse, R8, RZ ;  /* 0x000000081a007210 */ /* 0x040fe20007f7e0ff */
[----:B------:R-:W-:Y:S03]  /*250a0*/  STL [R1+0x6dc], R3 ;  /* 0x0006dc0301007387 */ /* 0x000fe60000100800 */
[----:B------:R-:W-:Y:S02]  /*250b0*/  LEA.HI.X.SX32 R2, R26, R5, 0x1, P3 ;  /* 0x000000051a027211 */ /* 0x000fe400018f0eff */
[----:B--2---:R-:W-:Y:S02]  /*250c0*/  ISETP.GE.AND P5, PT, R12, RZ, PT ;  /* 0x000000ff0c00720c */ /* 0x004fe40003fa6270 */
[----:B------:R-:W2:Y:S04]  /*250d0*/  LDL.LU R12, [R1+0x414] ;  /* 0x00041400010c7983 */ /* 0x000ea80000300800 */
[----:B------:R0:W-:Y:S04]  /*250e0*/  STL [R1+0x6e8], R0 ;  /* 0x0006e80001007387 */ /* 0x0001e80000100800 */
[----:B------:R0:W-:Y:S04]  /*250f0*/  STL [R1+0x6e4], R2 ;  /* 0x0006e40201007387 */ /* 0x0001e80000100800 */
[----:B------:R-:W2:Y:S01]  /*25100*/  LDL R6, [R1+0x155c] ;  /* 0x00155c0001067983 */ /* 0x000ea20000100800 */
[----:B------:R-:W-:Y:S01]  /*25110*/  @!P6 IMAD.MOV R24, RZ, RZ, -R24 ;  /* 0x000000ffff18e224 */ /* 0x000fe200078e0a18 */
[----:B---3--:R-:W-:Y:S01]  /*25120*/  ISETP.GT.U32.AND P6, PT, R9, R93, PT ;  /* 0x0000005d0900720c */ /* 0x008fe20003fc4070 */
[----:B------:R-:W-:-:S03]  /*25130*/  @!P2 IMAD.IADD R11, R11, 0x1, -R9 ;  /* 0x000000010b0ba824 */ /* 0x000fc600078e0a09 */
[----:B------:R-:W-:Y:S01]  /*25140*/  SEL R25, R47, R24, !P1 ;  /* 0x000000182f197207 */ /* 0x000fe20004800000 */
[----:B------:R-:W-:Y:S01]  /*25150*/  IMAD.MOV.U32 R24, RZ, RZ, R7 ;  /* 0x000000ffff187224 */ /* 0x000fe200078e0007 */
[----:B------:R-:W-:Y:S01]  /*25160*/  ISETP.GT.U32.AND P2, PT, R9, R11, PT ;  /* 0x0000000b0900720c */ /* 0x000fe20003f44070 */
[----:B------:R-:W-:Y:S01]  /*25170*/  @P0 IMAD.MOV.U32 R26, RZ, RZ, R0 ;  /* 0x000000ffff1a0224 */ /* 0x000fe200078e0000 */
[----:B------:R-:W-:Y:S01]  /*25180*/  PRMT R83, RZ, 0x7610, R83 ;  /* 0x00007610ff537816 */ /* 0x000fe20000000053 */
[----:B-1----:R-:W-:Y:S01]  /*25190*/  IMAD R25, R25, UR7, RZ ;  /* 0x0000000719197c24 */ /* 0x002fe2000f8e02ff */
[----:B------:R-:W3:Y:S01]  /*251a0*/  LDL.LU R7, [R1+0x408] ;  /* 0x0004080001077983 */ /* 0x000ee20000300800 */
[----:B------:R-:W-:Y:S01]  /*251b0*/  @!P5 IMAD.MOV R24, RZ, RZ, -R24 ;  /* 0x000000ffff18d224 */ /* 0x000fe200078e0a18 */
[----:B------:R-:W-:Y:S01]  /*251c0*/  PRMT R82, RZ, 0x7610, R82 ;  /* 0x00007610ff527816 */ /* 0x000fe20000000052 */
[----:B------:R-:W-:Y:S01]  /*251d0*/  @!P6 IMAD.IADD R93, R93, 0x1, -R9 ;  /* 0x000000015d5de824 */ /* 0x000fe200078e0a09 */
[----:B0-----:R-:W-:Y:S01]  /*251e0*/  IADD3 R0, P5, PT, R25, R8, RZ ;  /* 0x0000000819007210 */ /* 0x001fe20007fbe0ff */
[----:B------:R-:W-:Y:S01]  /*251f0*/  @P0 IMAD.MOV.U32 R27, RZ, RZ, R2 ;  /* 0x000000ffff1b0224 */ /* 0x000fe200078e0002 */
[----:B------:R-:W-:Y:S01]  /*25200*/  SEL R24, R47, R24, !P1 ;  /* 0x000000182f187207 */ /* 0x000fe20004800000 */
[----:B------:R-:W0:Y:S01]  /*25210*/  LDCU UR7, c[0x0][0x3b0] ;  /* 0x00007600ff0777ac */ /* 0x000e220008000800 */
[----:B------:R-:W-:-:S02]  /*25220*/  LEA.HI.X.SX32 R3, R25, R5, 0x1, P5 ;  /* 0x0000000519037211 */ /* 0x000fc400028f0eff */
[----:B------:R1:W3:Y:S01]  /*25230*/  @P0 LDG.E.U8 R83, desc[UR20][R26.64] ;  /* 0x000000141a530981 */ /* 0x0002e2000c1e1100 */
[----:B------:R-:W-:-:S03]  /*25240*/  ISETP.GE.AND P6, PT, R13, RZ, PT ;  /* 0x000000ff0d00720c */ /* 0x000fc60003fc6270 */
[----:B------:R-:W3:Y:S01]  /*25250*/  LDL R13, [R1+0x1564] ;  /* 0x00156400010d7983 */ /* 0x000ee20000100800 */
[----:B-1----:R-:W-:Y:S01]  /*25260*/  IMAD R26, R24, UR4, RZ ;  /* 0x00000004181a7c24 */ /* 0x002fe2000f8e02ff */
[----:B------:R-:W-:Y:S01]  /*25270*/  ISETP.GT.U32.AND P3, PT, R9, R4, PT ;  /* 0x000000040900720c */ /* 0x000fe20003f64070 */
[----:B------:R-:W-:Y:S02]  /*25280*/  @P0 IMAD.MOV.U32 R24, RZ, RZ, R0 ;  /* 0x000000ffff180224 */ /* 0x000fe400078e0000 */
[----:B------:R-:W-:Y:S01]  /*25290*/  @P0 IMAD.MOV.U32 R25, RZ, RZ, R3 ;  /* 0x000000ffff190224 */ /* 0x000fe200078e0003 */
[----:B------:R1:W-:Y:S01]  /*252a0*/  STL [R1+0x720], R0 ;  /* 0x0007200001007387 */ /* 0x0003e20000100800 */
[----:B------:R-:W-:Y:S01]  /*252b0*/  @!P2 IMAD.IADD R11, R11, 0x1, -R9 ;  /* 0x000000010b0ba824 */ /* 0x000fe200078e0a09 */
[----:B------:R-:W-:Y:S01]  /*252c0*/  PRMT R81, RZ, 0x7610, R81 ;  /* 0x00007610ff517816 */ /* 0x000fe20000000051 */
[----:B------:R-:W0:Y:S01]  /*252d0*/  LDCU UR4, c[0x0][0x3b0] ;  /* 0x00007600ff0477ac */ /* 0x000e220008000800 */
[----:B------:R-:W3:Y:S04]  /*252e0*/  LDL.LU R2, [R1+0x2d8] ;  /* 0x0002d80001027983 */ /* 0x000ee80000300800 */
[----:B------:R4:W3:Y:S04]  /*252f0*/  @P0 LDG.E.U8 R82, desc[UR20][R24.64] ;  /* 0x0000001418520981 */ /* 0x0008e8000c1e1100 */
[----:B------:R0:W-:Y:S01]  /*25300*/  STL [R1+0x71c], R3 ;  /* 0x00071c0301007387 */ /* 0x0001e20000100800 */
[----:B-1----:R-:W-:Y:S01]  /*25310*/  IADD3 R0, P5, PT, R26, R8, RZ ;  /* 0x000000081a007210 */ /* 0x002fe20007fbe0ff */
[----:B----4-:R-:W-:-:S02]  /*25320*/  IMAD.MOV.U32 R24, RZ, RZ, R11 ;  /* 0x000000ffff187224 */ /* 0x010fc400078e000b */
[----:B------:R-:W4:Y:S01]  /*25330*/  LDL R11, [R1+0x1568] ;  /* 0x00156800010b7983 */ /* 0x000f220000100800 */
[----:B0-----:R-:W-:-:S03]  /*25340*/  LEA.HI.X.SX32 R3, R26, R5, 0x1, P5 ;  /* 0x000000051a037211 */ /* 0x001fc600028f0eff */
[----:B------:R0:W-:Y:S04]  /*25350*/  STL [R1+0x728], R0 ;  /* 0x0007280001007387 */ /* 0x0001e80000100800 */
[----:B------:R1:W-:Y:S01]  /*25360*/  STL [R1+0x724], R3 ;  /* 0x0007240301007387 */ /* 0x0003e20000100800 */
[----:B--2---:R-:W-:-:S03]  /*25370*/  ISETP.GE.AND P5, PT, R6, RZ, PT ;  /* 0x000000ff0600720c */ /* 0x004fc60003fa6270 */
[----:B------:R-:W2:Y:S01]  /*25380*/  LDL R6, [R1+0x157c] ;  /* 0x00157c0001067983 */ /* 0x000ea20000100800 */
[----:B------:R-:W-:Y:S02]  /*25390*/  @!P3 IMAD.IADD R4, R4, 0x1, -R9 ;  /* 0x000000010404b824 */ /* 0x000fe400078e0a09 */
[----:B------:R-:W-:Y:S01]  /*253a0*/  @!P6 IMAD.MOV R24, RZ, RZ, -R24 ;  /* 0x000000ffff18e224 */ /* 0x000fe200078e0a18 */
[C---:B------:R-:W-:Y:S02]  /*253b0*/  ISETP.GT.U32.AND P6, PT, R9.reuse, R12, PT ;  /* 0x0000000c0900720c */ /* 0x040fe40003fc4070 */
[C---:B------:R-:W-:Y:S02]  /*253c0*/  ISETP.GT.U32.AND P3, PT, R9.reuse, R93, PT ;  /* 0x0000005d0900720c */ /* 0x040fe40003f64070 */
[----:B------:R-:W-:Y:S02]  /*253d0*/  ISETP.GT.U32.AND P2, PT, R9, R4, PT ;  /* 0x000000040900720c */ /* 0x000fe40003f44070 */
[----:B------:R-:W-:Y:S01]  /*253e0*/  SEL R26, R47, R24, !P1 ;  /* 0x000000182f1a7207 */ /* 0x000fe20004800000 */
[----:B------:R-:W-:-:S02]  /*253f0*/  @P0 IMAD.MOV.U32 R24, RZ, RZ, R0 ;  /* 0x000000ffff180224 */ /* 0x000fc400078e0000 */
[----:B------:R-:W-:Y:S01]  /*25400*/  @P0 IMAD.MOV.U32 R25, RZ, RZ, R3 ;  /* 0x000000ffff190224 */ /* 0x000fe200078e0003 */
[----:B0-----:R-:W2:Y:S01]  /*25410*/  LDL.LU R0, [R1+0x3fc] ;  /* 0x0003fc0001007983 */ /* 0x001ea20000300800 */
[----:B------:R-:W-:Y:S01]  /*25420*/  IMAD R26, R26, UR5, RZ ;  /* 0x000000051a1a7c24 */ /* 0x000fe2000f8e02ff */
[----:B------:R-:W-:Y:S01]  /*25430*/  PRMT R80, RZ, 0x7610, R80 ;  /* 0x00007610ff507816 */ /* 0x000fe20000000050 */
[--C-:B------:R-:W-:Y:S01]  /*25440*/  @!P6 IMAD.IADD R12, R12, 0x1, -R9.reuse ;  /* 0x000000010c0ce824 */ /* 0x100fe200078e0a09 */
[----:B------:R0:W2:Y:S01]  /*25450*/  @P0 LDG.E.U8 R81, desc[UR20][R24.64] ;  /* 0x0000001418510981 */ /* 0x0000a2000c1e1100 */
[--C-:B------:R-:W-:Y:S01]  /*25460*/  @!P3 IMAD.IADD R93, R93, 0x1, -R9.reuse ;  /* 0x000000015d5db824 */ /* 0x100fe200078e0a09 */
[----:B------:R-:W2:Y:S01]  /*25470*/  LDCU UR5, c[0x0][0x3b0] ;  /* 0x00007600ff0577ac */ /* 0x000ea20008000800 */
[----:B------:R-:W-:Y:S01]  /*25480*/  @!P2 IMAD.IADD R4, R4, 0x1, -R9 ;  /* 0x000000010404a824 */ /* 0x000fe200078e0a09 */
[C---:B-1----:R-:W-:Y:S02]  /*25490*/  IADD3 R3, P2, PT, R26.reuse, R8, RZ ;  /* 0x000000081a037210 */ /* 0x042fe40007f5e0ff */
[----:B---3--:R-:W-:Y:S01]  /*254a0*/  ISETP.GE.AND P6, PT, R13, RZ, PT ;  /* 0x000000ff0d00720c */ /* 0x008fe20003fc6270 */
[----:B0-----:R-:W-:Y:S01]  /*254b0*/  IMAD.MOV.U32 R25, RZ, RZ, R93 ;  /* 0x000000ffff197224 */ /* 0x001fe200078e005d */
[----:B------:R-:W-:Y:S01]  /*254c0*/  LEA.HI.X.SX32 R13, R26, R5, 0x1, P2 ;  /* 0x000000051a0d7211 */ /* 0x000fe200010f0eff */
[----:B------:R-:W-:-:S02]  /*254d0*/  IMAD.MOV.U32 R24, RZ, RZ, R4 ;  /* 0x000000ffff187224 */ /* 0x000fc400078e0004 */
[----:B------:R-:W-:Y:S01]  /*254e0*/  @!P5 IMAD.MOV R25, RZ, RZ, -R25 ;  /* 0x000000ffff19d224 */ /* 0x000fe200078e0a19 */
[----:B------:R-:W-:Y:S01]  /*254f0*/  STL [R1+0x730], R3 ;  /* 0x0007300301007387 */ /* 0x000fe20000100800 */
[C---:B------:R-:W-:Y:S02]  /*25500*/  ISETP.GT.U32.AND P2, PT, R9.reuse, R12, PT ;  /* 0x0000000c0900720c */ /* 0x040fe40003f44070 */
[----:B------:R-:W-:Y:S01]  /*25510*/  ISETP.GT.U32.AND P5, PT, R9, R2, PT ;  /* 0x000000020900720c */ /* 0x000fe20003fa4070 */
[----:B------:R0:W-:Y:S01]  /*25520*/  STL [R1+0x72c], R13 ;  /* 0x00072c0d01007387 */ /* 0x0001e20000100800 */
[----:B------:R-:W-:Y:S01]  /*25530*/  @P0 IMAD.MOV.U32 R26, RZ, RZ, R3 ;  /* 0x000000ffff1a0224 */ /* 0x000fe200078e0003 */
[----:B------:R-:W-:Y:S01]  /*25540*/  SEL R25, R47, R25, !P1 ;  /* 0x000000192f197207 */ /* 0x000fe20004800000 */
[----:B------:R-:W-:Y:S02]  /*25550*/  @P0 IMAD.MOV.U32 R27, RZ, RZ, R13 ;  /* 0x000000ffff1b0224 */ /* 0x000fe400078e000d */
[----:B------:R-:W-:-:S03]  /*25560*/  @!P6 IMAD.MOV R24, RZ, RZ, -R24 ;  /* 0x000000ffff18e224 */ /* 0x000fc600078e0a18 */
[----:B------:R1:W3:Y:S04]  /*25570*/  @P0 LDG.E.U8 R80, desc[UR20][R26.64] ;  /* 0x000000141a500981 */ /* 0x0002e8000c1e1100 */
[----:B0-----:R-:W3:Y:S01]  /*25580*/  LDL.LU R13, [R1+0x400] ;  /* 0x00040000010d7983 */ /* 0x001ee20000300800 */
[----:B----4-:R-:W-:-:S03]  /*25590*/  ISETP.GE.AND P6, PT, R11, RZ, PT ;  /* 0x000000ff0b00720c */ /* 0x010fc60003fc6270 */
[----:B------:R-:W4:Y:S01]  /*255a0*/  LDL R11, [R1+0x156c] ;  /* 0x00156c00010b7983 */ /* 0x000f220000100800 */
[----:B-1----:R-:W-:Y:S02]  /*255b0*/  IMAD R26, R25, UR4, RZ ;  /* 0x00000004191a7c24 */ /* 0x002fe4000f8e02ff */
[--C-:B------:R-:W-:Y:S02]  /*255c0*/  @!P5 IMAD.IADD R2, R2, 0x1, -R9.reuse ;  /* 0x000000010202d824 */ /* 0x100fe400078e0a09 */
[----:B------:R-:W-:Y:S01]  /*255d0*/  @!P2 IMAD.IADD R12, R12, 0x1, -R9 ;  /* 0x000000010c0ca824 */ /* 0x000fe200078e0a09 */
[----:B------:R-:W-:Y:S01]  /*255e0*/  IADD3 R4, P5, PT, R26, R8, RZ ;  /* 0x000000081a047210 */ /* 0x000fe20007fbe0ff */
[----:B------:R-:W0:Y:S02]  /*255f0*/  LDCU UR4, c[0x0][0x3b0] ;  /* 0x00007600ff0477ac */ /* 0x000e240008000800 */
[----:B------:R-:W-:Y:S02]  /*25600*/  IMAD.MOV.U32 R25, RZ, RZ, R12 ;  /* 0x000000ffff197224 */ /* 0x000fe400078e000c */
[----:B------:R-:W-:Y:S01]  /*25610*/  STL [R1+0x760], R4 ;  /* 0x0007600401007387 */ /* 0x000fe20000100800 */
[----:B--2---:R-:W-:-:S02]  /*25620*/  ISETP.GE.AND P2, PT, R6, RZ, PT ;  /* 0x000000ff0600720c */ /* 0x004fc40003f46270 */
[----:B------:R-:W-:-:S05]  /*25630*/  LEA.HI.X.SX32 R6, R26, R5, 0x1, P5 ;  /* 0x000000051a067211 */ /* 0x000fca00028f0eff */
[----:B------:R1:W-:Y:S04]  /*25640*/  STL [R1+0x75c], R6 ;  /* 0x00075c0601007387 */ /* 0x0003e80000100800 */
[----:B------:R-:W2:Y:S01]  /*25650*/  LDL R12, [R1+0x1604] ;  /* 0x00160400010c7983 */ /* 0x000ea20000100800 */
[----:B------:R-:W-:Y:S02]  /*25660*/  ISETP.GT.U32.AND P3, PT, R9, R7, PT ;  /* 0x000000070900720c */ /* 0x000fe40003f64070 */
[----:B------:R-:W-:-:S11]  /*25670*/  SEL R24, R47, R24, !P1 ;  /* 0x000000182f187207 */ /* 0x000fd60004800000 */
[----:B------:R-:W-:-:S05]  /*25680*/  @!P3 IMAD.IADD R7, R7, 0x1, -R9 ;  /* 0x000000010707b824 */ /* 0x000fca00078e0a09 */
[----:B------:R-:W-:Y:S01]  /*25690*/  ISETP.GT.U32.AND P3, PT, R9, R7, PT ;  /* 0x000000070900720c */ /* 0x000fe20003f64070 */
[----:B------:R-:W-:Y:S01]  /*256a0*/  IMAD R24, R24, UR5, RZ ;  /* 0x0000000518187c24 */ /* 0x000fe2000f8e02ff */
[----:B------:R-:W-:Y:S01]  /*256b0*/  PRMT R79, RZ, 0x7610, R79 ;  /* 0x00007610ff4f7816 */ /* 0x000fe2000000004f */
[----:B------:R-:W-:Y:S01]  /*256c0*/  @!P6 IMAD.MOV R25, RZ, RZ, -R25 ;  /* 0x000000ffff19e224 */ /* 0x000fe200078e0a19 */
[----:B------:R-:W-:Y:S01]  /*256d0*/  PRMT R78, RZ, 0x7610, R78 ;  /* 0x00007610ff4e7816 */ /* 0x000fe2000000004e */
[----:B------:R-:W-:Y:S01]  /*256e0*/  @P0 IMAD.MOV.U32 R26, RZ, RZ, R4 ;  /* 0x000000ffff1a0224 */ /* 0x000fe200078e0004 */
[----:B------:R-:W-:Y:S01]  /*256f0*/  IADD3 R3, P5, PT, R24, R8, RZ ;  /* 0x0000000818037210 */ /* 0x000fe20007fbe0ff */
[----:B------:R-:W-:-:S06]  /*25700*/  @P0 IMAD.MOV.U32 R27, RZ, RZ, R6 ;  /* 0x000000ffff1b0224 */ /* 0x000fcc00078e0006 */
[----:B------:R-:W-:Y:S01]  /*25710*/  @!P3 IMAD.IADD R7, R7, 0x1, -R9 ;  /* 0x000000010707b824 */ /* 0x000fe200078e0a09 */
[C---:B------:R-:W-:Y:S01]  /*25720*/  ISETP.GT.U32.AND P3, PT, R9.reuse, R0, PT ;  /* 0x000000000900720c */ /* 0x040fe20003f64070 */
[----:B------:R0:W2:Y:S01]  /*25730*/  @P0 LDG.E.U8 R79, desc[UR20][R26.64] ;  /* 0x000000141a4f0981 */ /* 0x0000a2000c1e1100 */
[----:B------:R-:W-:Y:S01]  /*25740*/  ISETP.GT.U32.AND P6, PT, R9, R2, PT ;  /* 0x000000020900720c */ /* 0x000fe20003fc4070 */
[----:B------:R-:W2:Y:S01]  /*25750*/  LDCU UR5, c[0x0][0x3b0] ;  /* 0x00007600ff0577ac */ /* 0x000ea20008000800 */
[----:B-1----:R-:W-:Y:S01]  /*25760*/  LEA.HI.X.SX32 R6, R24, R5, 0x1, P5 ;  /* 0x0000000518067211 */ /* 0x002fe200028f0eff */
[----:B------:R-:W-:Y:S01]  /*25770*/  IMAD.MOV.U32 R24, RZ, RZ, R7 ;  /* 0x000000ffff187224 */ /* 0x000fe200078e0007 */
[----:B------:R-:W2:Y:S03]  /*25780*/  LDL.LU R4, [R1+0x2c8] ;  /* 0x0002c80001047983 */ /* 0x000ea60000300800 */
[----:B------:R-:W-:-:S02]  /*25790*/  @!P2 IMAD.MOV R24, RZ, RZ, -R24 ;  /* 0x000000ffff18a224 */ /* 0x000fc400078e0a18 */
[----:B0-----:R-:W-:Y:S02]  /*257a0*/  @P0 IMAD.MOV.U32 R26, RZ, RZ, R3 ;  /* 0x000000ffff1a0224 */ /* 0x001fe400078e0003 */
[----:B------:R-:W-:Y:S02]  /*257b0*/  @P0 IMAD.MOV.U32 R27, RZ, RZ, R6 ;  /* 0x000000ffff1b0224 */ /* 0x000fe400078e0006 */
[--C-:B------:R-:W-:Y:S01]  /*257c0*/  @!P3 IMAD.IADD R0, R0, 0x1, -R9.reuse ;  /* 0x000000010000b824 */ /* 0x100fe200078e0a09 */
[----:B----4-:R-:W-:Y:S01]  /*257d0*/  ISETP.GE.AND P3, PT, R11, RZ, PT ;  /* 0x000000ff0b00720c */ /* 0x010fe20003f66270 */
[----:B------:R-:W-:Y:S01]  /*257e0*/  STL [R1+0x768], R3 ;  /* 0x0007680301007387 */ /* 0x000fe20000100800 */
[----:B------:R-:W-:-:S03]  /*257f0*/  @!P6 IMAD.IADD R2, R2, 0x1, -R9 ;  /* 0x000000010202e824 */ /* 0x000fc600078e0a09 */
[----:B------:R0:W4:Y:S01]  /*25800*/  @P0 LDG.E.U8 R78, desc[UR20][R26.64] ;  /* 0x000000141a4e0981 */ /* 0x000122000c1e1100 */
[----:B------:R-:W-:-:S03]  /*25810*/  ISETP.GT.U32.AND P2, PT, R9, R0, PT ;  /* 0x000000000900720c */ /* 0x000fc60003f44070 */
[----:B------:R1:W-:Y:S04]  /*25820*/  STL [R1+0x764], R6 ;  /* 0x0007640601007387 */ /* 0x0003e80000100800 */
[----:B------:R-:W4:Y:S01]  /*25830*/  LDL R11, [R1+0x1600] ;  /* 0x00160000010b7983 */ /* 0x000f220000100800 */
[C---:B0-----:R-:W-:Y:S02]  /*25840*/  SEL R26, R47.reuse, R25, !P1 ;  /* 0x000000192f1a7207 */ /* 0x041fe40004800000 */
[----:B------:R-:W-:Y:S01]  /*25850*/  SEL R25, R47, R24, !P1 ;  /* 0x000000182f197207 */ /* 0x000fe20004800000 */
[----:B------:R-:W4:Y:S01]  /*25860*/  LDL.LU R93, [R1+0x2d0] ;  /* 0x0002d000015d7983 */ /* 0x000f220000300800 */
[----:B------:R-:W-:Y:S02]  /*25870*/  IMAD.MOV.U32 R24, RZ, RZ, R2 ;  /* 0x000000ffff187224 */ /* 0x000fe400078e0002 */
[----:B------:R-:W-:Y:S01]  /*25880*/  IMAD R26, R26, UR6, RZ ;  /* 0x000000061a1a7c24 */ /* 0x000fe2000f8e02ff */
[----:B-1----:R-:W4:Y:S01]  /*25890*/  LDL.LU R6, [R1+0x2cc] ;  /* 0x0002cc0001067983 */ /* 0x002f220000300800 */
[----:B------:R-:W-:Y:S01]  /*258a0*/  IMAD R25, R25, UR4, RZ ;  /* 0x0000000419197c24 */ /* 0x000fe2000f8e02ff */
[----:B---3--:R-:W-:Y:S01]  /*258b0*/  ISETP.GT.U32.AND P5, PT, R9, R13, PT ;  /* 0x0000000d0900720c */ /* 0x008fe20003fa4070 */
[----:B------:R-:W-:Y:S01]  /*258c0*/  @!P3 IMAD.MOV R24, RZ, RZ, -R24 ;  /* 0x000000ffff18b224 */ /* 0x000fe200078e0a18 */
[-C--:B------:R-:W-:Y:S01]  /*258d0*/  IADD3 R7, P6, PT, R26, R8.reuse, RZ ;  /* 0x000000081a077210 */ /* 0x080fe20007fde0ff */
[----:B------:R-:W-:Y:S01]  /*258e0*/  @!P2 IMAD.IADD R0, R0, 0x1, -R9 ;  /* 0x000000010000a824 */ /* 0x000fe200078e0a09 */
[----:B------:R-:W-:Y:S01]  /*258f0*/  IADD3 R2, P3, PT, R25, R8, RZ ;  /* 0x0000000819027210 */ /* 0x000fe20007f7e0ff */
[----:B------:R-:W0:Y:S02]  /*25900*/  LDCU UR4, c[0x0][0x3b0] ;  /* 0x00007600ff0477ac */ /* 0x000e240008000800 */
[----:B------:R-:W-:Y:S01]  /*25910*/  STL [R1+0x770], R7 ;  /* 0x0007700701007387 */ /* 0x000fe20000100800 */
[----:B------:R-:W-:Y:S01]  /*25920*/  PRMT R77, RZ, 0x7610, R77 ;  /* 0x00007610ff4d7816 */ /* 0x000fe2000000004d */
[----:B------:R-:W1:Y:S02]  /*25930*/  LDCU UR6, c[0x0][0x3b0] ;  /* 0x00007600ff0677ac */ /* 0x000e640008000800 */
[----:B------:R3:W-:Y:S01]  /*25940*/  STL [R1+0x798], R2 ;  /* 0x0007980201007387 */ /* 0x0007e20000100800 */
[----:B--2---:R-:W-:-:S03]  /*25950*/  ISETP.GE.AND P2, PT, R12, RZ, PT ;  /* 0x000000ff0c00720c */ /* 0x004fc60003f46270 */
[----:B------:R-:W2:Y:S01]  /*25960*/  LDL R12, [R1+0x15fc] ;  /* 0x0015fc00010c7983 */ /* 0x000ea20000100800 */
[-C--:B------:R-:W-:Y:S02]  /*25970*/  LEA.HI.X.SX32 R27, R26, R5.reuse, 0x1, P6 ;  /* 0x000000051a1b7211 */ /* 0x080fe400030f0eff */
[----:B------:R-:W-:Y:S02]  /*25980*/  LEA.HI.X.SX32 R3, R25, R5, 0x1, P3 ;  /* 0x0000000519037211 */ /* 0x000fe400018f0eff */
[----:B------:R-:W-:Y:S01]  /*25990*/  SEL R26, R47, R24, !P1 ;  /* 0x000000182f1a7207 */ /* 0x000fe20004800000 */
[----:B------:R-:W-:Y:S02]  /*259a0*/  @P0 IMAD.MOV.U32 R24, RZ, RZ, R7 ;  /* 0x000000ffff180224 */ /* 0x000fe400078e0007 */
[----:B------:R-:W-:Y:S02]  /*259b0*/  @P0 IMAD.MOV.U32 R25, RZ, RZ, R27 ;  /* 0x000000ffff190224 */ /* 0x000fe400078e001b */
[----:B------:R-:W-:Y:S01]  /*259c0*/  @!P5 IMAD.IADD R13, R13, 0x1, -R9 ;  /* 0x000000010d0dd824 */ /* 0x000fe200078e0a09 */
[----:B------:R-:W-:-:S02]  /*259d0*/  PRMT R76, RZ, 0x7610, R76 ;  /* 0x00007610ff4c7816 */ /* 0x000fc4000000004c */
[----:B------:R0:W2:Y:S02]  /*259e0*/  @P0 LDG.E.U8 R77, desc[UR20][R24.64] ;  /* 0x00000014184d0981 */ /* 0x0000a4000c1e1100 */
[----:B------:R-:W-:Y:S01]  /*259f0*/  ISETP.GT.U32.AND P5, PT, R9, R13, PT ;  /* 0x0000000d0900720c */ /* 0x000fe20003fa4070 */
[----:B0-----:R-:W-:Y:S02]  /*25a00*/  @P0 IMAD.MOV.U32 R24, RZ, RZ, R2 ;  /* 0x000000ffff180224 */ /* 0x001fe400078e0002 */
[----:B------:R-:W-:-:S05]  /*25a10*/  @P0 IMAD.MOV.U32 R25, RZ, RZ, R3 ;  /* 0x000000ffff190224 */ /* 0x000fca00078e0003 */
[----:B------:R0:W2:Y:S01]  /*25a20*/  @P0 LDG.E.U8 R76, desc[UR20][R24.64] ;  /* 0x00000014184c0981 */ /* 0x0000a2000c1e1100 */
[----:B------:R-:W-:Y:S01]  /*25a30*/  IMAD R26, R26, UR5, RZ ;  /* 0x000000051a1a7c24 */ /* 0x000fe2000f8e02ff */
[----:B------:R-:W-:Y:S02]  /*25a40*/  PRMT R75, RZ, 0x7610, R75 ;  /* 0x00007610ff4b7816 */ /* 0x000fe4000000004b */
[----:B------:R-:W-:Y:S01]  /*25a50*/  ISETP.GT.U32.AND P6, PT, R9, R4, PT ;  /* 0x000000040900720c */ /* 0x000fe20003fc4070 */
[----:B------:R1:W-:Y:S01]  /*25a60*/  STL [R1+0x76c], R27 ;  /* 0x00076c1b01007387 */ /* 0x0003e20000100800 */
[----:B------:R-:W-:Y:S01]  /*25a70*/  @!P5 IMAD.IADD R13, R13, 0x1, -R9 ;  /* 0x000000010d0dd824 */ /* 0x000fe200078e0a09 */
[----:B------:R-:W-:Y:S01]  /*25a80*/  PRMT R74, RZ, 0x7610, R74 ;  /* 0x00007610ff4a7816 */ /* 0x000fe2000000004a */
[----:B0-----:R-:W-:Y:S01]  /*25a90*/  IMAD.MOV.U32 R24, RZ, RZ, R0 ;  /* 0x000000ffff187224 */ /* 0x001fe200078e0000 */
[----:B------:R-:W-:Y:S01]  /*25aa0*/  STL [R1+0x794], R3 ;  /* 0x0007940301007387 */ /* 0x000fe20000100800 */
[----:B------:R-:W0:Y:S02]  /*25ab0*/  LDCU UR5, c[0x0][0x3b0] ;  /* 0x00007600ff0577ac */ /* 0x000e240008000800 */
[----:B------:R-:W-:Y:S01]  /*25ac0*/  @!P2 IMAD.MOV R24, RZ, RZ, -R24 ;  /* 0x000000ffff18a224 */ /* 0x000fe200078e0a18 */
[----:B------:R-:W-:-:S04]  /*25ad0*/  IADD3 R0, P5, PT, R26, R8, RZ ;  /* 0x000000081a007210 */ /* 0x000fc80007fbe0ff */
[----:B------:R-:W-:Y:S01]  /*25ae0*/  SEL R25, R47, R24, !P1 ;  /* 0x000000182f197207 */ /* 0x000fe20004800000 */
[----:B------:R-:W-:Y:S01]  /*25af0*/  @!P6 IMAD.IADD R4, R4, 0x1, -R9 ;  /* 0x000000010404e824 */ /* 0x000fe200078e0a09 */
[----:B----4-:R-:W-:Y:S02]  /*25b00*/  ISETP.GE.AND P3, PT, R11, RZ, PT ;  /* 0x000000ff0b00720c */ /* 0x010fe40003f66270 */
[----:B------:R-:W4:Y:S01]  /*25b10*/  LDL.LU R11, [R1+0x2bc] ;  /* 0x0002bc00010b7983 */ /* 0x000f220000300800 */
[----:B------:R-:W-:Y:S01]  /*25b20*/  ISETP.GT.U32.AND P2, PT, R9, R93, PT ;  /* 0x0000005d0900720c */ /* 0x000fe20003f44070 */
[----:B------:R-:W-:Y:S01]  /*25b30*/  IMAD.MOV.U32 R24, RZ, RZ, R13 ;  /* 0x000000ffff187224 */ /* 0x000fe200078e000d */
[----:B---3--:R-:W-:Y:S01]  /*25b40*/  LEA.HI.X.SX32 R2, R26, R5, 0x1, P5 ;  /* 0x000000051a027211 */ /* 0x008fe200028f0eff */
[----:B------:R-:W-:Y:S01]  /*25b50*/  IMAD R25, R25, UR7, RZ ;  /* 0x0000000719197c24 */ /* 0x000fe2000f8e02ff */
[----:B------:R-:W-:Y:S01]  /*25b60*/  ISETP.GT.U32.AND P6, PT, R9, R4, PT ;  /* 0x000000040900720c */ /* 0x000fe20003fc4070 */
[----:B------:R-:W-:Y:S05]  /*25b70*/  STL [R1+0x7a0], R0 ;  /* 0x0007a00001007387 */ /* 0x000fea0000100800 */
[----:B------:R-:W-:Y:S01]  /*25b80*/  @!P3 IMAD.MOV R24, RZ, RZ, -R24 ;  /* 0x000000ffff18b224 */ /* 0x000fe200078e0a18 */
[----:B------:R3:W-:Y:S01]  /*25b90*/  STL [R1+0x79c], R2 ;  /* 0x00079c0201007387 */ /* 0x0007e20000100800 */
[----:B-1----:R-:W-:-:S02]  /*25ba0*/  @P0 IMAD.MOV.U32 R27, RZ, RZ, R2 ;  /* 0x000000ffff1b0224 */ /* 0x002fc400078e0002 */
[----:B------:R-:W-:Y:S01]  /*25bb0*/  @!P2 IMAD.IADD R93, R93, 0x1, -R9 ;  /* 0x000000015d5da824 */ /* 0x000fe200078e0a09 */
[----:B------:R-:W4:Y:S01]  /*25bc0*/  LDL R13, [R1+0x1648] ;  /* 0x00164800010d7983 */ /* 0x000f220000100800 */
[----:B------:R-:W-:Y:S01]  /*25bd0*/  @P0 IMAD.MOV.U32 R26, RZ, RZ, R0 ;  /* 0x000000ffff1a0224 */ /* 0x000fe200078e0000 */
[----:B------:R-:W-:Y:S01]  /*25be0*/  SEL R24, R47, R24, !P1 ;  /* 0x000000182f187207 */ /* 0x000fe20004800000 */
[----:B------:R-:W1:Y:S01]  /*25bf0*/  LDCU UR7, c[0x0][0x3b0] ;  /* 0x00007600ff0777ac */ /* 0x000e620008000800 */
[----:B------:R-:W4:Y:S01]  /*25c00*/  LDL.LU R7, [R1+0x2a8] ;  /* 0x0002a80001077983 */ /* 0x000f220000300800 */
[----:B---3--:R-:W-:-:S03]  /*25c10*/  IADD3 R2, P3, PT, R25, R8, RZ ;  /* 0x0000000819027210 */ /* 0x008fc60007f7e0ff */
[----:B------:R3:W4:Y:S01]  /*25c20*/  @P0 LDG.E.U8 R75, desc[UR20][R26.64] ;  /* 0x000000141a4b0981 */ /* 0x000722000c1e1100 */
[----:B------:R-:W-:Y:S01]  /*25c30*/  LEA.HI.X.SX32 R3, R25, R5, 0x1, P3 ;  /* 0x0000000519037211 */ /* 0x000fe200018f0eff */
[----:B------:R-:W-:-:S04]  /*25c40*/  @!P6 IMAD.IADD R4, R4, 0x1, -R9 ;  /* 0x000000010404e824 */ /* 0x000fc800078e0a09 */
[----:B------:R-:W-:Y:S02]  /*25c50*/  @P0 IMAD.MOV.U32 R25, RZ, RZ, R3 ;  /* 0x000000ffff190224 */ /* 0x000fe400078e0003 */
[----:B---3--:R-:W-:Y:S01]  /*25c60*/  IMAD R26, R24, UR4, RZ ;  /* 0x00000004181a7c24 */ /* 0x008fe2000f8e02ff */
[----:B------:R-:W-:Y:S01]  /*25c70*/  ISETP.GT.U32.AND P5, PT, R9, R6, PT ;  /* 0x000000060900720c */ /* 0x000fe20003fa4070 */
[----:B------:R-:W-:Y:S01]  /*25c80*/  @P0 IMAD.MOV.U32 R24, RZ, RZ, R2 ;  /* 0x000000ffff180224 */ /* 0x000fe200078e0002 */
[----:B------:R-:W-:Y:S01]  /*25c90*/  PRMT R73, RZ, 0x7610, R73 ;  /* 0x00007610ff497816 */ /* 0x000fe20000000049 */
[----:B------:R-:W3:Y:S03]  /*25ca0*/  LDCU UR4, c[0x0][0x3b0] ;  /* 0x00007600ff0477ac */ /* 0x000ee60008000800 */
[----:B------:R0:W3:Y:S02]  /*25cb0*/  @P0 LDG.E.U8 R74, desc[UR20][R24.64] ;  /* 0x00000014184a0981 */ /* 0x0000e4000c1e1100 */
[----:B0-----:R-:W-:Y:S01]  /*25cc0*/  IMAD.MOV.U32 R24, RZ, RZ, R4 ;  /* 0x000000ffff187224 */ /* 0x001fe200078e0004 */
[----:B--2---:R-:W-:-:S02]  /*25cd0*/  ISETP.GE.AND P2, PT, R12, RZ, PT ;  /* 0x000000ff0c00720c */ /* 0x004fc40003f46270 */
[----:B------:R-:W2:Y:S04]  /*25ce0*/  LDL R12, [R1+0x1660] ;  /* 0x00166000010c7983 */ /* 0x000ea80000100800 */
[----:B------:R0:W-:Y:S04]  /*25cf0*/  STL [R1+0x7a8], R2 ;  /* 0x0007a80201007387 */ /* 0x0001e80000100800 */
[----:B------:R-:W3:Y:S04]  /*25d00*/  LDL.LU R0, [R1+0x2a4] ;  /* 0x0002a40001007983 */ /* 0x000ee80000300800 */
[----:B------:R1:W-:Y:S04]  /*25d10*/  STL [R1+0x7a4], R3 ;  /* 0x0007a40301007387 */ /* 0x0003e80000100800 */
[----:B------:R-:W3:Y:S01]  /*25d20*/  LDL R4, [R1+0x15bc] ;  /* 0x0015bc0001047983 */ /* 0x000ee20000100800 */
[----:B------:R-:W-:-:S02]  /*25d30*/  @!P5 IMAD.IADD R6, R6, 0x1, -R9 ;  /* 0x000000010606d824 */ /* 0x000fc400078e0a09 */
[----:B------:R-:W-:Y:S01]  /*25d40*/  @!P2 IMAD.MOV R24, RZ, RZ, -R24 ;  /* 0x000000ffff18a224 */ /* 0x000fe200078e0a18 */
[C---:B0-----:R-:W-:Y:S02]  /*25d50*/  IADD3 R2, P6, PT, R26.reuse, R8, RZ ;  /* 0x000000081a027210 */ /* 0x041fe40007fde0ff */
[----:B------:R-:W-:Y:S02]  /*25d60*/  ISETP.GT.U32.AND P3, PT, R9, R6, PT ;  /* 0x000000060900720c */ /* 0x000fe40003f64070 */
[----:B-1----:R-:W-:Y:S02]  /*25d70*/  LEA.HI.X.SX32 R3, R26, R5, 0x1, P6 ;  /* 0x000000051a037211 */ /* 0x002fe400030f0eff */
[----:B------:R-:W-:Y:S01]  /*25d80*/  SEL R26, R47, R24, !P1 ;  /* 0x000000182f1a7207 */ /* 0x000fe20004800000 */
[----:B------:R-:W-:Y:S01]  /*25d90*/  STL [R1+0x7b0], R2 ;  /* 0x0007b00201007387 */ /* 0x000fe20000100800 */
[----:B------:R-:W-:-:S03]  /*25da0*/  @P0 IMAD.MOV.U32 R24, RZ, RZ, R2 ;  /* 0x000000ffff180224 */ /* 0x000fc600078e0002 */
[----:B------:R0:W-:Y:S01]  /*25db0*/  STL [R1+0x7ac], R3 ;  /* 0x0007ac0301007387 */ /* 0x0001e20000100800 */
[----:B------:R-:W-:Y:S01]  /*25dc0*/  IMAD R26, R26, UR5, RZ ;  /* 0x000000051a1a7c24 */ /* 0x000fe2000f8e02ff */
[C---:B------:R-:W-:Y:S01]  /*25dd0*/  ISETP.GT.U32.AND P5, PT, R9.reuse, R93, PT ;  /* 0x0000005d0900720c */ /* 0x040fe20003fa4070 */
[----:B------:R-:W-:Y:S01]  /*25de0*/  @P0 IMAD.MOV.U32 R25, RZ, RZ, R3 ;  /* 0x000000ffff190224 */ /* 0x000fe200078e0003 */
[----:B------:R-:W-:Y:S01]  /*25df0*/  PRMT R72, RZ, 0x7610, R72 ;  /* 0x00007610ff487816 */ /* 0x000fe20000000048 */
[----:B------:R-:W-:Y:S01]  /*25e00*/  @!P3 IMAD.IADD R6, R6, 0x1, -R9 ;  /* 0x000000010606b824 */ /* 0x000fe200078e0a09 */
[----:B------:R-:W1:Y:S02]  /*25e10*/  LDCU UR5, c[0x0][0x3b0] ;  /* 0x00007600ff0577ac */ /* 0x000e640008000800 */
[----:B------:R1:W3:Y:S01]  /*25e20*/  @P0 LDG.E.U8 R73, desc[UR20][R24.64] ;  /* 0x0000001418490981 */ /* 0x0002e2000c1e1100 */
[----:B0-----:R-:W-:Y:S02]  /*25e30*/  IADD3 R3, P3, PT, R26, R8, RZ ;  /* 0x000000081a037210 */ /* 0x001fe40007f7e0ff */
[----:B----4-:R-:W-:Y:S01]  /*25e40*/  ISETP.GT.U32.AND P2, PT, R9, R11, PT ;  /* 0x0000000b0900720c */ /* 0x010fe20003f44070 */
[----:B-1----:R-:W-:-:S12]  /*25e50*/  IMAD.MOV.U32 R24, RZ, RZ, R6 ;  /* 0x000000ffff187224 */ /* 0x002fd800078e0006 */
[----:B------:R-:W-:Y:S01]  /*25e60*/  @!P2 IMAD.IADD R11, R11, 0x1, -R9 ;  /* 0x000000010b0ba824 */ /* 0x000fe200078e0a09 */
[----:B------:R-:W-:Y:S02]  /*25e70*/  ISETP.GE.AND P6, PT, R13, RZ, PT ;  /* 0x000000ff0d00720c */ /* 0x000fe40003fc6270 */
[----:B------:R-:W4:Y:S04]  /*25e80*/  LDL R13, [R1+0x15a4] ;  /* 0x0015a400010d7983 */ /* 0x000f280000100800 */
[----:B------:R-:W4:Y:S04]  /*25e90*/  LDL.LU R2, [R1+0x2ac] ;  /* 0x0002ac0001027983 */ /* 0x000f280000300800 */
[----:B------:R-:W-:Y:S01]  /*25ea0*/  STL [R1+0x7d8], R3 ;  /* 0x0007d80301007387 */ /* 0x000fe20000100800 */
[----:B--2---:R-:W-:-:S02]  /*25eb0*/  ISETP.GE.AND P2, PT, R12, RZ, PT ;  /* 0x000000ff0c00720c */ /* 0x004fc40003f46270 */
[----:B------:R-:W-:-:S05]  /*25ec0*/  LEA.HI.X.SX32 R12, R26, R5, 0x1, P3 ;  /* 0x000000051a0c7211 */ /* 0x000fca00018f0eff */
[----:B------:R0:W-:Y:S01]  /*25ed0*/  STL [R1+0x7d4], R12 ;  /* 0x0007d40c01007387 */ /* 0x0001e20000100800 */
[----:B------:R-:W-:-:S05]  /*25ee0*/  @P0 IMAD.MOV.U32 R27, RZ, RZ, R12 ;  /* 0x000000ffff1b0224 */ /* 0x000fca00078e000c */
[----:B------:R-:W-:Y:S01]  /*25ef0*/  @!P2 IMAD.MOV R24, RZ, RZ, -R24 ;  /* 0x000000ffff18a224 */ /* 0x000fe200078e0a18 */
[----:B---3--:R-:W-:Y:S01]  /*25f00*/  ISETP.GE.AND P2, PT, R4, RZ, PT ;  /* 0x000000ff0400720c */ /* 0x008fe20003f46270 */
[----:B0-----:R-:W2:Y:S04]  /*25f10*/  LDL.LU R12, [R1+0x2b0] ;  /* 0x0002b000010c7983 */ /* 0x001ea80000300800 */
[----:B------:R-:W3:Y:S01]  /*25f20*/  LDL R4, [R1+0x15e4] ;  /* 0x0015e40001047983 */ /* 0x000ee20000100800 */
[----:B------:R-:W-:-:S04]  /*25f30*/  @!P5 IMAD.IADD R93, R93, 0x1, -R9 ;  /* 0x000000015d5dd824 */ /* 0x000fc800078e0a09 */
[----:B------:R-:W-:Y:S01]  /*25f40*/  IMAD.MOV.U32 R25, RZ, RZ, R93 ;  /* 0x000000ffff197224 */ /* 0x000fe200078e005d */
[----:B------:R-:W-:-:S03]  /*25f50*/  ISETP.GT.U32.AND P3, PT, R9, R11, PT ;  /* 0x0000000b0900720c */ /* 0x000fc60003f64070 */
[----:B------:R-:W-:Y:S01]  /*25f60*/  @!P6 IMAD.MOV R25, RZ, RZ, -R25 ;  /* 0x000000ffff19e224 */ /* 0x000fe200078e0a19 */
[----:B------:R-:W-:Y:S01]  /*25f70*/  ISETP.GT.U32.AND P6, PT, R9, R0, PT ;  /* 0x000000000900720c */ /* 0x000fe20003fc4070 */
[----:B------:R-:W-:-:S03]  /*25f80*/  @P0 IMAD.MOV.U32 R26, RZ, RZ, R3 ;  /* 0x000000ffff1a0224 */ /* 0x000fc600078e0003 */
[----:B------:R-:W-:Y:S02]  /*25f90*/  SEL R25, R47, R25, !P1 ;  /* 0x000000192f197207 */ /* 0x000fe40004800000 */
[----:B------:R0:W2:Y:S03]  /*25fa0*/  @P0 LDG.E.U8 R72, desc[UR20][R26.64] ;  /* 0x000000141a480981 */ /* 0x0000a6000c1e1100 */
[--C-:B------:R-:W-:Y:S02]  /*25fb0*/  @!P3 IMAD.IADD R11, R11, 0x1, -R9.reuse ;  /* 0x000000010b0bb824 */ /* 0x100fe400078e0a09 */
[----:B0-----:R-:W-:Y:S01]  /*25fc0*/  IMAD R26, R25, UR4, RZ ;  /* 0x00000004191a7c24 */ /* 0x001fe2000f8e02ff */
[----:B------:R-:W-:Y:S01]  /*25fd0*/  ISETP.GT.U32.AND P5, PT, R9, R7, PT ;  /* 0x000000070900720c */ /* 0x000fe20003fa4070 */
[----:B------:R-:W-:Y:S01]  /*25fe0*/  @!P6 IMAD.IADD R0, R0, 0x1, -R9 ;  /* 0x000000010000e824 */ /* 0x000fe200078e0a09 */
[----:B------:R-:W-:Y:S01]  /*25ff0*/  SEL R24, R47, R24, !P1 ;  /* 0x000000182f187207 */ /* 0x000fe20004800000 */
[----:B------:R-:W-:Y:S01]  /*26000*/  IMAD.MOV.U32 R25, RZ, RZ, R11 ;  /* 0x000000ffff197224 */ /* 0x000fe200078e000b */
[C---:B------:R-:W-:Y:S01]  /*26010*/  IADD3 R6, P6, PT, R26.reuse, R8, RZ ;  /* 0x000000081a067210 */ /* 0x040fe20007fde0ff */
[----:B------:R-:W0:Y:S03]  /*26020*/  LDCU UR4, c[0x0][0x3b0] ;  /* 0x00007600ff0477ac */ /* 0x000e260008000800 */
[----:B------:R-:W-:Y:S01]  /*26030*/  LEA.HI.X.SX32 R11, R26, R5, 0x1, P6 ;  /* 0x000000051a0b7211 */ /* 0x000fe200030f0eff */
[----:B------:R-:W-:Y:S04]  /*26040*/  STL [R1+0x7e0], R6 ;  /* 0x0007e00601007387 */ /* 0x000fe80000100800 */
[----:B------:R1:W-:Y:S01]  /*26050*/  STL [R1+0x7dc], R11 ;  /* 0x0007dc0b01007387 */ /* 0x0003e20000100800 */
[----:B------:R-:W-:-:S02]  /*26060*/  @P0 IMAD.MOV.U32 R27, RZ, RZ, R11 ;  /* 0x000000ffff1b0224 */ /* 0x000fc400078e000b */
[----:B------:R-:W-:Y:S01]  /*26070*/  @!P5 IMAD.IADD R7, R7, 0x1, -R9 ;  /* 0x000000010707d824 */ /* 0x000fe200078e0a09 */
[----:B-1----:R-:W2:Y:S04]  /*26080*/  LDL R11, [R1+0x15f8] ;  /* 0x0015f800010b7983 */ /* 0x002ea80000100800 */
[----:B------:R-:W-:Y:S01]  /*26090*/  ISETP.GT.U32.AND P5, PT, R9, R7, PT ;  /* 0x000000070900720c */ /* 0x000fe20003fa4070 */
[----:B------:R-:W-:Y:S02]  /*260a0*/  IMAD R24, R24, UR5, RZ ;  /* 0x0000000518187c24 */ /* 0x000fe4000f8e02ff */
[----:B------:R-:W-:Y:S02]  /*260b0*/  @!P2 IMAD.MOV R25, RZ, RZ, -R25 ;  /* 0x000000ffff19a224 */ /* 0x000fe400078e0a19 */
[----:B------:R-:W-:Y:S01]  /*260c0*/  @P0 IMAD.MOV.U32 R26, RZ, RZ, R6 ;  /* 0x000000ffff1a0224 */ /* 0x000fe200078e0006 */
[----:B------:R-:W-:Y:S01]  /*260d0*/  IADD3 R3, P2, PT, R24, R8, RZ ;  /* 0x0000000818037210 */ /* 0x000fe20007f5e0ff */
[----:B------:R-:W1:Y:S06]  /*260e0*/  LDCU UR5, c[0x0][0x3b0] ;  /* 0x00007600ff0577ac */ /* 0x000e6c0008000800 */
[----:B------:R-:W-:Y:S01]  /*260f0*/  @!P5 IMAD.IADD R7, R7, 0x1, -R9 ;  /* 0x000000010707d824 */ /* 0x000fe200078e0a09 */
[----:B----4-:R-:W-:-:S02]  /*26100*/  ISETP.GT.U32.AND P5, PT, R9, R2, PT ;  /* 0x000000020900720c */ /* 0x010fc40003fa4070 */
[----:B------:R-:W-:Y:S02]  /*26110*/  LEA.HI.X.SX32 R6, R24, R5, 0x1, P2 ;  /* 0x0000000518067211 */ /* 0x000fe400010f0eff */
[----:B------:R-:W-:Y:S02]  /*26120*/  ISETP.GE.AND P3, PT, R13, RZ, PT ;  /* 0x000000ff0d00720c */ /* 0x000fe40003f66270 */
[----:B------:R-:W4:Y:S04]  /*26130*/  LDL.LU R13, [R1+0x294] ;  /* 0x00029400010d7983 */ /* 0x000f280000300800 */
[----:B------:R0:W-:Y:S03]  /*26140*/  STL [R1+0x7e8], R3 ;  /* 0x0007e80301007387 */ /* 0x0001e60000100800 */
[----:B------:R-:W-:Y:S01]  /*26150*/  @!P5 IMAD.IADD R2, R2, 0x1, -R9 ;  /* 0x000000010202d824 */ /* 0x000fe200078e0a09 */
[----:B------:R0:W-:Y:S01]  /*26160*/  STL [R1+0x7e4], R6 ;  /* 0x0007e40601007387 */ /* 0x0001e20000100800 */
[----:B---3--:R-:W-:-:S03]  /*26170*/  ISETP.GE.AND P5, PT, R4, RZ, PT ;  /* 0x000000ff0400720c */ /* 0x008fc60003fa6270 */
[----:B------:R-:W3:Y:S01]  /*26180*/  LDL R4, [R1+0x1644] ;  /* 0x0016440001047983 */ /* 0x000ee20000100800 */
[----:B------:R-:W-:Y:S02]  /*26190*/  PRMT R71, RZ, 0x7610, R71 ;  /* 0x00007610ff477816 */ /* 0x000fe40000000047 */
[C---:B------:R-:W-:Y:S01]  /*261a0*/  ISETP.GT.U32.AND P6, PT, R9.reuse, R0, PT ;  /* 0x000000000900720c */ /* 0x040fe20003fc4070 */
[----:B------:R-:W-:Y:S01]  /*261b0*/  IMAD.MOV.U32 R24, RZ, RZ, R7 ;  /* 0x000000ffff187224 */ /* 0x000fe200078e0007 */
[----:B------:R-:W-:Y:S01]  /*261c0*/  PRMT R70, RZ, 0x7610, R70 ;  /* 0x00007610ff467816 */ /* 0x000fe20000000046 */
[----:B------:R-:W4:Y:S04]  /*261d0*/  LDL.LU R93, [R1+0x298] ;  /* 0x00029800015d7983 */ /* 0x000f280000300800 */
[----:B------:R0:W4:Y:S01]  /*261e0*/  @P0 LDG.E.U8 R71, desc[UR20][R26.64] ;  /* 0x000000141a470981 */ /* 0x000122000c1e1100 */
[----:B------:R-:W-:Y:S01]  /*261f0*/  @!P3 IMAD.MOV R24, RZ, RZ, -R24 ;  /* 0x000000ffff18b224 */ /* 0x000fe200078e0a18 */
[----:B------:R-:W-:Y:S01]  /*26200*/  ISETP.GT.U32.AND P3, PT, R9, R2, PT ;  /* 0x000000020900720c */ /* 0x000fe20003f64070 */
[----:B0-----:R-:W-:-:S02]  /*26210*/  @P0 IMAD.MOV.U32 R26, RZ, RZ, R3 ;  /* 0x000000ffff1a0224 */ /* 0x001fc400078e0003 */
[----:B------:R-:W-:Y:S02]  /*26220*/  @P0 IMAD.MOV.U32 R27, RZ, RZ, R6 ;  /* 0x000000ffff1b0224 */ /* 0x000fe400078e0006 */
[----:B------:R-:W-:-:S03]  /*26230*/  @!P6 IMAD.IADD R0, R0, 0x1, -R9 ;  /* 0x000000010000e824 */ /* 0x000fc600078e0a09 */
[----:B------:R0:W4:Y:S02]  /*26240*/  @P0 LDG.E.U8 R70, desc[UR20][R26.64] ;  /* 0x000000141a460981 */ /* 0x000124000c1e1100 */
[C---:B0-----:R-:W-:Y:S02]  /*26250*/  SEL R26, R47.reuse, R25, !P1 ;  /* 0x000000192f1a7207 */ /* 0x041fe40004800000 */
[----:B------:R-:W-:Y:S01]  /*26260*/  SEL R25, R47, R24, !P1 ;  /* 0x000000182f197207 */ /* 0x000fe20004800000 */
[----:B------:R-:W-:Y:S02]  /*26270*/  IMAD.MOV.U32 R24, RZ, RZ, R0 ;  /* 0x000000ffff187224 */ /* 0x000fe400078e0000 */
[----:B------:R-:W-:Y:S01]  /*26280*/  IMAD R26, R26, UR6, RZ ;  /* 0x000000061a1a7c24 */ /* 0x000fe2000f8e02ff */
[----:B------:R-:W4:Y:S01]  /*26290*/  LDL.LU R0, [R1+0x28c] ;  /* 0x00028c0001007983 */ /* 0x000f220000300800 */
[----:B------:R-:W-:Y:S01]  /*262a0*/  IMAD R25, R25, UR4, RZ ;  /* 0x0000000419197c24 */ /* 0x000fe2000f8e02ff */
[----:B------:R-:W-:Y:S01]  /*262b0*/  PRMT R69, RZ, 0x7610, R69 ;  /* 0x00007610ff457816 */ /* 0x000fe20000000045 */
[----:B------:R-:W-:Y:S01]  /*262c0*/  @!P5 IMAD.MOV R24, RZ, RZ, -R24 ;  /* 0x000000ffff18d224 */ /* 0x000fe200078e0a18 */
[-C--:B------:R-:W-:Y:S01]  /*262d0*/  IADD3 R7, P6, PT, R26, R8.reuse, RZ ;  /* 0x000000081a077210 */ /* 0x080fe20007fde0ff */
[----:B------:R-:W-:Y:S01]  /*262e0*/  @!P3 IMAD.IADD R2, R2, 0x1, -R9 ;  /* 0x000000010202b824 */ /* 0x000fe200078e0a09 */
[----:B------:R-:W-:Y:S01]  /*262f0*/  IADD3 R3, P5, PT, R25, R8, RZ ;  /* 0x0000000819037210 */ /* 0x000fe20007fbe0ff */
[----:B------:R-:W0:Y:S01]  /*26300*/  LDCU UR4, c[0x0][0x3b0] ;  /* 0x00007600ff0477ac */ /* 0x000e220008000800 */
[----:B--2---:R-:W-:Y:S01]  /*26310*/  ISETP.GE.AND P3, PT, R11, RZ, PT ;  /* 0x000000ff0b00720c */ /* 0x004fe20003f66270 */
[----:B------:R-:W-:Y:S01]  /*26320*/  STL [R1+0x7f0], R7 ;  /* 0x0007f00701007387 */ /* 0x000fe20000100800 */
[----:B------:R-:W-:Y:S01]  /*26330*/  PRMT R68, RZ, 0x7610, R68 ;  /* 0x00007610ff447816 */ /* 0x000fe20000000044 */
[----:B------:R-:W2:Y:S02]  /*26340*/  LDCU UR6, c[0x0][0x3b0] ;  /* 0x00007600ff0677ac */ /* 0x000ea40008000800 */
[----:B------:R0:W-:Y:S04]  /*26350*/  STL [R1+0x818], R3 ;  /* 0x0008180301007387 */ /* 0x0001e80000100800 */
[----:B------:R-:W2:Y:S01]  /*26360*/  LDL R11, [R1+0x162c] ;  /* 0x00162c00010b7983 */ /* 0x000ea20000100800 */
[----:B------:R-:W-:-:S02]  /*26370*/  LEA.HI.X.SX32 R27, R26, R5, 0x1, P6 ;  /* 0x000000051a1b7211 */ /* 0x000fc400030f0eff */
[----:B------:R-:W-:Y:S02]  /*26380*/  LEA.HI.X.SX32 R6, R25, R5, 0x1, P5 ;  /* 0x0000000519067211 */ /* 0x000fe400028f0eff */
[----:B------:R-:W-:Y:S01]  /*26390*/  SEL R26, R47, R24, !P1 ;  /* 0x000000182f1a7207 */ /* 0x000fe20004800000 */
[----:B------:R-:W-:Y:S02]  /*263a0*/  @P0 IMAD.MOV.U32 R24, RZ, RZ, R7 ;  /* 0x000000ffff180224 */ /* 0x000fe400078e0007 */
[----:B------:R-:W-:-:S05]  /*263b0*/  @P0 IMAD.MOV.U32 R25, RZ, RZ, R27 ;  /* 0x000000ffff190224 */ /* 0x000fca00078e001b */
[----:B------:R0:W2:Y:S01]  /*263c0*/  @P0 LDG.E.U8 R69, desc[UR20][R24.64] ;  /* 0x0000001418450981 */ /* 0x0000a2000c1e1100 */
[----:B-1----:R-:W-:Y:S01]  /*263d0*/  IMAD R26, R26, UR5, RZ ;  /* 0x000000051a1a7c24 */ /* 0x002fe2000f8e02ff */
[----:B------:R-:W-:Y:S01]  /*263e0*/  ISETP.GT.U32.AND P2, PT, R9, R12, PT ;  /* 0x0000000c0900720c */ /* 0x000fe20003f44070 */
[----:B------:R-:W1:Y:S01]  /*263f0*/  LDCU UR5, c[0x0][0x3b0] ;  /* 0x00007600ff0577ac */ /* 0x000e620008000800 */
[----:B0-----:R-:W-:Y:S02]  /*26400*/  @P0 IMAD.MOV.U32 R24, RZ, RZ, R3 ;  /* 0x000000ffff180224 */ /* 0x001fe400078e0003 */
[----:B------:R-:W-:-:S05]  /*26410*/  @P0 IMAD.MOV.U32 R25, RZ, RZ, R6 ;  /* 0x000000ffff190224 */ /* 0x000fca00078e0006 */
[----:B------:R0:W2:Y:S02]  /*26420*/  @P0 LDG.E.U8 R68, desc[UR20][R24.64] ;  /* 0x0000001418440981 */ /* 0x0000a4000c1e1100 */
[----:B0-----:R-:W-:-:S04]  /*26430*/  IMAD.MOV.U32 R24, RZ, RZ, R2 ;  /* 0x000000ffff187224 */ /* 0x001fc800078e0002 */
[----:B------:R-:W-:Y:S01]  /*26440*/  @!P3 IMAD.MOV R24, RZ, RZ, -R24 ;  /* 0x000000ffff18b224 */ /* 0x000fe200078e0a18 */
[----:B------:R-:W-:Y:S01]  /*26450*/  IADD3 R3, P3, PT, R26, R8, RZ ;  /* 0x000000081a037210 */ /* 0x000fe20007f7e0ff */
[----:B------:R-:W-:Y:S04]  /*26460*/  STL [R1+0x7ec], R27 ;  /* 0x0007ec1b01007387 */ /* 0x000fe80000100800 */
[----:B------:R-:W-:Y:S04]  /*26470*/  STL [R1+0x814], R6 ;  /* 0x0008140601007387 */ /* 0x000fe80000100800 */
[----:B------:R-:W2:Y:S04]  /*26480*/  LDL.LU R2, [R1+0x288] ;  /* 0x0002880001027983 */ /* 0x000ea80000300800 */
[----:B------:R0:W-:Y:S01]  /*26490*/  STL [R1+0x820], R3 ;  /* 0x0008200301007387 */ /* 0x0001e20000100800 */
[----:B---3--:R-:W-:-:S02]  /*264a0*/  ISETP.GE.AND P5, PT, R4, RZ, PT ;  /* 0x000000ff0400720c */ /* 0x008fc40003fa6270 */
[----:B------:R-:W-:-:S05]  /*264b0*/  LEA.HI.X.SX32 R4, R26, R5, 0x1, P3 ;  /* 0x000000051a047211 */ /* 0x000fca00018f0eff */
[----:B------:R3:W-:Y:S04]  /*264c0*/  STL [R1+0x81c], R4 ;  /* 0x00081c0401007387 */ /* 0x0007e80000100800 */
[----:B------:R-:W2:Y:S01]  /*264d0*/  LDL R7, [R1+0x1670] ;  /* 0x0016700001077983 */ /* 0x000ea20000100800 */
[----:B------:R-:W-:-:S05]  /*264e0*/  @!P2 IMAD.IADD R12, R12, 0x1, -R9 ;  /* 0x000000010c0ca824 */ /* 0x000fca00078e0a09 */
[C---:B------:R-:W-:Y:S02]  /*264f0*/  ISETP.GT.U32.AND P2, PT, R9.reuse, R12, PT ;  /* 0x0000000c0900720c */ /* 0x040fe40003f44070 */
[----:B----4-:R-:W-:Y:S02]  /*26500*/  ISETP.GT.U32.AND P6, PT, R9, R13, PT ;  /* 0x0000000d0900720c */ /* 0x010fe40003fc4070 */
[----:B------:R-:W-:-:S09]  /*26510*/  SEL R25, R47, R24, !P1 ;  /* 0x000000182f197207 */ /* 0x000fd20004800000 */
[--C-:B------:R-:W-:Y:S01]  /*26520*/  @!P2 IMAD.IADD R12, R12, 0x1, -R9.reuse ;  /* 0x000000010c0ca824 */ /* 0x100fe200078e0a09 */
[----:B------:R-:W-:Y:S01]  /*26530*/  ISETP.GT.U32.AND P2, PT, R9, R93, PT ;  /* 0x0000005d0900720c */ /* 0x000fe20003f44070 */
[----:B------:R-:W-:Y:S02]  /*26540*/  @!P6 IMAD.IADD R13, R13, 0x1, -R9 ;  /* 0x000000010d0de824 */ /* 0x000fe400078e0a09 */
[----:B------:R-:W-:Y:S02]  /*26550*/  IMAD.MOV.U32 R24, RZ, RZ, R12 ;  /* 0x000000ffff187224 */ /* 0x000fe400078e000c */
[----:B------:R-:W-:Y:S01]  /*26560*/  IMAD R25, R25, UR7, RZ ;  /* 0x0000000719197c24 */ /* 0x000fe2000f8e02ff */
[----:B------:R-:W-:Y:S01]  /*26570*/  ISETP.GT.U32.AND P6, PT, R9, R13, PT ;  /* 0x0000000d0900720c */ /* 0x000fe20003fc4070 */
[----:B------:R-:W-:Y:S01]  /*26580*/  @!P5 IMAD.MOV R24, RZ, RZ, -R24 ;  /* 0x000000ffff18d224 */ /* 0x000fe200078e0a18 */
[----:B------:R-:W-:Y:S01]  /*26590*/  PRMT R67, RZ, 0x7610, R67 ;  /* 0x00007610ff437816 */ /* 0x000fe20000000043 */
[----:B------:R-:W-:Y:S01]  /*265a0*/  @P0 IMAD.MOV.U32 R26, RZ, RZ, R3 ;  /* 0x000000ffff1a0224 */ /* 0x000fe200078e0003 */
[----:B0-----:R-:W-:Y:S01]  /*265b0*/  IADD3 R3, P5, PT, R25, R8, RZ ;  /* 0x0000000819037210 */ /* 0x001fe20007fbe0ff */
[----:B------:R-:W-:Y:S01]  /*265c0*/  @P0 IMAD.MOV.U32 R27, RZ, RZ, R4 ;  /* 0x000000ffff1b0224 */ /* 0x000fe200078e0004 */
[----:B------:R-:W-:Y:S01]  /*265d0*/  PRMT R66, RZ, 0x7610, R66 ;  /* 0x00007610ff427816 */ /* 0x000fe20000000042 */
[--C-:B------:R-:W-:Y:S01]  /*265e0*/  @!P2 IMAD.IADD R93, R93, 0x1, -R9.reuse ;  /* 0x000000015d5da824 */ /* 0x100fe200078e0a09 */
[----:B---3--:R-:W3:Y:S01]  /*265f0*/  LDL.LU R4, [R1+0x268] ;  /* 0x0002680001047983 */ /* 0x008ee20000300800 */
[----:B------:R-:W-:Y:S01]  /*26600*/  SEL R24, R47, R24, !P1 ;  /* 0x000000182f187207 */ /* 0x000fe20004800000 */
[----:B------:R-:W0:Y:S01]  /*26610*/  LDCU UR7, c[0x0][0x3b0] ;  /* 0x00007600ff0777ac */ /* 0x000e220008000800 */
[----:B------:R-:W-:Y:S01]  /*26620*/  LEA.HI.X.SX32 R6, R25, R5, 0x1, P5 ;  /* 0x0000000519067211 */ /* 0x000fe200028f0eff */
[----:B------:R4:W3:Y:S01]  /*26630*/  @P0 LDG.E.U8 R67, desc[UR20][R26.64] ;  /* 0x000000141a430981 */ /* 0x0008e2000c1e1100 */
[----:B------:R-:W-:Y:S01]  /*26640*/  @!P6 IMAD.IADD R13, R13, 0x1, -R9 ;  /* 0x000000010d0de824 */ /* 0x000fe200078e0a09 */
[----:B--2---:R-:W-:-:S02]  /*26650*/  ISETP.GE.AND P2, PT, R11, RZ, PT ;  /* 0x000000ff0b00720c */ /* 0x004fc40003f46270 */
[----:B------:R-:W2:Y:S01]  /*26660*/  LDL R11, [R1+0x15a0] ;  /* 0x0015a000010b7983 */ /* 0x000ea20000100800 */
[----:B----4-:R-:W-:Y:S01]  /*26670*/  IMAD R26, R24, UR4, RZ ;  /* 0x00000004181a7c24 */ /* 0x010fe2000f8e02ff */
[C---:B------:R-:W-:Y:S01]  /*26680*/  ISETP.GT.U32.AND P3, PT, R9.reuse, R0, PT ;  /* 0x000000000900720c */ /* 0x040fe20003f64070 */
[----:B------:R-:W-:Y:S02]  /*26690*/  @P0 IMAD.MOV.U32 R24, RZ, RZ, R3 ;  /* 0x000000ffff180224 */ /* 0x000fe400078e0003 */
[----:B------:R-:W-:Y:S01]  /*266a0*/  @P0 IMAD.MOV.U32 R25, RZ, RZ, R6 ;  /* 0x000000ffff190224 */ /* 0x000fe200078e0006 */
[----:B------:R4:W-:Y:S01]  /*266b0*/  STL [R1+0x828], R3 ;  /* 0x0008280301007387 */ /* 0x0009e20000100800 */
[----:B------:R-:W-:Y:S01]  /*266c0*/  ISETP.GT.U32.AND P5, PT, R9, R93, PT ;  /* 0x0000005d0900720c */ /* 0x000fe20003fa4070 */
[----:B------:R-:W0:Y:S02]  /*266d0*/  LDCU UR4, c[0x0][0x3b0] ;  /* 0x00007600ff0477ac */ /* 0x000e240008000800 */
[----:B------:R-:W2:Y:S04]  /*266e0*/  LDL.LU R12, [R1+0x264] ;  /* 0x00026400010c7983 */ /* 0x000ea80000300800 */
[----:B------:R1:W2:Y:S04]  /*266f0*/  @P0 LDG.E.U8 R66, desc[UR20][R24.64] ;  /* 0x0000001418420981 */ /* 0x0002a8000c1e1100 */
[----:B------:R0:W-:Y:S01]  /*26700*/  STL [R1+0x824], R6 ;  /* 0x0008240601007387 */ /* 0x0001e20000100800 */
[----:B-1----:R-:W-:-:S03]  /*26710*/  IMAD.MOV.U32 R24, RZ, RZ, R13 ;  /* 0x000000ffff187224 */ /* 0x002fc600078e000d */
[----:B------:R-:W2:Y:S01]  /*26720*/  LDL R13, [R1+0x15e0] ;  /* 0x0015e000010d7983 */ /* 0x000ea20000100800 */
[----:B----4-:R-:W-:-:S04]  /*26730*/  IADD3 R3, P6, PT, R26, R8, RZ ;  /* 0x000000081a037210 */ /* 0x010fc80007fde0ff */
[----:B0-----:R-:W-:Y:S01]  /*26740*/  LEA.HI.X.SX32 R6, R26, R5, 0x1, P6 ;  /* 0x000000051a067211 */ /* 0x001fe200030f0eff */
[----:B------:R-:W-:Y:S04]  /*26750*/  STL [R1+0x830], R3 ;  /* 0x0008300301007387 */ /* 0x000fe80000100800 */
[----:B------:R0:W-:Y:S01]  /*26760*/  STL [R1+0x82c], R6 ;  /* 0x00082c0601007387 */ /* 0x0001e20000100800 */
[----:B------:R-:W-:-:S03]  /*26770*/  ISETP.GE.AND P6, PT, R7, RZ, PT ;  /* 0x000000ff0700720c */ /* 0x000fc60003fc6270 */
[----:B------:R-:W4:Y:S01]  /*26780*/  LDL R7, [R1+0x15c8] ;  /* 0x0015c80001077983 */ /* 0x000f220000100800 */
[----:B------:R-:W-:Y:S02]  /*26790*/  @!P3 IMAD.IADD R0, R0, 0x1, -R9 ;  /* 0x000000010000b824 */ /* 0x000fe400078e0a09 */
[----:B------:R-:W-:Y:S01]  /*267a0*/  @!P2 IMAD.MOV R24, RZ, RZ, -R24 ;  /* 0x000000ffff18a224 */ /* 0x000fe200078e0a18 */
[C---:B------:R-:W-:Y:S02]  /*267b0*/  ISETP.GT.U32.AND P2, PT, R9.reuse, R2, PT ;  /* 0x000000020900720c */ /* 0x040fe40003f44070 */
[----:B------:R-:W-:Y:S02]  /*267c0*/  ISETP.GT.U32.AND P3, PT, R9, R0, PT ;  /* 0x000000000900720c */ /* 0x000fe40003f64070 */
[----:B------:R-:W-:Y:S01]  /*267d0*/  SEL R26, R47, R24, !P1 ;  /* 0x000000182f1a7207 */ /* 0x000fe20004800000 */
[----:B------:R-:W-:Y:S01]  /*267e0*/  @P0 IMAD.MOV.U32 R24, RZ, RZ, R3 ;  /* 0x000000ffff180224 */ /* 0x000fe200078e0003 */
[----:B------:R-:W-:Y:S01]  /*267f0*/  PRMT R65, RZ, 0x7610, R65 ;  /* 0x00007610ff417816 */ /* 0x000fe20000000041 */
[----:B------:R-:W-:-:S02]  /*26800*/  @P0 IMAD.MOV.U32 R25, RZ, RZ, R6 ;  /* 0x000000ffff190224 */ /* 0x000fc400078e0006 */
[----:B------:R-:W-:Y:S01]  /*26810*/  IMAD R26, R26, UR5, RZ ;  /* 0x000000051a1a7c24 */ /* 0x000fe2000f8e02ff */
[----:B0-----:R-:W4:Y:S01]  /*26820*/  LDL.LU R6, [R1+0x26c] ;  /* 0x00026c0001067983 */ /* 0x001f220000300800 */
[----:B------:R-:W-:Y:S01]  /*26830*/  @!P5 IMAD.IADD R93, R93, 0x1, -R9 ;  /* 0x000000015d5dd824 */ /* 0x000fe200078e0a09 */
[----:B------:R-:W-:Y:S01]  /*26840*/  PRMT R63, RZ, 0x7610, R63 ;  /* 0x00007610ff3f7816 */ /* 0x000fe2000000003f */
[--C-:B------:R-:W-:Y:S01]  /*26850*/  @!P2 IMAD.IADD R2, R2, 0x1, -R9.reuse ;  /* 0x000000010202a824 */ /* 0x100fe200078e0a09 */
[----:B------:R0:W4:Y:S01]  /*26860*/  @P0 LDG.E.U8 R65, desc[UR20][R24.64] ;  /* 0x0000001418410981 */ /* 0x000122000c1e1100 */
[----:B------:R-:W-:Y:S01]  /*26870*/  @!P3 IMAD.IADD R0, R0, 0x1, -R9 ;  /* 0x000000010000b824 */ /* 0x000fe200078e0a09 */
[----:B------:R-:W-:Y:S01]  /*26880*/  IADD3 R3, P3, PT, R26, R8, RZ ;  /* 0x000000081a037210 */ /* 0x000fe20007f7e0ff */
[----:B------:R-:W1:Y:S01]  /*26890*/  LDCU UR5, c[0x0][0x3b0] ;  /* 0x00007600ff0577ac */ /* 0x000e620008000800 */
[----:B0-----:R-:W-:Y:S02]  /*268a0*/  IMAD.MOV.U32 R25, RZ, RZ, R93 ;  /* 0x000000ffff197224 */ /* 0x001fe400078e005d */
[----:B------:R-:W-:-:S02]  /*268b0*/  IMAD.MOV.U32 R24, RZ, RZ, R0 ;  /* 0x000000ffff187224 */ /* 0x000fc400078e0000 */
[----:B------:R-:W-:Y:S01]  /*268c0*/  @!P6 IMAD.MOV R25, RZ, RZ, -R25 ;  /* 0x000000ffff19e224 */ /* 0x000fe200078e0a19 */
[----:B------:R-:W-:Y:S01]  /*268d0*/  STL [R1+0x858], R3 ;  /* 0x0008580301007387 */ /* 0x000fe20000100800 */
[----:B---3--:R-:W-:Y:S02]  /*268e0*/  ISETP.GT.U32.AND P5, PT, R9, R4, PT ;  /* 0x000000040900720c */ /* 0x008fe40003fa4070 */
[----:B--2---:R-:W-:Y:S02]  /*268f0*/  ISETP.GE.AND P2, PT, R11, RZ, PT ;  /* 0x000000ff0b00720c */ /* 0x004fe40003f46270 */
[----:B------:R-:W-:Y:S01]  /*26900*/  LEA.HI.X.SX32 R11, R26, R5, 0x1, P3 ;  /* 0x000000051a0b7211 */ /* 0x000fe200018f0eff */
[----:B------:R-:W-:Y:S01]  /*26910*/  @P0 IMAD.MOV.U32 R26, RZ, RZ, R3 ;  /* 0x000000ffff1a0224 */ /* 0x000fe200078e0003 */
[----:B------:R-:W-:-:S03]  /*26920*/  SEL R25, R47, R25, !P1 ;  /* 0x000000192f197207 */ /* 0x000fc60004800000 */
[----:B------:R0:W-:Y:S01]  /*26930*/  STL [R1+0x854], R11 ;  /* 0x0008540b01007387 */ /* 0x0001e20000100800 */
[----:B------:R-:W-:Y:S01]  /*26940*/  ISETP.GT.U32.AND P6, PT, R9, R12, PT ;  /* 0x0000000c0900720c */ /* 0x000fe20003fc4070 */
[----:B------:R-:W-:-:S04]  /*26950*/  @P0 IMAD.MOV.U32 R27, RZ, RZ, R11 ;  /* 0x000000ffff1b0224 */ /* 0x000fc800078e000b */
[----:B------:R-:W-:Y:S01]  /*26960*/  @!P2 IMAD.MOV R24, RZ, RZ, -R24 ;  /* 0x000000ffff18a224 */ /* 0x000fe200078e0a18 */
[----:B------:R-:W-:Y:S01]  /*26970*/  ISETP.GT.U32.AND P3, PT, R9, R2, PT ;  /* 0x000000020900720c */ /* 0x000fe20003f64070 */
[----:B------:R2:W3:Y:S04]  /*26980*/  @P0 LDG.E.U8 R63, desc[UR20][R26.64] ;  /* 0x000000141a3f0981 */ /* 0x0004e8000c1e1100 */
[----:B0-----:R-:W3:Y:S01]  /*26990*/  LDL.LU R11, [R1+0x270] ;  /* 0x00027000010b7983 */ /* 0x001ee20000300800 */
[----:B------:R-:W-:-:S03]  /*269a0*/  ISETP.GE.AND P2, PT, R13, RZ, PT ;  /* 0x000000ff0d00720c */ /* 0x000fc60003f46270 */
[----:B------:R-:W3:Y:S01]  /*269b0*/  LDL R13, [R1+0x1614] ;  /* 0x00161400010d7983 */ /* 0x000ee20000100800 */
[----:B--2---:R-:W-:Y:S02]  /*269c0*/  IMAD R26, R25, UR4, RZ ;  /* 0x00000004191a7c24 */ /* 0x004fe4000f8e02ff */
[--C-:B------:R-:W-:Y:S02]  /*269d0*/  @!P6 IMAD.IADD R12, R12, 0x1, -R9.reuse ;  /* 0x000000010c0ce824 */ /* 0x100fe400078e0a09 */
[--C-:B------:R-:W-:Y:S01]  /*269e0*/  @!P5 IMAD.IADD R4, R4, 0x1, -R9.reuse ;  /* 0x000000010404d824 */ /* 0x100fe200078e0a09 */
[----:B------:R-:W-:Y:S01]  /*269f0*/  IADD3 R0, P6, PT, R26, R8, RZ ;  /* 0x000000081a007210 */ /* 0x000fe20007fde0ff */
[----:B------:R-:W-:Y:S01]  /*26a00*/  @!P3 IMAD.IADD R2, R2, 0x1, -R9 ;  /* 0x000000010202b824 */ /* 0x000fe200078e0a09 */
[----:B------:R-:W-:Y:S01]  /*26a10*/  SEL R24, R47, R24, !P1 ;  /* 0x000000182f187207 */ /* 0x000fe20004800000 */
[----:B------:R-:W0:Y:S01]  /*26a20*/  LDCU UR4, c[0x0][0x3b0] ;  /* 0x00007600ff0477ac */ /* 0x000e220008000800 */
[----:B------:R-:W-:Y:S01]  /*26a30*/  LEA.HI.X.SX32 R3, R26, R5, 0x1, P6 ;  /* 0x000000051a037211 */ /* 0x000fe200030f0eff */
[----:B------:R2:W-:Y:S01]  /*26a40*/  STL [R1+0x860], R0 ;  /* 0x0008600001007387 */ /* 0x0005e20000100800 */
[----:B------:R-:W-:Y:S01]  /*26a50*/  ISETP.GT.U32.AND P5, PT, R9, R4, PT ;  /* 0x000000040900720c */ /* 0x000fe20003fa4070 */
[----:B------:R-:W-:-:S02]  /*26a60*/  @P0 IMAD.MOV.U32 R26, RZ, RZ, R0 ;  /* 0x000000ffff1a0224 */ /* 0x000fc400078e0000 */
[----:B------:R0:W-:Y:S01]  /*26a70*/  STL [R1+0x85c], R3 ;  /* 0x00085c0301007387 */ /* 0x0001e20000100800 */
[----:B------:R-:W-:Y:S02]  /*26a80*/  IMAD.MOV.U32 R25, RZ, RZ, R2 ;  /* 0x000000ffff197224 */ /* 0x000fe400078e0002 */
[----:B-1----:R-:W-:Y:S01]  /*26a90*/  IMAD R24, R24, UR5, RZ ;  /* 0x0000000518187c24 */ /* 0x002fe2000f8e02ff */
[----:B----4-:R-:W-:Y:S01]  /*26aa0*/  ISETP.GE.AND P3, PT, R7, RZ, PT ;  /* 0x000000ff0700720c */ /* 0x010fe20003f66270 */
[----:B--2---:R-:W2:Y:S01]  /*26ab0*/  LDL R0, [R1+0x1628] ;  /* 0x0016280001007983 */ /* 0x004ea20000100800 */
[----:B------:R-:W-:Y:S02]  /*26ac0*/  @!P2 IMAD.MOV R25, RZ, RZ, -R25 ;  /* 0x000000ffff19a224 */ /* 0x000fe400078e0a19 */
[----:B------:R-:W-:Y:S01]  /*26ad0*/  IADD3 R2, P2, PT, R24, R8, RZ ;  /* 0x0000000818027210 */ /* 0x000fe20007f5e0ff */
[----:B------:R-:W-:Y:S01]  /*26ae0*/  @P0 IMAD.MOV.U32 R27, RZ, RZ, R3 ;  /* 0x000000ffff1b0224 */ /* 0x000fe200078e0003 */
[----:B------:R-:W4:Y:S01]  /*26af0*/  LDL.LU R7, [R1+0x258] ;  /* 0x0002580001077983 */ /* 0x000f220000300800 */
[----:B------:R-:W-:Y:S01]  /*26b00*/  @!P5 IMAD.IADD R4, R4, 0x1, -R9 ;  /* 0x000000010404d824 */ /* 0x000fe200078e0a09 */
[----:B0-----:R-:W-:Y:S01]  /*26b10*/  LEA.HI.X.SX32 R3, R24, R5, 0x1, P2 ;  /* 0x0000000518037211 */ /* 0x001fe200010f0eff */
[----:B------:R-:W0:Y:S01]  /*26b20*/  LDCU UR5, c[0x0][0x3b0] ;  /* 0x00007600ff0577ac */ /* 0x000e220008000800 */
[----:B------:R1:W-:Y:S01]  /*26b30*/  STL [R1+0x868], R2 ;  /* 0x0008680201007387 */ /* 0x0003e20000100800 */
[----:B------:R-:W-:-:S03]  /*26b40*/  IMAD.MOV.U32 R24, RZ, RZ, R4 ;  /* 0x000000ffff187224 */ /* 0x000fc600078e0004 */
[----:B------:R0:W-:Y:S04]  /*26b50*/  STL [R1+0x864], R3 ;  /* 0x0008640301007387 */ /* 0x0001e80000100800 */
[----:B------:R-:W4:Y:S01]  /*26b60*/  LDL R4, [R1+0x166c] ;  /* 0x00166c0001047983 */ /* 0x000f220000100800 */
[C---:B------:R-:W-:Y:S02]  /*26b70*/  ISETP.GT.U32.AND P5, PT, R9.reuse, R6, PT ;  /* 0x000000060900720c */ /* 0x040fe40003fa4070 */
[----:B------:R-:W-:Y:S02]  /*26b80*/  PRMT R62, RZ, 0x7610, R62 ;  /* 0x00007610ff3e7816 */ /* 0x000fe4000000003e */
[----:B------:R-:W-:Y:S02]  /*26b90*/  ISETP.GT.U32.AND P6, PT, R9, R12, PT ;  /* 0x0000000c0900720c */ /* 0x000fe40003fc4070 */
[----:B------:R-:W-:-:S02]  /*26ba0*/  PRMT R61, RZ, 0x7610, R61 ;  /* 0x00007610ff3d7816 */ /* 0x000fc4000000003d */
[----:B------:R0:W4:Y:S01]  /*26bb0*/  @P0 LDG.E.U8 R62, desc[UR20][R26.64] ;  /* 0x000000141a3e0981 */ /* 0x000122000c1e1100 */
[----:B------:R-:W-:-:S04]  /*26bc0*/  @!P3 IMAD.MOV R24, RZ, RZ, -R24 ;  /* 0x000000ffff18b224 */ /* 0x000fc800078e0a18 */
[----:B------:R-:W-:Y:S02]  /*26bd0*/  @!P5 IMAD.IADD R6, R6, 0x1, -R9 ;  /* 0x000000010606d824 */ /* 0x000fe400078e0a09 */
[----:B0-----:R-:W-:Y:S02]  /*26be0*/  @P0 IMAD.MOV.U32 R26, RZ, RZ, R2 ;  /* 0x000000ffff1a0224 */ /* 0x001fe400078e0002 */
[----:B------:R-:W-:Y:S01]  /*26bf0*/  @P0 IMAD.MOV.U32 R27, RZ, RZ, R3 ;  /* 0x000000ffff1b0224 */ /* 0x000fe200078e0003 */
[----:B------:R-:W-:Y:S01]  /*26c00*/  ISETP.GT.U32.AND P3, PT, R9, R6, PT ;  /* 0x000000060900720c */ /* 0x000fe20003f64070 */
[----:B------:R-:W-:Y:S01]  /*26c10*/  @!P6 IMAD.IADD R12, R12, 0x1, -R9 ;  /* 0x000000010c0ce824 */ /* 0x000fe200078e0a09 */
[----:B-1----:R-:W4:Y:S04]  /*26c20*/  LDL.LU R2, [R1+0x24c] ;  /* 0x00024c0001027983 */ /* 0x002f280000300800 */
[----:B------:R0:W4:Y:S02]  /*26c30*/  @P0 LDG.E.U8 R61, desc[UR20][R26.64] ;  /* 0x000000141a3d0981 */ /* 0x000124000c1e1100 */
[----:B0-----:R-:W-:-:S02]  /*26c40*/  SEL R26, R47, R25, !P1 ;  /* 0x000000192f1a7207 */ /* 0x001fc40004800000 */
[----:B------:R-:W-:Y:S01]  /*26c50*/  SEL R25, R47, R24, !P1 ;  /* 0x000000182f197207 */ /* 0x000fe20004800000 */
[----:B------:R-:W-:Y:S02]  /*26c60*/  IMAD.MOV.U32 R24, RZ, RZ, R12 ;  /* 0x000000ffff187224 */ /* 0x000fe400078e000c */
[----:B------:R-:W-:Y:S01]  /*26c70*/  IMAD R26, R26, UR6, RZ ;  /* 0x000000061a1a7c24 */ /* 0x000fe2000f8e02ff */
[----:B------:R-:W4:Y:S01]  /*26c80*/  LDL.LU R12, [R1+0x250] ;  /* 0x00025000010c7983 */ /* 0x000f220000300800 */
[----:B------:R-:W-:Y:S01]  /*26c90*/  IMAD R25, R25, UR4, RZ ;  /* 0x0000000419197c24 */ /* 0x000fe2000f8e02ff */
[----:B------:R-:W-:Y:S02]  /*26ca0*/  PRMT R60, RZ, 0x7610, R60 ;  /* 0x00007610ff3c7816 */ /* 0x000fe4000000003c */
[----:B---3--:R-:W-:Y:S01]  /*26cb0*/  ISETP.GE.AND P5, PT, R13, RZ, PT ;  /* 0x000000ff0d00720c */ /* 0x008fe20003fa6270 */
[----:B------:R-:W-:Y:S01]  /*26cc0*/  @!P3 IMAD.IADD R6, R6, 0x1, -R9 ;  /* 0x000000010606b824 */ /* 0x000fe200078e0a09 */
[-C--:B------:R-:W-:Y:S01]  /*26cd0*/  IADD3 R93, P6, PT, R26, R8.reuse, RZ ;  /* 0x000000081a5d7210 */ /* 0x080fe20007fde0ff */
[----:B------:R-:W0:Y:S04]  /*26ce0*/  LDCU UR4, c[0x0][0x3b0] ;  /* 0x00007600ff0477ac */ /* 0x000e280008000800 */
[----:B------:R-:W-:Y:S01]  /*26cf0*/  STL [R1+0x870], R93 ;  /* 0x0008705d01007387 */ /* 0x000fe20000100800 */
[----:B------:R-:W-:Y:S01]  /*26d00*/  ISETP.GT.U32.AND P2, PT, R9, R11, PT ;  /* 0x0000000b0900720c */ /* 0x000fe20003f44070 */
[----:B------:R-:W1:Y:S04]  /*26d10*/  LDCU UR6, c[0x0][0x3b0] ;  /* 0x00007600ff0677ac */ /* 0x000e680008000800 */
[----:B------:R-:W-:Y:S01]  /*26d20*/  @!P5 IMAD.MOV R24, RZ, RZ, -R24 ;  /* 0x000000ffff18d224 */ /* 0x000fe200078e0a18 */
[----:B------:R-:W-:-:S05]  /*26d30*/  IADD3 R3, P5, PT, R25, R8, RZ ;  /* 0x0000000819037210 */ /* 0x000fca0007fbe0ff */
[----:B------:R-:W-:Y:S01]  /*26d40*/  STL [R1+0x898], R3 ;  /* 0x0008980301007387 */ /* 0x000fe20000100800 */
[-C--:B------:R-:W-:Y:S02]  /*26d50*/  LEA.HI.X.SX32 R13, R26, R5.reuse, 0x1, P6 ;  /* 0x000000051a0d7211 */ /* 0x080fe400030f0eff */
[----:B------:R-:W-:-:S03]  /*26d60*/  LEA.HI.X.SX32 R27, R25, R5, 0x1, P5 ;  /* 0x00000005191b7211 */ /* 0x000fc600028f0eff */
[----:B------:R-:W-:Y:S01]  /*26d70*/  @P0 IMAD.MOV.U32 R25, RZ, RZ, R13 ;  /* 0x000000ffff190224 */ /* 0x000fe200078e000d */
[----:B------:R-:W-:Y:S01]  /*26d80*/  SEL R26, R47, R24, !P1 ;  /* 0x000000182f1a7207 */ /* 0x000fe20004800000 */
[----:B------:R-:W-:Y:S02]  /*26d90*/  @P0 IMAD.MOV.U32 R24, RZ, RZ, R93 ;  /* 0x000000ffff180224 */ /* 0x000fe400078e005d */
[----:B------:R-:W-:Y:S01]  /*26da0*/  @!P2 IMAD.IADD R11, R11, 0x1, -R9 ;  /* 0x000000010b0ba824 */ /* 0x000fe200078e0a09 */
[----:B------:R-:W-:Y:S02]  /*26db0*/  PRMT R59, RZ, 0x7610, R59 ;  /* 0x00007610ff3b7816 */ /* 0x000fe4000000003b */
[----:B------:R3:W4:Y:S02]  /*26dc0*/  @P0 LDG.E.U8 R60, desc[UR20][R24.64] ;  /* 0x00000014183c0981 */ /* 0x000724000c1e1100 */
[----:B------:R-:W-:Y:S01]  /*26dd0*/  ISETP.GT.U32.AND P2, PT, R9, R11, PT ;  /* 0x0000000b0900720c */ /* 0x000fe20003f44070 */
[----:B------:R-:W-:Y:S01]  /*26de0*/  IMAD R26, R26, UR5, RZ ;  /* 0x000000051a1a7c24 */ /* 0x000fe2000f8e02ff */
[----:B------:R-:W-:Y:S01]  /*26df0*/  PRMT R58, RZ, 0x7610, R58 ;  /* 0x00007610ff3a7816 */ /* 0x000fe2000000003a */
[----:B------:R-:W0:Y:S01]  /*26e00*/  LDCU UR5, c[0x0][0x3b0] ;  /* 0x00007600ff0577ac */ /* 0x000e220008000800 */
[----:B---3--:R-:W-:-:S02]  /*26e10*/  @P0 IMAD.MOV.U32 R24, RZ, RZ, R3 ;  /* 0x000000ffff180224 */ /* 0x008fc400078e0003 */
[----:B------:R-:W-:-:S05]  /*26e20*/  @P0 IMAD.MOV.U32 R25, RZ, RZ, R27 ;  /* 0x000000ffff190224 */ /* 0x000fca00078e001b */
[----:B------:R3:W4:Y:S02]  /*26e30*/  @P0 LDG.E.U8 R59, desc[UR20][R24.64] ;  /* 0x00000014183b0981 */ /* 0x000724000c1e1100 */
[----:B------:R-:W-:Y:S02]  /*26e40*/  @!P2 IMAD.IADD R11, R11, 0x1, -R9 ;  /* 0x000000010b0ba824 */ /* 0x000fe400078e0a09 */
[----:B---3--:R-:W-:Y:S01]  /*26e50*/  IMAD.MOV.U32 R24, RZ, RZ, R6 ;  /* 0x000000ffff187224 */ /* 0x008fe200078e0006 */
[----:B--2---:R-:W-:Y:S02]  /*26e60*/  ISETP.GE.AND P3, PT, R0, RZ, PT ;  /* 0x000000ff0000720c */ /* 0x004fe40003f66270 */
[----:B------:R-:W2:Y:S04]  /*26e70*/  LDL R0, [R1+0x1654] ;  /* 0x0016540001007983 */ /* 0x000ea80000100800 */
[----:B------:R3:W-:Y:S04]  /*26e80*/  STL [R1+0x86c], R13 ;  /* 0x00086c0d01007387 */ /* 0x0007e80000100800 */
[----:B---3--:R-:W3:Y:S01]  /*26e90*/  LDL.LU R13, [R1+0x1730] ;  /* 0x00173000010d7983 */ /* 0x008ee20000300800 */
[----:B----4-:R-:W-:-:S03]  /*26ea0*/  ISETP.GE.AND P5, PT, R4, RZ, PT ;  /* 0x000000ff0400720c */ /* 0x010fc60003fa6270 */
[----:B------:R4:W-:Y:S04]  /*26eb0*/  STL [R1+0x894], R27 ;  /* 0x0008941b01007387 */ /* 0x0009e80000100800 */
[----:B------:R-:W3:Y:S01]  /*26ec0*/  LDL R4, [R1+0x15b0] ;  /* 0x0015b00001047983 */ /* 0x000ee20000100800 */
[----:B------:R-:W-:Y:S01]  /*26ed0*/  @!P3 IMAD.MOV R24, RZ, RZ, -R24 ;  /* 0x000000ffff18b224 */ /* 0x000fe200078e0a18 */
[C---:B------:R-:W-:Y:S02]  /*26ee0*/  IADD3 R3, P3, PT, R26.reuse, R8, RZ ;  /* 0x000000081a037210 */ /* 0x040fe40007f7e0ff */
[----:B------:R-:W3:Y:S02]  /*26ef0*/  LDL.LU R93, [R1+0x254] ;  /* 0x00025400015d7983 */ /* 0x000ee40000300800 */
[----:B------:R-:W-:-:S02]  /*26f00*/  LEA.HI.X.SX32 R6, R26, R5, 0x1, P3 ;  /* 0x000000051a067211 */ /* 0x000fc400018f0eff */
[----:B------:R-:W-:Y:S01]  /*26f10*/  SEL R25, R47, R24, !P1 ;  /* 0x000000182f197207 */ /* 0x000fe20004800000 */
[----:B------:R0:W-:Y:S01]  /*26f20*/  STL [R1+0x8a0], R3 ;  /* 0x0008a00301007387 */ /* 0x0001e20000100800 */
[----:B------:R-:W-:-:S03]  /*26f30*/  IMAD.MOV.U32 R24, RZ, RZ, R11 ;  /* 0x000000ffff187224 */ /* 0x000fc600078e000b */
[----:B------:R0:W-:Y:S04]  /*26f40*/  STL [R1+0x89c], R6 ;  /* 0x00089c0601007387 */ /* 0x0001e80000100800 */
[----:B------:R-:W3:Y:S01]  /*26f50*/  LDL R11, [R1+0x15c4] ;  /* 0x0015c400010b7983 */ /* 0x000ee20000100800 */
[C---:B------:R-:W-:Y:S02]  /*26f60*/  ISETP.GT.U32.AND P6, PT, R9.reuse, R7, PT ;  /* 0x000000070900720c */ /* 0x040fe40003fc4070 */
[----:B------:R-:W-:Y:S01]  /*26f70*/  ISETP.GT.U32.AND P2, PT, R9, R2, PT ;  /* 0x000000020900720c */ /* 0x000fe20003f44070 */
[----:B------:R-:W-:Y:S02]  /*26f80*/  @!P5 IMAD.MOV R24, RZ, RZ, -R24 ;  /* 0x000000ffff18d224 */ /* 0x000fe400078e0a18 */
[----:B------:R-:W-:Y:S01]  /*26f90*/  IMAD R25, R25, UR7, RZ ;  /* 0x0000000719197c24 */ /* 0x000fe2000f8e02ff */
[----:B------:R-:W-:Y:S01]  /*26fa0*/  PRMT R57, RZ, 0x7610, R57 ;  /* 0x00007610ff397816 */ /* 0x000fe20000000039 */
[----:B------:R-:W-:-:S06]  /*26fb0*/  @P0 IMAD.MOV.U32 R26, RZ, RZ, R3 ;  /* 0x000000ffff1a0224 */ /* 0x000fcc00078e0003 */
[--C-:B------:R-:W-:Y:S02]  /*26fc0*/  @!P6 IMAD.IADD R7, R7, 0x1, -R9.reuse ;  /* 0x000000010707e824 */ /* 0x100fe400078e0a09 */
[----:B------:R-:W-:Y:S01]  /*26fd0*/  @!P2 IMAD.IADD R2, R2, 0x1, -R9 ;  /* 0x000000010202a824 */ /* 0x000fe200078e0a09 */
[----:B------:R-:W-:Y:S01]  /*26fe0*/  SEL R24, R47, R24, !P1 ;  /* 0x000000182f187207 */ /* 0x000fe20004800000 */
[----:B----4-:R-:W-:Y:S01]  /*26ff0*/  @P0 IMAD.MOV.U32 R27, RZ, RZ, R6 ;  /* 0x000000ffff1b0224 */ /* 0x010fe200078e0006 */
[C---:B------:R-:W-:Y:S01]  /*27000*/  ISETP.GT.U32.AND P6, PT, R9.reuse, R7, PT ;  /* 0x000000070900720c */ /* 0x040fe20003fc4070 */
[----:B------:R-:W4:Y:S01]  /*27010*/  LDCU UR7, c[0x0][0x3b0] ;  /* 0x00007600ff0777ac */ /* 0x000f220008000800 */
[----:B------:R-:W-:Y:S02]  /*27020*/  ISETP.GT.U32.AND P3, PT, R9, R12, PT ;  /* 0x0000000c0900720c */ /* 0x000fe40003f64070 */
[C---:B0-----:R-:W-:Y:S01]  /*27030*/  IADD3 R3, P5, PT, R25.reuse, R8, RZ ;  /* 0x0000000819037210 */ /* 0x041fe20007fbe0ff */
[----:B------:R0:W4:Y:S03]  /*27040*/  @P0 LDG.E.U8 R58, desc[UR20][R26.64] ;  /* 0x000000141a3a0981 */ /* 0x000126000c1e1100 */
[----:B------:R-:W-:-:S02]  /*27050*/  LEA.HI.X.SX32 R25, R25, R5, 0x1, P5 ;  /* 0x0000000519197211 */ /* 0x000fc400028f0eff */
[----:B------:R-:W-:Y:S01]  /*27060*/  ISETP.GT.U32.AND P5, PT, R9, R2, PT ;  /* 0x000000020900720c */ /* 0x000fe20003fa4070 */
[----:B0-----:R-:W-:Y:S01]  /*27070*/  IMAD R26, R24, UR4, RZ ;  /* 0x00000004181a7c24 */ /* 0x001fe2000f8e02ff */
[----:B------:R-:W-:Y:S01]  /*27080*/  PRMT R56, RZ, 0x7610, R56 ;  /* 0x00007610ff387816 */ /* 0x000fe20000000038 */
[----:B------:R-:W-:Y:S01]  /*27090*/  @P0 IMAD.MOV.U32 R24, RZ, RZ, R3 ;  /* 0x000000ffff180224 */ /* 0x000fe200078e0003 */
[----:B------:R-:W0:Y:S01]  /*270a0*/  LDCU UR4, c[0x0][0x3b0] ;  /* 0x00007600ff0477ac */ /* 0x000e220008000800 */
[--C-:B------:R-:W-:Y:S02]  /*270b0*/  @!P6 IMAD.IADD R7, R7, 0x1, -R9.reuse ;  /* 0x000000010707e824 */ /* 0x100fe400078e0a09 */
[----:B------:R-:W-:Y:S01]  /*270c0*/  @!P3 IMAD.IADD R12, R12, 0x1, -R9 ;  /* 0x000000010c0cb824 */ /* 0x000fe200078e0a09 */
[----:B------:R1:W4:Y:S02]  /*270d0*/  @P0 LDG.E.U8 R57, desc[UR20][R24.64] ;  /* 0x0000001418390981 */ /* 0x000324000c1e1100 */
[----:B-1----:R-:W-:-:S03]  /*270e0*/  IMAD.MOV.U32 R24, RZ, RZ, R7 ;  /* 0x000000ffff187224 */ /* 0x002fc600078e0007 */
[----:B------:R-:W-:Y:S01]  /*270f0*/  @!P5 IMAD.IADD R2, R2, 0x1, -R9 ;  /* 0x000000010202d824 */ /* 0x000fe200078e0a09 */
[----:B--2---:R-:W-:Y:S02]  /*27100*/  ISETP.GE.AND P2, PT, R0, RZ, PT ;  /* 0x000000ff0000720c */ /* 0x004fe40003f46270 */
[----:B------:R-:W2:Y:S04]  /*27110*/  LDL.LU R0, [R1+0x23c] ;  /* 0x00023c0001007983 */ /* 0x000ea80000300800 */
[----:B------:R1:W-:Y:S04]  /*27120*/  STL [R1+0x8a8], R3 ;  /* 0x0008a80301007387 */ /* 0x0003e80000100800 */
[----:B------:R-:W4:Y:S03]  /*27130*/  LDL.LU R6, [R1+0x238] ;  /* 0x0002380001067983 */ /* 0x000f260000300800 */
[----:B------:R-:W-:Y:S01]  /*27140*/  @!P2 IMAD.MOV R24, RZ, RZ, -R24 ;  /* 0x000000ffff18a224 */ /* 0x000fe200078e0a18 */
[----:B------:R0:W-:Y:S01]  /*27150*/  STL [R1+0x8a4], R25 ;  /* 0x0008a41901007387 */ /* 0x0001e20000100800 */
[----:B-1----:R-:W-:-:S04]  /*27160*/  IADD3 R3, P3, PT, R26, R8, RZ ;  /* 0x000000081a037210 */ /* 0x002fc80007f7e0ff */
[----:B------:R-:W-:Y:S02]  /*27170*/  LEA.HI.X.SX32 R7, R26, R5, 0x1, P3 ;  /* 0x000000051a077211 */ /* 0x000fe400018f0eff */
[----:B---3--:R-:W-:Y:S02]  /*27180*/  ISETP.GE.AND P6, PT, R4, RZ, PT ;  /* 0x000000ff0400720c */ /* 0x008fe40003fc6270 */
[----:B------:R-:W3:Y:S01]  /*27190*/  LDL R4, [R1+0x1610] ;  /* 0x0016100001047983 */ /* 0x000ee20000100800 */
[----:B------:R-:W-:Y:S01]  /*271a0*/  SEL R26, R47, R24, !P1 ;  /* 0x000000182f1a7207 */ /* 0x000fe20004800000 */
[----:B------:R-:W-:Y:S02]  /*271b0*/  @P0 IMAD.MOV.U32 R24, RZ, RZ, R3 ;  /* 0x000000ffff180224 */ /* 0x000fe400078e0003 */
[----:B0-----:R-:W-:Y:S01]  /*271c0*/  @P0 IMAD.MOV.U32 R25, RZ, RZ, R7 ;  /* 0x000000ffff190224 */ /* 0x001fe200078e0007 */
[----:B------:R0:W-:Y:S04]  /*271d0*/  STL [R1+0x8b0], R3 ;  /* 0x0008b00301007387 */ /* 0x0001e80000100800 */
[----:B------:R1:W3:Y:S01]  /*271e0*/  @P0 LDG.E.U8 R56, desc[UR20][R24.64] ;  /* 0x0000001418380981 */ /* 0x0002e2000c1e1100 */
[----:B------:R-:W-:-:S03]  /*271f0*/  ISETP.GT.U32.AND P2, PT, R9, R12, PT ;  /* 0x0000000c0900720c */ /* 0x000fc60003f44070 */
[----:B------:R0:W-:Y:S01]  /*27200*/  STL [R1+0x8ac], R7 ;  /* 0x0008ac0701007387 */ /* 0x0001e20000100800 */
[----:B-1----:R-:W-:-:S03]  /*27210*/  IMAD.MOV.U32 R24, RZ, RZ, R2 ;  /* 0x000000ffff187224 */ /* 0x002fc600078e0002 */
[----:B------:R-:W3:Y:S04]  /*27220*/  LDL R2, [R1+0x15ec] ;  /* 0x0015ec0001027983 */ /* 0x000ee80000100800 */
[----:B0-----:R-:W3:Y:S01]  /*27230*/  LDL.LU R3, [R1+0x240] ;  /* 0x0002400001037983 */ /* 0x001ee20000300800 */
[----:B------:R-:W-:Y:S01]  /*27240*/  IMAD R26, R26, UR5, RZ ;  /* 0x000000051a1a7c24 */ /* 0x000fe2000f8e02ff */
[----:B------:R-:W-:Y:S01]  /*27250*/  ISETP.GE.AND P5, PT, R11, RZ, PT ;  /* 0x000000ff0b00720c */ /* 0x000fe20003fa6270 */
[----:B------:R-:W-:Y:S01]  /*27260*/  @!P2 IMAD.IADD R12, R12, 0x1, -R9 ;  /* 0x000000010c0ca824 */ /* 0x000fe200078e0a09 */
[----:B------:R-:W3:Y:S01]  /*27270*/  LDL.LU R7, [R1+0x234] ;  /* 0x0002340001077983 */ /* 0x000ee20000300800 */
[----:B------:R-:W-:Y:S01]  /*27280*/  @!P6 IMAD.MOV R24, RZ, RZ, -R24 ;  /* 0x000000ffff18e224 */ /* 0x000fe200078e0a18 */
[C---:B------:R-:W-:Y:S01]  /*27290*/  IADD3 R11, P2, PT, R26.reuse, R8, RZ ;  /* 0x000000081a0b7210 */ /* 0x040fe20007f5e0ff */
[----:B------:R-:W0:Y:S03]  /*272a0*/  LDCU UR5, c[0x0][0x3b0] ;  /* 0x00007600ff0577ac */ /* 0x000e260008000800 */
[----:B------:R-:W-:Y:S01]  /*272b0*/  LEA.HI.X.SX32 R27, R26, R5, 0x1, P2 ;  /* 0x000000051a1b7211 */ /* 0x000fe200010f0eff */
[----:B------:R1:W-:Y:S01]  /*272c0*/  STL [R1+0x8d8], R11 ;  /* 0x0008d80b01007387 */ /* 0x0003e20000100800 */
[----:B------:R-:W-:Y:S01]  /*272d0*/  SEL R25, R47, R24, !P1 ;  /* 0x000000182f197207 */ /* 0x000fe20004800000 */
[----:B------:R-:W-:-:S02]  /*272e0*/  IMAD.MOV.U32 R24, RZ, RZ, R12 ;  /* 0x000000ffff187224 */ /* 0x000fc400078e000c */
[----:B------:R-:W3:Y:S01]  /*272f0*/  LDL.LU R12, [R1+0x172c] ;  /* 0x00172c00010c7983 */ /* 0x000ee20000300800 */
[----:B------:R-:W-:-:S03]  /*27300*/  @P0 IMAD.MOV.U32 R26, RZ, RZ, R11 ;  /* 0x000000ffff1a0224 */ /* 0x000fc600078e000b */
[----:B------:R0:W-:Y:S04]  /*27310*/  STL [R1+0x8d4], R27 ;  /* 0x0008d41b01007387 */ /* 0x0001e80000100800 */
[----:B-1----:R-:W3:Y:S01]  /*27320*/  LDL R11, [R1+0x1638] ;  /* 0x00163800010b7983 */ /* 0x002ee20000100800 */
[----:B------:R-:W-:Y:S01]  /*27330*/  ISETP.GT.U32.AND P3, PT, R9, R93, PT ;  /* 0x0000005d0900720c */ /* 0x000fe20003f64070 */
[----:B------:R-:W-:Y:S01]  /*27340*/  @!P5 IMAD.MOV R24, RZ, RZ, -R24 ;  /* 0x000000ffff18d224 */ /* 0x000fe200078e0a18 */
[----:B------:R-:W-:Y:S01]  /*27350*/  PRMT R55, RZ, 0x7610, R55 ;  /* 0x00007610ff377816 */ /* 0x000fe20000000037 */
[----:B------:R-:W-:Y:S01]  /*27360*/  IMAD R25, R25, UR4, RZ ;  /* 0x0000000419197c24 */ /* 0x000fe2000f8e02ff */
[----:B------:R-:W-:Y:S01]  /*27370*/  PRMT R54, RZ, 0x7610, R54 ;  /* 0x00007610ff367816 */ /* 0x000fe20000000036 */
[----:B------:R-:W1:Y:S08]  /*27380*/  LDCU UR4, c[0x0][0x3b0] ;  /* 0x00007600ff0477ac */ /* 0x000e700008000800 */
[----:B------:R-:W-:Y:S01]  /*27390*/  @!P3 IMAD.IADD R93, R93, 0x1, -R9 ;  /* 0x000000015d5db824 */ /* 0x000fe200078e0a09 */
[----:B------:R0:W3:Y:S04]  /*273a0*/  @P0 LDG.E.U8 R55, desc[UR20][R26.64] ;  /* 0x000000141a370981 */ /* 0x0000e8000c1e1100 */
[----:B------:R-:W-:-:S02]  /*273b0*/  ISETP.GT.U32.AND P2, PT, R9, R93, PT ;  /* 0x0000005d0900720c */ /* 0x000fc40003f44070 */
[----:B------:R-:W-:-:S05]  /*273c0*/  SEL R24, R47, R24, !P1 ;  /* 0x000000182f187207 */ /* 0x000fca0004800000 */
[----:B0-----:R-:W-:Y:S01]  /*273d0*/  IMAD R26, R24, UR6, RZ ;  /* 0x00000006181a7c24 */ /* 0x001fe2000f8e02ff */
[----:B------:R-:W-:Y:S01]  /*273e0*/  PRMT R53, RZ, 0x7610, R53 ;  /* 0x00007610ff357816 */ /* 0x000fe20000000035 */
[----:B------:R-:W0:Y:S04]  /*273f0*/  LDCU UR6, c[0x0][0x3b0] ;  /* 0x00007600ff0677ac */ /* 0x000e280008000800 */
[----:B------:R-:W-:Y:S01]  /*27400*/  @!P2 IMAD.IADD R93, R93, 0x1, -R9 ;  /* 0x000000015d5da824 */ /* 0x000fe200078e0a09 */
[----:B------:R-:W-:Y:S02]  /*27410*/  PRMT R52, RZ, 0x7610, R52 ;  /* 0x00007610ff347816 */ /* 0x000fe40000000034 */
[C---:B--2---:R-:W-:Y:S02]  /*27420*/  ISETP.GT.U32.AND P6, PT, R9.reuse, R0, PT ;  /* 0x000000000900720c */ /* 0x044fe40003fc4070 */
[----:B----4-:R-:W-:-:S11]  /*27430*/  ISETP.GT.U32.AND P3, PT, R9, R6, PT ;  /* 0x000000060900720c */ /* 0x010fd60003f64070 */
[----:B------:R-:W-:Y:S01]  /*27440*/  @!P6 IMAD.IADD R0, R0, 0x1, -R9 ;  /* 0x000000010000e824 */ /* 0x000fe200078e0a09 */
[----:B------:R-:W-:-:S04]  /*27450*/  IADD3 R27, P6, PT, R25, R8, RZ ;  /* 0x00000008191b7210 */ /* 0x000fc80007fde0ff */
[----:B------:R-:W-:Y:S01]  /*27460*/  LEA.HI.X.SX32 R25, R25, R5, 0x1, P6 ;  /* 0x0000000519197211 */ /* 0x000fe200030f0eff */
[----:B------:R-:W-:Y:S01]  /*27470*/  @P0 IMAD.MOV.U32 R24, RZ, RZ, R27 ;  /* 0x000000ffff180224 */ /* 0x000fe200078e001b */
[----:B---3--:R-:W-:Y:S01]  /*27480*/  ISETP.GE.AND P5, PT, R4, RZ, PT ;  /* 0x000000ff0400720c */ /* 0x008fe20003fa6270 */
[----:B------:R-:W-:-:S03]  /*27490*/  @!P3 IMAD.IADD R6, R6, 0x1, -R9 ;  /* 0x000000010606b824 */ /* 0x000fc600078e0a09 */
[----:B------:R2:W3:Y:S01]  /*274a0*/  @P0 LDG.E.U8 R54, desc[UR20][R24.64] ;  /* 0x0000001418360981 */ /* 0x0004e2000c1e1100 */
[----:B------:R-:W-:-:S03]  /*274b0*/  ISETP.GT.U32.AND P3, PT, R9, R0, PT ;  /* 0x000000000900720c */ /* 0x000fc60003f64070 */
[----:B------:R-:W4:Y:S04]  /*274c0*/  LDL.LU R4, [R1+0x214] ;  /* 0x0002140001047983 */ /* 0x000f280000300800 */
[----:B------:R-:W-:Y:S01]  /*274d0*/  STL [R1+0x8e0], R27 ;  /* 0x0008e01b01007387 */ /* 0x000fe20000100800 */
[----:B--2---:R-:W-:-:S03]  /*274e0*/  IMAD.MOV.U32 R24, RZ, RZ, R93 ;  /* 0x000000ffff187224 */ /* 0x004fc600078e005d */
[----:B------:R2:W-:Y:S01]  /*274f0*/  STL [R1+0x8dc], R25 ;  /* 0x0008dc1901007387 */ /* 0x0005e20000100800 */
[C---:B------:R-:W-:Y:S01]  /*27500*/  ISETP.GT.U32.AND P2, PT, R9.reuse, R6, PT ;  /* 0x000000060900720c */ /* 0x040fe20003f44070 */
[----:B------:R-:W-:Y:S01]  /*27510*/  @!P5 IMAD.MOV R24, RZ, RZ, -R24 ;  /* 0x000000ffff18d224 */ /* 0x000fe200078e0a18 */
[C---:B--2---:R-:W-:Y:S02]  /*27520*/  IADD3 R25, P6, PT, R26.reuse, R8, RZ ;  /* 0x000000081a197210 */ /* 0x044fe40007fde0ff */
[----:B------:R-:W-:Y:S02]  /*27530*/  ISETP.GT.U32.AND P5, PT, R9, R3, PT ;  /* 0x000000030900720c */ /* 0x000fe40003fa4070 */
[----:B------:R-:W-:Y:S02]  /*27540*/  LEA.HI.X.SX32 R27, R26, R5, 0x1, P6 ;  /* 0x000000051a1b7211 */ /* 0x000fe400030f0eff */
[----:B------:R-:W-:Y:S01]  /*27550*/  SEL R26, R47, R24, !P1 ;  /* 0x000000182f1a7207 */ /* 0x000fe20004800000 */
[----:B------:R2:W-:Y:S01]  /*27560*/  STL [R1+0x8e8], R25 ;  /* 0x0008e81901007387 */ /* 0x0005e20000100800 */
[----:B------:R-:W-:-:S02]  /*27570*/  @P0 IMAD.MOV.U32 R24, RZ, RZ, R25 ;  /* 0x000000ffff180224 */ /* 0x000fc400078e0019 */
[----:B------:R-:W-:Y:S02]  /*27580*/  @!P3 IMAD.IADD R0, R0, 0x1, -R9 ;  /* 0x000000010000b824 */ /* 0x000fe400078e0a09 */
[----:B-1----:R-:W-:Y:S02]  /*27590*/  IMAD R26, R26, UR4, RZ ;  /* 0x000000041a1a7c24 */ /* 0x002fe4000f8e02ff */
[----:B--2---:R-:W-:Y:S02]  /*275a0*/  @P0 IMAD.MOV.U32 R25, RZ, RZ, R27 ;  /* 0x000000ffff190224 */ /* 0x004fe400078e001b */
[--C-:B------:R-:W-:Y:S02]  /*275b0*/  @!P2 IMAD.IADD R6, R6, 0x1, -R9.reuse ;  /* 0x000000010606a824 */ /* 0x100fe400078e0a09 */
[----:B------:R-:W-:Y:S01]  /*275c0*/  @!P5 IMAD.IADD R3, R3, 0x1, -R9 ;  /* 0x000000010303d824 */ /* 0x000fe200078e0a09 */
[----:B------:R1:W2:Y:S01]  /*275d0*/  @P0 LDG.E.U8 R53, desc[UR20][R24.64] ;  /* 0x0000001418350981 */ /* 0x0002a2000c1e1100 */
[----:B------:R-:W-:Y:S01]  /*275e0*/  ISETP.GE.AND P6, PT, R2, RZ, PT ;  /* 0x000000ff0200720c */ /* 0x000fe20003fc6270 */
[----:B------:R-:W0:Y:S02]  /*275f0*/  LDCU UR4, c[0x0][0x3b0] ;  /* 0x00007600ff0477ac */ /* 0x000e240008000800 */
[----:B------:R-:W2:Y:S01]  /*27600*/  LDL.LU R2, [R1+0x21c] ;  /* 0x00021c0001027983 */ /* 0x000ea20000300800 */
[----:B-1----:R-:W-:Y:S01]  /*27610*/  IMAD.MOV.U32 R25, RZ, RZ, R0 ;  /* 0x000000ffff197224 */ /* 0x002fe200078e0000 */
[----:B------:R-:W-:Y:S01]  /*27620*/  IADD3 R0, P5, PT, R26, R8, RZ ;  /* 0x000000081a007210 */ /* 0x000fe20007fbe0ff */
[----:B------:R-:W-:-:S03]  /*27630*/  IMAD.MOV.U32 R24, RZ, RZ, R6 ;  /* 0x000000ffff187224 */ /* 0x000fc600078e0006 */
[----:B------:R-:W-:Y:S01]  /*27640*/  LEA.HI.X.SX32 R6, R26, R5, 0x1, P5 ;  /* 0x000000051a067211 */ /* 0x000fe200028f0eff */
[----:B------:R1:W-:Y:S01]  /*27650*/  STL [R1+0x8e4], R27 ;  /* 0x0008e41b01007387 */ /* 0x0003e20000100800 */
[----:B------:R-:W-:Y:S01]  /*27660*/  @P0 IMAD.MOV.U32 R26, RZ, RZ, R0 ;  /* 0x000000ffff1a0224 */ /* 0x000fe200078e0000 */
[----:B------:R-:W-:Y:S02]  /*27670*/  ISETP.GE.AND P2, PT, R11, RZ, PT ;  /* 0x000000ff0b00720c */ /* 0x000fe40003f46270 */
[----:B------:R-:W3:Y:S01]  /*27680*/  LDL R11, [R1+0x1650] ;  /* 0x00165000010b7983 */ /* 0x000ee20000100800 */
[----:B-1----:R-:W-:-:S03]  /*27690*/  @P0 IMAD.MOV.U32 R27, RZ, RZ, R6 ;  /* 0x000000ffff1b0224 */ /* 0x002fc600078e0006 */
[----:B------:R1:W-:Y:S04]  /*276a0*/  STL [R1+0x8f0], R0 ;  /* 0x0008f00001007387 */ /* 0x0003e80000100800 */
[----:B------:R0:W-:Y:S04]  /*276b0*/  STL [R1+0x8ec], R6 ;  /* 0x0008ec0601007387 */ /* 0x0001e80000100800 */
[----:B------:R0:W3:Y:S04]  /*276c0*/  @P0 LDG.E.U8 R52, desc[UR20][R26.64] ;  /* 0x000000141a340981 */ /* 0x0000e8000c1e1100 */
[----:B-1----:R-:W3:Y:S04]  /*276d0*/  LDL R0, [R1+0x1594] ;  /* 0x0015940001007983 */ /* 0x002ee80000100800 */
[----:B------:R-:W3:Y:S01]  /*276e0*/  LDL R26, [R1+0x15ac] ;  /* 0x0015ac00011a7983 */ /* 0x000ee20000100800 */
[C---:B------:R-:W-:Y:S01]  /*276f0*/  ISETP.GT.U32.AND P3, PT, R9.reuse, R7, PT ;  /* 0x000000070900720c */ /* 0x040fe20003f64070 */
[----:B------:R-:W-:Y:S01]  /*27700*/  @!P6 IMAD.MOV R25, RZ, RZ, -R25 ;  /* 0x000000ffff19e224 */ /* 0x000fe200078e0a19 */
[----:B------:R-:W-:Y:S01]  /*27710*/  ISETP.GT.U32.AND P6, PT, R9, R3, PT ;  /* 0x000000030900720c */ /* 0x000fe20003fc4070 */
[----:B------:R-:W-:-:S03]  /*27720*/  @!P2 IMAD.MOV R24, RZ, RZ, -R24 ;  /* 0x000000ffff18a224 */ /* 0x000fc600078e0a18 */
[C---:B------:R-:W-:Y:S02]  /*27730*/  SEL R25, R47.reuse, R25, !P1 ;  /* 0x000000192f197207 */ /* 0x040fe40004800000 */
[----:B------:R-:W-:-:S05]  /*27740*/  SEL R24, R47, R24, !P1 ;  /* 0x000000182f187207 */ /* 0x000fca0004800000 */
[----:B------:R-:W-:Y:S02]  /*27750*/  @!P3 IMAD.IADD R7, R7, 0x1, -R9 ;  /* 0x000000010707b824 */ /* 0x000fe400078e0a09 */
[----:B------:R-:W-:Y:S01]  /*27760*/  IMAD R25, R25, UR5, RZ ;  /* 0x0000000519197c24 */ /* 0x000fe2000f8e02ff */
[----:B------:R-:W-:Y:S01]  /*27770*/  PRMT R51, RZ, 0x7610, R51 ;  /* 0x00007610ff337816 */ /* 0x000fe20000000033 */
[----:B0-----:R-:W-:Y:S01]  /*27780*/  IMAD R24, R24, UR4, RZ ;  /* 0x0000000418187c24 */ /* 0x001fe2000f8e02ff */
[----:B------:R-:W-:Y:S01]  /*27790*/  ISETP.GT.U32.AND P5, PT, R9, R7, PT ;  /* 0x000000070900720c */ /* 0x000fe20003fa4070 */
[--C-:B------:R-:W-:Y:S01]  /*277a0*/  @!P6 IMAD.IADD R3, R3, 0x1, -R9.reuse ;  /* 0x000000010303e824 */ /* 0x100fe200078e0a09 */
[C---:B------:R-:W-:Y:S01]  /*277b0*/  IADD3 R6, P6, PT, R25.reuse, R8, RZ ;  /* 0x0000000819067210 */ /* 0x040fe20007fde0ff */
[----:B------:R-:W0:Y:S03]  /*277c0*/  LDCU UR4, c[0x0][0x3b0] ;  /* 0x00007600ff0477ac */ /* 0x000e260008000800 */
[----:B------:R-:W-:Y:S01]  /*277d0*/  LEA.HI.X.SX32 R25, R25, R5, 0x1, P6 ;  /* 0x0000000519197211 */ /* 0x000fe200030f0eff */
[----:B------:R1:W-:Y:S01]  /*277e0*/  STL [R1+0x918], R6 ;  /* 0x0009180601007387 */ /* 0x0003e20000100800 */
[----:B------:R-:W-:Y:S01]  /*277f0*/  PRMT R50, RZ, 0x7610, R50 ;  /* 0x00007610ff327816 */ /* 0x000fe20000000032 */
[----:B------:R-:W0:Y:S04]  /*27800*/  LDCU UR5, c[0x0][0x3b0] ;  /* 0x00007600ff0577ac */ /* 0x000e280008000800 */
[----:B------:R-:W-:Y:S01]  /*27810*/  @!P5 IMAD.IADD R7, R7, 0x1, -R9 ;  /* 0x000000010707d824 */ /* 0x000fe200078e0a09 */
[----:B----4-:R-:W-:-:S13]  /*27820*/  ISETP.GT.U32.AND P3, PT, R9, R4, PT ;  /* 0x000000040900720c */ /* 0x010fda0003f64070 */
[--C-:B------:R-:W-:Y:S01]  /*27830*/  @!P3 IMAD.IADD R4, R4, 0x1, -R9.reuse ;  /* 0x000000010404b824 */ /* 0x100fe200078e0a09 */
[----:B------:R-:W-:Y:S02]  /*27840*/  IADD3 R93, P3, PT, R24, R8, RZ ;  /* 0x00000008185d7210 */ /* 0x000fe40007f7e0ff */
[----:B--2---:R-:W-:Y:S02]  /*27850*/  ISETP.GT.U32.AND P2, PT, R9, R2, PT ;  /* 0x000000020900720c */ /* 0x004fe40003f44070 */
[----:B---3--:R-:W-:Y:S02]  /*27860*/  ISETP.GE.AND P6, PT, R11, RZ, PT ;  /* 0x000000ff0b00720c */ /* 0x008fe40003fc6270 */
[----:B------:R-:W2:Y:S04]  /*27870*/  LDL.LU R11, [R1+0x1728] ;  /* 0x00172800010b7983 */ /* 0x000ea80000300800 */
[----:B------:R-:W-:Y:S04]  /*27880*/  STL [R1+0x920], R93 ;  /* 0x0009205d01007387 */ /* 0x000fe80000100800 */
[----:B------:R3:W-:Y:S01]  /*27890*/  STL [R1+0x914], R25 ;  /* 0x0009141901007387 */ /* 0x0007e20000100800 */
[----:B------:R-:W-:Y:S01]  /*278a0*/  @!P2 IMAD.IADD R2, R2, 0x1, -R9 ;  /* 0x000000010202a824 */ /* 0x000fe200078e0a09 */
[----:B------:R-:W-:-:S02]  /*278b0*/  ISETP.GE.AND P5, PT, R26, RZ, PT ;  /* 0x000000ff1a00720c */ /* 0x000fc40003fa6270 */
[----:B------:R-:W-:Y:S01]  /*278c0*/  LEA.HI.X.SX32 R26, R24, R5, 0x1, P3 ;  /* 0x00000005181a7211 */ /* 0x000fe200018f0eff */
[----:B------:R-:W-:Y:S02]  /*278d0*/  @P0 IMAD.MOV.U32 R24, RZ, RZ, R6 ;  /* 0x000000ffff180224 */ /* 0x000fe400078e0006 */
[----:B-1----:R-:W4:Y:S01]  /*278e0*/  LDL R6, [R1+0x15d4] ;  /* 0x0015d40001067983 */ /* 0x002f220000100800 */
[----:B------:R-:W-:-:S03]  /*278f0*/  ISETP.GE.AND P2, PT, R0, RZ, PT ;  /* 0x000000ff0000720c */ /* 0x000fc60003f46270 */
[----:B------:R1:W-:Y:S04]  /*27900*/  STL [R1+0x91c], R26 ;  /* 0x00091c1a01007387 */ /* 0x0003e80000100800 */
[----:B------:R-:W4:Y:S01]  /*27910*/  LDL R0, [R1+0x1344] ;  /* 0x0013440001007983 */ /* 0x000f220000100800 */
[----:B------:R-:W-:-:S03]  /*27920*/  ISETP.GT.U32.AND P3, PT, R9, R4, PT ;  /* 0x000000040900720c */ /* 0x000fc60003f64070 */
[----:B------:R0:W4:Y:S02]  /*27930*/  @P0 LDG.E.U8 R51, desc[UR20][R24.64] ;  /* 0x0000001418330981 */ /* 0x000124000c1e1100 */
[----:B0-----:R-:W-:Y:S02]  /*27940*/  @P0 IMAD.MOV.U32 R24, RZ, RZ, R93 ;  /* 0x000000ffff180224 */ /* 0x001fe400078e005d */
[----:B---3--:R-:W-:-:S05]  /*27950*/  @P0 IMAD.MOV.U32 R25, RZ, RZ, R26 ;  /* 0x000000ffff190224 */ /* 0x008fca00078e001a */
[----:B------:R0:W3:Y:S01]  /*27960*/  @P0 LDG.E.U8 R50, desc[UR20][R24.64] ;  /* 0x0000001418320981 */ /* 0x0000e2000c1e1100 */
[----:B------:R-:W-:Y:S02]  /*27970*/  @!P3 IMAD.IADD R4, R4, 0x1, -R9 ;  /* 0x000000010404b824 */ /* 0x000fe400078e0a09 */
[----:B0-----:R-:W-:Y:S02]  /*27980*/  IMAD.MOV.U32 R25, RZ, RZ, R3 ;  /* 0x000000ffff197224 */ /* 0x001fe400078e0003 */
[----:B------:R-:W-:Y:S02]  /*27990*/  IMAD.MOV.U32 R24, RZ, RZ, R7 ;  /* 0x000000ffff187224 */ /* 0x000fe400078e0007 */
[----:B------:R-:W-:Y:S02]  /*279a0*/  @!P6 IMAD.MOV R25, RZ, RZ, -R25 ;  /* 0x000000ffff19e224 */ /* 0x000fe400078e0a19 */
[----:B------:R-:W-:-:S03]  /*279b0*/  @!P5 IMAD.MOV R24, RZ, RZ, -R24 ;  /* 0x000000ffff18d224 */ /* 0x000fc600078e0a18 */
[C---:B-1----:R-:W-:Y:S02]  /*279c0*/  SEL R26, R47.reuse, R25, !P1 ;  /* 0x000000192f1a7207 */ /* 0x042fe40004800000 */
[----:B------:R-:W-:Y:S01]  /*279d0*/  SEL R25, R47, R24, !P1 ;  /* 0x000000182f197207 */ /* 0x000fe20004800000 */
[----:B------:R-:W-:Y:S02]  /*279e0*/  IMAD.MOV.U32 R24, RZ, RZ, R4 ;  /* 0x000000ffff187224 */ /* 0x000fe400078e0004 */
[----:B------:R-:W3:Y:S01]  /*279f0*/  LDL R4, [R1+0x1340] ;  /* 0x0013400001047983 */ /* 0x000ee20000100800 */
[C---:B------:R-:W-:Y:S01]  /*27a00*/  ISETP.GT.U32.AND P6, PT, R9.reuse, R2, PT ;  /* 0x000000020900720c */ /* 0x040fe20003fc4070 */
[----:B------:R-:W-:Y:S01]  /*27a10*/  IMAD R26, R26, UR6, RZ ;  /* 0x000000061a1a7c24 */ /* 0x000fe2000f8e02ff */
[----:B------:R-:W-:Y:S01]  /*27a20*/  ISETP.GT.U32.AND P3, PT, R9, R12, PT ;  /* 0x0000000c0900720c */ /* 0x000fe20003f64070 */
[----:B------:R-:W-:Y:S01]  /*27a30*/  IMAD R25, R25, UR4, RZ ;  /* 0x0000000419197c24 */ /* 0x000fe2000f8e02ff */
[----:B------:R-:W-:Y:S01]  /*27a40*/  PRMT R49, RZ, 0x7610, R49 ;  /* 0x00007610ff317816 */ /* 0x000fe20000000031 */
[----:B------:R-:W-:Y:S01]  /*27a50*/  @!P2 IMAD.MOV R24, RZ, RZ, -R24 ;  /* 0x000000ffff18a224 */ /* 0x000fe200078e0a18 */
[CC--:B------:R-:W-:Y:S01]  /*27a60*/  IADD3 R7, P2, PT, R26.reuse, R8.reuse, RZ ;  /* 0x000000081a077210 */ /* 0x0c0fe20007f5e0ff */
[----:B------:R-:W0:Y:S03]  /*27a70*/  LDCU UR4, c[0x0][0x3b0] ;  /* 0x00007600ff0477ac */ /* 0x000e260008000800 */
[----:B------:R-:W-:Y:S01]  /*27a80*/  LEA.HI.X.SX32 R93, R26, R5, 0x1, P2 ;  /* 0x000000051a5d7211 */ /* 0x000fe200010f0eff */
[----:B------:R-:W1:Y:S02]  /*27a90*/  LDCU UR6, c[0x0][0x3b0] ;  /* 0x00007600ff0677ac */ /* 0x000e640008000800 */
[----:B------:R-:W-:Y:S01]  /*27aa0*/  @!P6 IMAD.IADD R2, R2, 0x1, -R9 ;  /* 0x000000010202e824 */ /* 0x000fe200078e0a09 */
[----:B------:R-:W-:-:S02]  /*27ab0*/  IADD3 R3, P6, PT, R25, R8, RZ ;  /* 0x0000000819037210 */ /* 0x000fc40007fde0ff */
[----:B------:R-:W-:Y:S01]  /*27ac0*/  SEL R26, R47, R24, !P1 ;  /* 0x000000182f1a7207 */ /* 0x000fe20004800000 */
[----:B------:R-:W-:Y:S01]  /*27ad0*/  @P0 IMAD.MOV.U32 R24, RZ, RZ, R7 ;  /* 0x000000ffff180224 */ /* 0x000fe200078e0007 */
[----:B------:R0:W-:Y:S01]  /*27ae0*/  STL [R1+0x928], R7 ;  /* 0x0009280701007387 */ /* 0x0001e20000100800 */
[----:B------:R-:W-:-:S03]  /*27af0*/  PRMT R48, RZ, 0x7610, R48 ;  /* 0x00007610ff307816 */ /* 0x000fc60000000030 */
[----:B------:R-:W-:Y:S01]  /*27b00*/  STL [R1+0x930], R3 ;  /* 0x0009300301007387 */ /* 0x000fe20000100800 */
[----:B------:R-:W-:Y:S01]  /*27b10*/  IMAD R26, R26, UR5, RZ ;  /* 0x000000051a1a7c24 */ /* 0x000fe2000f8e02ff */
[----:B------:R-:W0:Y:S02]  /*27b20*/  LDCU UR5, c[0x0][0x3b0] ;  /* 0x00007600ff0577ac */ /* 0x000e240008000800 */
[----:B------:R-:W-:Y:S01]  /*27b30*/  STL [R1+0x924], R93 ;  /* 0x0009245d01007387 */ /* 0x000fe20000100800 */
[----:B------:R-:W-:Y:S01]  /*27b40*/  @!P3 IMAD.IADD R12, R12, 0x1, -R9 ;  /* 0x000000010c0cb824 */ /* 0x000fe200078e0a09 */
[----:B--2---:R-:W-:Y:S02]  /*27b50*/  ISETP.GT.U32.AND P5, PT, R9, R11, PT ;  /* 0x0000000b0900720c */ /* 0x004fe40003fa4070 */
[----:B----4-:R-:W-:Y:S02]  /*27b60*/  ISETP.GE.AND P2, PT, R6, RZ, PT ;  /* 0x000000ff0600720c */ /* 0x010fe40003f46270 */
[----:B------:R-:W-:Y:S01]  /*27b70*/  LEA.HI.X.SX32 R6, R25, R5, 0x1, P6 ;  /* 0x0000000519067211 */ /* 0x000fe200030f0eff */
[----:B------:R-:W-:-:S04]  /*27b80*/  @P0 IMAD.MOV.U32 R25, RZ, RZ, R93 ;  /* 0x000000ffff190224 */ /* 0x000fc800078e005d */
[----:B------:R-:W-:Y:S01]  /*27b90*/  STL [R1+0x92c], R6 ;  /* 0x00092c0601007387 */ /* 0x000fe20000100800 */
[----:B------:R-:W-:-:S03]  /*27ba0*/  ISETP.GE.AND P3, PT, R0, RZ, PT ;  /* 0x000000ff0000720c */ /* 0x000fc60003f66270 */
[----:B------:R2:W4:Y:S04]  /*27bb0*/  @P0 LDG.E.U8 R49, desc[UR20][R24.64] ;  /* 0x0000001418310981 */ /* 0x000528000c1e1100 */
[----:B0-----:R-:W4:Y:S01]  /*27bc0*/  LDL R7, [R1+0x1350] ;  /* 0x0013500001077983 */ /* 0x001f220000100800 */
[----:B------:R-:W-:Y:S01]  /*27bd0*/  IADD3 R0, P6, PT, R26, R8, RZ ;  /* 0x000000081a007210 */ /* 0x000fe20007fde0ff */
[----:B--2---:R-:W-:Y:S02]  /*27be0*/  @P0 IMAD.MOV.U32 R24, RZ, RZ, R3 ;  /* 0x000000ffff180224 */ /* 0x004fe400078e0003 */
[----:B------:R-:W-:-:S05]  /*27bf0*/  @P0 IMAD.MOV.U32 R25, RZ, RZ, R6 ;  /* 0x000000ffff190224 */ /* 0x000fca00078e0006 */
[----:B------:R0:W2:Y:S04]  /*27c00*/  @P0 LDG.E.U8 R48, desc[UR20][R24.64] ;  /* 0x0000001418300981 */ /* 0x0000a8000c1e1100 */
[----:B------:R-:W-:Y:S01]  /*27c10*/  STL [R1+0x958], R0 ;  /* 0x0009580001007387 */ /* 0x000fe20000100800 */
[----:B0-----:R-:W-:Y:S01]  /*27c20*/  IMAD.MOV.U32 R24, RZ, RZ, R2 ;  /* 0x000000ffff187224 */ /* 0x001fe200078e0002 */
[----:B------:R-:W-:-:S05]  /*27c30*/  LEA.HI.X.SX32 R2, R26, R5, 0x1, P6 ;  /* 0x000000051a027211 */ /* 0x000fca00030f0eff */
[----:B------:R0:W-:Y:S01]  /*27c40*/  STL [R1+0x954], R2 ;  /* 0x0009540201007387 */ /* 0x0001e20000100800 */
[----:B------:R-:W-:-:S03]  /*27c50*/  @P0 IMAD.MOV.U32 R25, RZ, RZ, R2 ;  /* 0x000000ffff190224 */ /* 0x000fc600078e0002 */
[----:B0-----:R-:W2:Y:S01]  /*27c60*/  LDL R2, [R1+0x1354] ;  /* 0x0013540001027983 */ /* 0x001ea20000100800 */
[----:B------:R-:W-:Y:S02]  /*27c70*/  @!P5 IMAD.IADD R11, R11, 0x1, -R9 ;  /* 0x000000010b0bd824 */ /* 0x000fe400078e0a09 */
[----:B------:R-:W-:-:S03]  /*27c80*/  @!P2 IMAD.MOV R24, RZ, RZ, -R24 ;  /* 0x000000ffff18a224 */ /* 0x000fc600078e0a18 */
[----:B------:R-:W-:Y:S02]  /*27c90*/  ISETP.GT.U32.AND P5, PT, R9, R11, PT ;  /* 0x0000000b0900720c */ /* 0x000fe40003fa4070 */
[----:B------:R-:W-:-:S05]  /*27ca0*/  SEL R24, R47, R24, !P1 ;  /* 0x000000182f187207 */ /* 0x000fca0004800000 */
[----:B------:R-:W-:Y:S01]  /*27cb0*/  IMAD R26, R24, UR7, RZ ;  /* 0x00000007181a7c24 */ /* 0x000fe2000f8e02ff */
[C---:B------:R-:W-:Y:S01]  /*27cc0*/  ISETP.GT.U32.AND P2, PT, R9.reuse, R12, PT ;  /* 0x0000000c0900720c */ /* 0x040fe20003f44070 */
[----:B------:R-:W-:Y:S01]  /*27cd0*/  @P0 IMAD.MOV.U32 R24, RZ, RZ, R0 ;  /* 0x000000ffff180224 */ /* 0x000fe200078e0000 */
[----:B------:R-:W-:Y:S01]  /*27ce0*/  ISETP.GT.U32.AND P6, PT, R9, R13, PT ;  /* 0x0000000d0900720c */ /* 0x000fe20003fc4070 */
[----:B------:R-:W-:Y:S01]  /*27cf0*/  IMAD.HI.U32 R42, R10, R22, RZ ;  /* 0x000000160a2a7227 */ /* 0x000fe200078e00ff */
[----:B------:R-:W-:Y:S01]  /*27d00*/  PRMT R46, RZ, 0x7610, R46 ;  /* 0x00007610ff2e7816 */ /* 0x000fe2000000002e */
[----:B------:R-:W0:Y:S02]  /*27d10*/  LDCU UR7, c[0x0][0x3b0] ;  /* 0x00007600ff0777ac */ /* 0x000e240008000800 */
[----:B------:R-:W-:-:S03]  /*27d20*/  @!P5 IMAD.IADD R11, R11, 0x1, -R9 ;  /* 0x000000010b0bd824 */ /* 0x000fc600078e0a09 */
[----:B------:R0:W2:Y:S01]  /*27d30*/  @P0 LDG.E.U8 R46, desc[UR20][R24.64] ;  /* 0x00000014182e0981 */ /* 0x0000a2000c1e1100 */
[----:B------:R-:W-:Y:S01]  /*27d40*/  @!P3 IMAD.MOV R11, RZ, RZ, -R11 ;  /* 0x000000ffff0bb224 */ /* 0x000fe200078e0a0b */
[----:B------:R-:W-:-:S04]  /*27d50*/  IADD3 R0, P3, PT, R26, R8, RZ ;  /* 0x000000081a007210 */ /* 0x000fc80007f7e0ff */
[----:B------:R-:W-:Y:S01]  /*27d60*/  LEA.HI.X.SX32 R3, R26, R5, 0x1, P3 ;  /* 0x000000051a037211 */ /* 0x000fe200018f0eff */
[----:B------:R0:W-:Y:S01]  /*27d70*/  STL [R1+0x960], R0 ;  /* 0x0009600001007387 */ /* 0x0001e20000100800 */
[----:B---3--:R-:W-:-:S03]  /*27d80*/  ISETP.GE.AND P5, PT, R4, RZ, PT ;  /* 0x000000ff0400720c */ /* 0x008fc60003fa6270 */
[----:B------:R3:W-:Y:S04]  /*27d90*/  STL [R1+0x95c], R3 ;  /* 0x00095c0301007387 */ /* 0x0007e80000100800 */
[----:B------:R-:W2:Y:S01]  /*27da0*/  LDL R4, [R1+0x1348] ;  /* 0x0013480001047983 */ /* 0x000ea20000100800 */
[----:B------:R-:W-:Y:S01]  /*27db0*/  SEL R11, R47, R11, !P1 ;  /* 0x0000000b2f0b7207 */ /* 0x000fe20004800000 */
[--C-:B------:R-:W-:Y:S02]  /*27dc0*/  @!P2 IMAD.IADD R12, R12, 0x1, -R9.reuse ;  /* 0x000000010c0ca824 */ /* 0x100fe400078e0a09 */
[----:B------:R-:W-:Y:S02]  /*27dd0*/  @!P6 IMAD.IADD R13, R13, 0x1, -R9 ;  /* 0x000000010d0de824 */ /* 0x000fe400078e0a09 */
[----:B------:R-:W-:-:S02]  /*27de0*/  IMAD R11, R11, UR4, RZ ;  /* 0x000000040b0b7c24 */ /* 0x000fc4000f8e02ff */
[----:B0-----:R-:W-:Y:S02]  /*27df0*/  @P0 IMAD.MOV.U32 R24, RZ, RZ, R0 ;  /* 0x000000ffff180224 */ /* 0x001fe400078e0000 */
[----:B------:R-:W-:Y:S01]  /*27e00*/  @!P5 IMAD.MOV R12, RZ, RZ, -R12 ;  /* 0x000000ffff0cd224 */ /* 0x000fe200078e0a0c */
[----:B------:R-:W-:Y:S01]  /*27e10*/  IADD3 R0, P6, PT, R11, R8, RZ ;  /* 0x000000080b007210 */ /* 0x000fe20007fde0ff */
[----:B------:R-:W-:Y:S01]  /*27e20*/  @P0 IMAD.MOV.U32 R25, RZ, RZ, R3 ;  /* 0x000000ffff190224 */ /* 0x000fe200078e0003 */
[C---:B------:R-:W-:Y:S01]  /*27e30*/  ISETP.GT.U32.AND P5, PT, R9.reuse, R15, PT ;  /* 0x0000000f0900720c */ /* 0x040fe20003fa4070 */
[----:B------:R-:W0:Y:S01]  /*27e40*/  LDCU UR4, c[0x0][0x3b0] ;  /* 0x00007600ff0477ac */ /* 0x000e220008000800 */
[----:B------:R-:W-:Y:S02]  /*27e50*/  ISETP.GT.U32.AND P3, PT, R9, R13, PT ;  /* 0x0000000d0900720c */ /* 0x000fe40003f64070 */
[----:B---3--:R-:W-:Y:S02]  /*27e60*/  LEA.HI.X.SX32 R3, R11, R5, 0x1, P6 ;  /* 0x000000050b037211 */ /* 0x008fe400030f0eff */
[----:B------:R-:W-:-:S02]  /*27e70*/  SEL R12, R47, R12, !P1 ;  /* 0x0000000c2f0c7207 */ /* 0x000fc40004800000 */
[----:B------:R-:W-:-:S03]  /*27e80*/  PRMT R45, RZ, 0x7610, R45 ;  /* 0x00007610ff2d7816 */ /* 0x000fc6000000002d */
[----:B------:R-:W-:Y:S01]  /*27e90*/  IMAD R12, R12, UR5, RZ ;  /* 0x000000050c0c7c24 */ /* 0x000fe2000f8e02ff */
[----:B------:R3:W-:Y:S01]  /*27ea0*/  STL [R1+0x968], R0 ;  /* 0x0009680001007387 */ /* 0x0007e20000100800 */
[--C-:B------:R-:W-:Y:S01]  /*27eb0*/  @!P5 IMAD.IADD R15, R15, 0x1, -R9.reuse ;  /* 0x000000010f0fd824 */ /* 0x100fe200078e0a09 */
[----:B------:R-:W-:Y:S01]  /*27ec0*/  ISETP.GT.U32.AND P2, PT, R9, R14, PT ;  /* 0x0000000e0900720c */ /* 0x000fe20003f44070 */
[----:B------:R-:W-:Y:S01]  /*27ed0*/  @!P3 IMAD.IADD R13, R13, 0x1, -R9 ;  /* 0x000000010d0db824 */ /* 0x000fe200078e0a09 */
[----:B------:R0:W2:Y:S01]  /*27ee0*/  @P0 LDG.E.U8 R45, desc[UR20][R24.64] ;  /* 0x00000014182d0981 */ /* 0x0000a2000c1e1100 */
[----:B------:R-:W1:Y:S03]  /*27ef0*/  LDCU UR5, c[0x0][0x3b0] ;  /* 0x00007600ff0577ac */ /* 0x000e660008000800 */
[----:B------:R1:W-:Y:S01]  /*27f00*/  STL [R1+0x964], R3 ;  /* 0x0009640301007387 */ /* 0x0003e20000100800 */
[----:B0-----:R-:W-:Y:S01]  /*27f10*/  @P0 IMAD.MOV.U32 R24, RZ, RZ, R0 ;  /* 0x000000ffff180224 */ /* 0x001fe200078e0000 */
[----:B---3--:R-:W-:-:S05]  /*27f20*/  IADD3 R0, P5, PT, R12, R8, RZ ;  /* 0x000000080c007210 */ /* 0x008fca0007fbe0ff */
[----:B------:R0:W-:Y:S01]  /*27f30*/  STL [R1+0x970], R0 ;  /* 0x0009700001007387 */ /* 0x0001e20000100800 */
[----:B------:R-:W-:-:S05]  /*27f40*/  @!P2 IMAD.IADD R14, R14, 0x1, -R9 ;  /* 0x000000010e0ea824 */ /* 0x000fca00078e0a09 */
[----:B------:R-:W-:Y:S01]  /*27f50*/  ISETP.GT.U32.AND P2, PT, R9, R14, PT ;  /* 0x0000000e0900720c */ /* 0x000fe20003f44070 */
[----:B------:R-:W-:Y:S01]  /*27f60*/  @P0 IMAD.MOV.U32 R25, RZ, RZ, R3 ;  /* 0x000000ffff190224 */ /* 0x000fe200078e0003 */
[----:B-1----:R-:W-:-:S11]  /*27f70*/  LEA.HI.X.SX32 R3, R12, R5, 0x1, P5 ;  /* 0x000000050c037211 */ /* 0x002fd600028f0eff */
[----:B------:R-:W-:Y:S01]  /*27f80*/  @!P2 IMAD.IADD R14, R14, 0x1, -R9 ;  /* 0x000000010e0ea824 */ /* 0x000fe200078e0a09 */
[----:B----4-:R-:W-:-:S13]  /*27f90*/  ISETP.GE.AND P6, PT, R7, RZ, PT ;  /* 0x000000ff0700720c */ /* 0x010fda0003fc6270 */
[----:B------:R-:W-:Y:S01]  /*27fa0*/  @!P6 IMAD.MOV R13, RZ, RZ, -R13 ;  /* 0x000000ffff0de224 */ /* 0x000fe200078e0a0d */
[----:B--2---:R-:W-:Y:S02]  /*27fb0*/  ISETP.GE.AND P6, PT, R2, RZ, PT ;  /* 0x000000ff0200720c */ /* 0x004fe40003fc6270 */
[----:B------:R-:W2:Y:S04]  /*27fc0*/  LDL R2, [R1+0x134c] ;  /* 0x00134c0001027983 */ /* 0x000ea80000100800 */
[----:B------:R1:W-:Y:S01]  /*27fd0*/  STL [R1+0x96c], R3 ;  /* 0x00096c0301007387 */ /* 0x0003e20000100800 */
[----:B------:R-:W-:-:S03]  /*27fe0*/  ISETP.GE.AND P2, PT, R4, RZ, PT ;  /* 0x000000ff0400720c */ /* 0x000fc60003f46270 */
[----:B------:R-:W3:Y:S01]  /*27ff0*/  LDL R4, [R1+0x1360] ;  /* 0x0013600001047983 */ /* 0x000ee20000100800 */
[C---:B------:R-:W-:Y:S02]  /*28000*/  ISETP.GT.U32.AND P3, PT, R9.reuse, R15, PT ;  /* 0x0000000f0900720c */ /* 0x040fe40003f64070 */
[----:B------:R-:W-:Y:S01]  /*28010*/  ISETP.GT.U32.AND P5, PT, R9, R16, PT ;  /* 0x000000100900720c */ /* 0x000fe20003fa4070 */
[----:B------:R-:W-:Y:S01]  /*28020*/  @!P6 IMAD.MOV R14, RZ, RZ, -R14 ;  /* 0x000000ffff0ee224 */ /* 0x000fe200078e0a0e */
[----:B------:R-:W-:-:S09]  /*28030*/  SEL R11, R47, R13, !P1 ;  /* 0x0000000d2f0b7207 */ /* 0x000fd20004800000 */
[--C-:B------:R-:W-:Y:S01]  /*28040*/  @!P3 IMAD.IADD R15, R15, 0x1, -R9.reuse ;  /* 0x000000010f0fb824 */ /* 0x100fe200078e0a09 */
[----:B------:R-:W-:Y:S01]  /*28050*/  ISETP.GT.U32.AND P3, PT, R9, R17, PT ;  /* 0x000000110900720c */ /* 0x000fe20003f64070 */
[----:B------:R-:W-:Y:S01]  /*28060*/  IMAD R11, R11, UR4, RZ ;  /* 0x000000040b0b7c24 */ /* 0x000fe2000f8e02ff */
[----:B------:R-:W-:Y:S01]  /*28070*/  SEL R14, R47, R14, !P1 ;  /* 0x0000000e2f0e7207 */ /* 0x000fe20004800000 */
[----:B------:R-:W-:Y:S01]  /*28080*/  @!P5 IMAD.IADD R16, R16, 0x1, -R9 ;  /* 0x000000011010d824 */ /* 0x000fe200078e0a09 */
[----:B------:R-:W-:Y:S01]  /*28090*/  PRMT R43, RZ, 0x7610, R43 ;  /* 0x00007610ff2b7816 */ /* 0x000fe2000000002b */
[----:B------:R-:W-:Y:S01]  /*280a0*/  @P0 IMAD.MOV.U32 R12, RZ, RZ, R0 ;  /* 0x000000ffff0c0224 */ /* 0x000fe200078e0000 */
[----:B0-----:R-:W-:Y:S01]  /*280b0*/  IADD3 R0, P6, PT, R11, R8, RZ ;  /* 0x000000080b007210 */ /* 0x001fe20007fde0ff */
[----:B------:R-:W-:Y:S01]  /*280c0*/  @P0 IMAD.MOV.U32 R13, RZ, RZ, R3 ;  /* 0x000000ffff0d0224 */ /* 0x000fe200078e0003 */
[----:B------:R-:W-:Y:S01]  /*280d0*/  ISETP.GT.U32.AND P5, PT, R9, R16, PT ;  /* 0x000000100900720c */ /* 0x000fe20003fa4070 */
[----:B------:R-:W-:-:S02]  /*280e0*/  IMAD R14, R14, UR5, RZ ;  /* 0x000000050e0e7c24 */ /* 0x000fc4000f8e02ff */
[----:B------:R-:W-:Y:S01]  /*280f0*/  @!P2 IMAD.MOV R15, RZ, RZ, -R15 ;  /* 0x000000ffff0fa224 */ /* 0x000fe200078e0a0f */
[----:B------:R0:W4:Y:S01]  /*28100*/  @P0 LDG.E.U8 R43, desc[UR20][R12.64] ;  /* 0x000000140c2b0981 */ /* 0x000122000c1e1100 */
[----:B------:R-:W-:Y:S01]  /*28110*/  @!P3 IMAD.IADD R17, R17, 0x1, -R9 ;  /* 0x000000011111b824 */ /* 0x000fe200078e0a09 */
[----:B-1----:R-:W-:Y:S01]  /*28120*/  LEA.HI.X.SX32 R3, R11, R5, 0x1, P6 ;  /* 0x000000050b037211 */ /* 0x002fe200030f0eff */
[----:B------:R-:W-:Y:S01]  /*28130*/  IMAD.MOV R42, RZ, RZ, -R42 ;  /* 0x000000ffff2a7224 */ /* 0x000fe200078e0a2a */
[----:B------:R1:W-:Y:S01]  /*28140*/  STL [R1+0x998], R0 ;  /* 0x0009980001007387 */ /* 0x0003e20000100800 */
[----:B------:R-:W-:Y:S01]  /*28150*/  SEL R15, R47, R15, !P1 ;  /* 0x0000000f2f0f7207 */ /* 0x000fe20004800000 */
[----:B------:R-:W2:Y:S01]  /*28160*/  LDCU UR4, c[0x0][0x3b0] ;  /* 0x00007600ff0477ac */ /* 0x000ea20008000800 */
[----:B0-----:R-:W-:Y:S01]  /*28170*/  @P0 IMAD.MOV.U32 R12, RZ, RZ, R0 ;  /* 0x000000ffff0c0224 */ /* 0x001fe200078e0000 */
[----:B------:R-:W-:Y:S01]  /*28180*/  PRMT R41, RZ, 0x7610, R41 ;  /* 0x00007610ff297816 */ /* 0x000fe20000000029 */
[----:B------:R-:W-:Y:S01]  /*28190*/  @!P5 IMAD.IADD R16, R16, 0x1, -R9 ;  /* 0x000000011010d824 */ /* 0x000fe200078e0a09 */
[----:B------:R-:W0:Y:S01]  /*281a0*/  LDCU UR5, c[0x0][0x3b0] ;  /* 0x00007600ff0577ac */ /* 0x000e220008000800 */
[----:B-1----:R-:W-:Y:S01]  /*281b0*/  IADD3 R0, P6, PT, R14, R8, RZ ;  /* 0x000000080e007210 */ /* 0x002fe20007fde0ff */
[----:B------:R-:W-:Y:S01]  /*281c0*/  IMAD R22, R9, R42, R22 ;  /* 0x0000002a09167224 */ /* 0x000fe200078e0216 */
[----:B------:R-:W-:Y:S01]  /*281d0*/  PRMT R42, RZ, 0x7610, R42 ;  /* 0x00007610ff2a7816 */ /* 0x000fe2000000002a */
[----:B------:R-:W-:Y:S01]  /*281e0*/  @P0 IMAD.MOV.U32 R13, RZ, RZ, R3 ;  /* 0x000000ffff0d0224 */ /* 0x000fe200078e0003 */
[----:B------:R-:W-:Y:S01]  /*281f0*/  STL [R1+0x994], R3 ;  /* 0x0009940301007387 */ /* 0x000fe20000100800 */
[----:B------:R-:W-:Y:S01]  /*28200*/  IMAD R15, R15, UR6, RZ ;  /* 0x000000060f0f7c24 */ /* 0x000fe2000f8e02ff */
[----:B--2---:R-:W-:-:S02]  /*28210*/  ISETP.GE.AND P3, PT, R2, RZ, PT ;  /* 0x000000ff0200720c */ /* 0x004fc40003f66270 */
[----:B------:R1:W-:Y:S01]  /*28220*/  STL [R1+0x9a0], R0 ;  /* 0x0009a00001007387 */ /* 0x0003e20000100800 */
[----:B------:R-:W-:Y:S01]  /*28230*/  LEA.HI.X.SX32 R2, R14, R5, 0x1, P6 ;  /* 0x000000050e027211 */ /* 0x000fe200030f0eff */
[----:B------:R-:W2:Y:S02]  /*28240*/  LDCU UR6, c[0x0][0x3b0] ;  /* 0x00007600ff0677ac */ /* 0x000ea40008000800 */
[----:B------:R0:W2:Y:S04]  /*28250*/  @P0 LDG.E.U8 R42, desc[UR20][R12.64] ;  /* 0x000000140c2a0981 */ /* 0x0000a8000c1e1100 */
[----:B------:R1:W-:Y:S04]  /*28260*/  STL [R1+0x99c], R2 ;  /* 0x00099c0201007387 */ /* 0x0003e80000100800 */
[----:B------:R-:W2:Y:S01]  /*28270*/  LDL R93, [R1+0x1358] ;  /* 0x00135800015d7983 */ /* 0x000ea20000100800 */
[----:B------:R-:W-:-:S02]  /*28280*/  @!P3 IMAD.MOV R16, RZ, RZ, -R16 ;  /* 0x000000ffff10b224 */ /* 0x000fc400078e0a10 */
[----:B0-----:R-:W-:Y:S01]  /*28290*/  @P0 IMAD.MOV.U32 R12, RZ, RZ, R0 ;  /* 0x000000ffff0c0224 */ /* 0x001fe200078e0000 */
[----:B-1----:R-:W-:Y:S01]  /*282a0*/  IADD3 R0, P3, PT, R15, R8, RZ ;  /* 0x000000080f007210 */ /* 0x002fe20007f7e0ff */
[----:B------:R-:W-:-:S04]  /*282b0*/  @P0 IMAD.MOV.U32 R13, RZ, RZ, R2 ;  /* 0x000000ffff0d0224 */ /* 0x000fc800078e0002 */
[----:B------:R0:W-:Y:S04]  /*282c0*/  STL [R1+0x9a8], R0 ;  /* 0x0009a80001007387 */ /* 0x0001e80000100800 */
[----:B------:R-:W4:Y:S01]  /*282d0*/  LDL R2, [R1+0x135c] ;  /* 0x00135c0001027983 */ /* 0x000f220000100800 */
[----:B------:R-:W-:Y:S02]  /*282e0*/  LEA.HI.X.SX32 R3, R15, R5, 0x1, P3 ;  /* 0x000000050f037211 */ /* 0x000fe400018f0eff */
[----:B------:R-:W-:Y:S01]  /*282f0*/  ISETP.GT.U32.AND P6, PT, R9, R20, PT ;  /* 0x000000140900720c */ /* 0x000fe20003fc4070 */
[----:B------:R1:W4:Y:S04]  /*28300*/  @P0 LDG.E.U8 R41, desc[UR20][R12.64] ;  /* 0x000000140c290981 */ /* 0x000328000c1e1100 */
[----:B------:R3:W-:Y:S04]  /*28310*/  STL [R1+0x9a4], R3 ;  /* 0x0009a40301007387 */ /* 0x0007e80000100800 */
[----:B------:R-:W4:Y:S01]  /*28320*/  LDL R7, [R1+0x1364] ;  /* 0x0013640001077983 */ /* 0x000f220000100800 */
[----:B-1----:R-:W-:-:S03]  /*28330*/  @P0 IMAD.MOV.U32 R12, RZ, RZ, R0 ;  /* 0x000000ffff0c0224 */ /* 0x002fc600078e0000 */
[----:B0-----:R-:W4:Y:S01]  /*28340*/  LDL R0, [R1+0x1368] ;  /* 0x0013680001007983 */ /* 0x001f220000100800 */
[----:B------:R-:W-:Y:S01]  /*28350*/  @!P6 IMAD.IADD R20, R20, 0x1, -R9 ;  /* 0x000000011414e824 */ /* 0x000fe200078e0a09 */
[----:B---3--:R-:W-:Y:S02]  /*28360*/  ISETP.GE.AND P6, PT, R4, RZ, PT ;  /* 0x000000ff0400720c */ /* 0x008fe40003fc6270 */
[----:B------:R-:W3:Y:S01]  /*28370*/  LDL R4, [R1+0x136c] ;  /* 0x00136c0001047983 */ /* 0x000ee20000100800 */
[C---:B------:R-:W-:Y:S02]  /*28380*/  ISETP.GT.U32.AND P2, PT, R9.reuse, R18, PT ;  /* 0x000000120900720c */ /* 0x040fe40003f44070 */
[----:B------:R-:W-:-:S11]  /*28390*/  ISETP.GT.U32.AND P5, PT, R9, R17, PT ;  /* 0x000000110900720c */ /* 0x000fd60003fa4070 */
[--C-:B------:R-:W-:Y:S01]  /*283a0*/  @!P2 IMAD.IADD R18, R18, 0x1, -R9.reuse ;  /* 0x000000011212a824 */ /* 0x100fe200078e0a09 */
[----:B------:R-:W-:Y:S01]  /*283b0*/  ISETP.GT.U32.AND P2, PT, R9, R19, PT ;  /* 0x000000130900720c */ /* 0x000fe20003f44070 */
[----:B------:R-:W-:-:S03]  /*283c0*/  @!P5 IMAD.IADD R17, R17, 0x1, -R9 ;  /* 0x000000011111d824 */ /* 0x000fc600078e0a09 */
[----:B------:R-:W-:Y:S02]  /*283d0*/  ISETP.GT.U32.AND P5, PT, R9, R18, PT ;  /* 0x000000120900720c */ /* 0x000fe40003fa4070 */
[----:B------:R-:W-:Y:S01]  /*283e0*/  SEL R16, R47, R16, !P1 ;  /* 0x000000102f107207 */ /* 0x000fe20004800000 */
[----:B------:R-:W-:-:S04]  /*283f0*/  @P0 IMAD.MOV.U32 R13, RZ, RZ, R3 ;  /* 0x000000ffff0d0224 */ /* 0x000fc800078e0003 */
[----:B------:R-:W-:Y:S01]  /*28400*/  IMAD R16, R16, UR4, RZ ;  /* 0x0000000410107c24 */ /* 0x000fe2000f8e02ff */
[----:B------:R-:W-:Y:S01]  /*28410*/  ISETP.GT.U32.AND P3, PT, R9, R20, PT ;  /* 0x000000140900720c */ /* 0x000fe20003f64070 */
[----:B------:R-:W-:Y:S01]  /*28420*/  @!P2 IMAD.IADD R19, R19, 0x1, -R9 ;  /* 0x000000011313a824 */ /* 0x000fe200078e0a09 */
[----:B------:R-:W-:Y:S01]  /*28430*/  PRMT R40, RZ, 0x7610, R40 ;  /* 0x00007610ff287816 */ /* 0x000fe20000000028 */
[----:B------:R-:W-:Y:S01]  /*28440*/  @!P6 IMAD.MOV R17, RZ, RZ, -R17 ;  /* 0x000000ffff11e224 */ /* 0x000fe200078e0a11 */
[----:B------:R-:W-:Y:S01]  /*28450*/  IADD3 R3, P6, PT, R16, R8, RZ ;  /* 0x0000000810037210 */ /* 0x000fe20007fde0ff */
[----:B------:R-:W-:Y:S01]  /*28460*/  @!P5 IMAD.IADD R18, R18, 0x1, -R9 ;  /* 0x000000011212d824 */ /* 0x000fe200078e0a09 */
[C---:B------:R-:W-:Y:S01]  /*28470*/  ISETP.GT.U32.AND P2, PT, R9.reuse, R19, PT ;  /* 0x000000130900720c */ /* 0x040fe20003f44070 */
[----:B------:R-:W0:Y:S01]  /*28480*/  LDCU UR4, c[0x0][0x3b0] ;  /* 0x00007600ff0477ac */ /* 0x000e220008000800 */
[----:B------:R-:W-:Y:S01]  /*28490*/  ISETP.GT.U32.AND P5, PT, R9, R22, PT ;  /* 0x000000160900720c */ /* 0x000fe20003fa4070 */
[----:B------:R1:W3:Y:S01]  /*284a0*/  @P0 LDG.E.U8 R40, desc[UR20][R12.64] ;  /* 0x000000140c280981 */ /* 0x0002e2000c1e1100 */
[----:B------:R-:W-:-:S02]  /*284b0*/  LEA.HI.X.SX32 R6, R16, R5, 0x1, P6 ;  /* 0x0000000510067211 */ /* 0x000fc400030f0eff */
[----:B------:R-:W-:Y:S01]  /*284c0*/  SEL R17, R47, R17, !P1 ;  /* 0x000000112f117207 */ /* 0x000fe20004800000 */
[----:B------:R-:W-:-:S04]  /*284d0*/  @!P3 IMAD.IADD R20, R20, 0x1, -R9 ;  /* 0x000000011414b824 */ /* 0x000fc800078e0a09 */
[----:B------:R-:W-:Y:S02]  /*284e0*/  IMAD R17, R17, UR5, RZ ;  /* 0x0000000511117c24 */ /* 0x000fe4000f8e02ff */
[--C-:B------:R-:W-:Y:S01]  /*284f0*/  @!P2 IMAD.IADD R19, R19, 0x1, -R9.reuse ;  /* 0x000000011313a824 */ /* 0x100fe200078e0a09 */
[----:B------:R-:W-:Y:S01]  /*28500*/  ISETP.GT.U32.AND P3, PT, R9, R21, PT ;  /* 0x000000150900720c */ /* 0x000fe20003f64070 */
[----:B------:R-:W-:Y:S01]  /*28510*/  @!P5 IMAD.IADD R22, R22, 0x1, -R9 ;  /* 0x000000011616d824 */ /* 0x000fe200078e0a09 */
[----:B------:R0:W-:Y:S01]  /*28520*/  STL [R1+0x9b0], R3 ;  /* 0x0009b00301007387 */ /* 0x0001e20000100800 */
[----:B-1----:R-:W-:Y:S01]  /*28530*/  @P0 IMAD.MOV.U32 R12, RZ, RZ, R3 ;  /* 0x000000ffff0c0224 */ /* 0x002fe200078e0003 */
[----:B------:R-:W-:Y:S01]  /*28540*/  PRMT R39, RZ, 0x7610, R39 ;  /* 0x00007610ff277816 */ /* 0x000fe20000000027 */
[----:B------:R-:W-:Y:S01]  /*28550*/  @P0 IMAD.MOV.U32 R13, RZ, RZ, R6 ;  /* 0x000000ffff0d0224 */ /* 0x000fe200078e0006 */
[----:B------:R-:W1:Y:S07]  /*28560*/  LDCU UR5, c[0x0][0x3b0] ;  /* 0x00007600ff0577ac */ /* 0x000e6e0008000800 */
[----:B------:R-:W-:Y:S01]  /*28570*/  @!P3 IMAD.IADD R21, R21, 0x1, -R9 ;  /* 0x000000011515b824 */ /* 0x000fe200078e0a09 */
[----:B------:R-:W-:Y:S04]  /*28580*/  STL [R1+0x9ac], R6 ;  /* 0x0009ac0601007387 */ /* 0x000fe80000100800 */
[----:B------:R0:W3:Y:S01]  /*28590*/  @P0 LDG.E.U8 R39, desc[UR20][R12.64] ;  /* 0x000000140c270981 */ /* 0x0000e2000c1e1100 */
[----:B--2---:R-:W-:-:S02]  /*285a0*/  ISETP.GE.AND P6, PT, R93, RZ, PT ;  /* 0x000000ff5d00720c */ /* 0x004fc40003fc6270 */
[----:B----4-:R-:W-:Y:S02]  /*285b0*/  ISETP.GE.AND P2, PT, R2, RZ, PT ;  /* 0x000000ff0200720c */ /* 0x010fe40003f46270 */
[----:B------:R-:W-:-:S09]  /*285c0*/  IADD3 R2, P5, PT, R17, R8, RZ ;  /* 0x0000000811027210 */ /* 0x000fd20007fbe0ff */
[----:B------:R-:W-:Y:S01]  /*285d0*/  @!P6 IMAD.MOV R18, RZ, RZ, -R18 ;  /* 0x000000ffff12e224 */ /* 0x000fe200078e0a12 */
[----:B0-----:R-:W-:Y:S02]  /*285e0*/  LEA.HI.X.SX32 R3, R17, R5, 0x1, P5 ;  /* 0x0000000511037211 */ /* 0x001fe400028f0eff */
[----:B------:R-:W-:Y:S02]  /*285f0*/  ISETP.GT.U32.AND P5, PT, R9, R22, PT ;  /* 0x000000160900720c */ /* 0x000fe40003fa4070 */
[----:B------:R-:W-:Y:S02]  /*28600*/  SEL R18, R47, R18, !P1 ;  /* 0x000000122f127207 */ /* 0x000fe40004800000 */
[----:B------:R-:W-:-:S03]  /*28610*/  ISETP.GE.AND P3, PT, R7, RZ, PT ;  /* 0x000000ff0700720c */ /* 0x000fc60003f66270 */
[----:B------:R-:W-:Y:S02]  /*28620*/  IMAD R18, R18, UR6, RZ ;  /* 0x0000000612127c24 */ /* 0x000fe4000f8e02ff */
[----:B------:R-:W-:Y:S01]  /*28630*/  @!P2 IMAD.MOV R20, RZ, RZ, -R20 ;  /* 0x000000ffff14a224 */ /* 0x000fe200078e0a14 */
[----:B------:R-:W-:Y:S01]  /*28640*/  ISETP.GE.AND P2, PT, R0, RZ, PT ;  /* 0x000000ff0000720c */ /* 0x000fe20003f46270 */
[----:B------:R0:W-:Y:S01]  /*28650*/  STL [R1+0x9d8], R2 ;  /* 0x0009d80201007387 */ /* 0x0001e20000100800 */
[----:B------:R-:W-:Y:S01]  /*28660*/  @P0 IMAD.MOV.U32 R12, RZ, RZ, R2 ;  /* 0x000000ffff0c0224 */ /* 0x000fe200078e0002 */
[----:B------:R-:W-:Y:S01]  /*28670*/  ISETP.GT.U32.AND P6, PT, R9, R21, PT ;  /* 0x000000150900720c */ /* 0x000fe20003fc4070 */
[----:B------:R-:W-:Y:S01]  /*28680*/  @!P5 IMAD.IADD R22, R22, 0x1, -R9 ;  /* 0x000000011616d824 */ /* 0x000fe200078e0a09 */
[C---:B------:R-:W-:Y:S01]  /*28690*/  IADD3 R0, P5, PT, R18.reuse, R8, RZ ;  /* 0x0000000812007210 */ /* 0x040fe20007fbe0ff */
[----:B------:R-:W-:Y:S01]  /*286a0*/  STL [R1+0x9d4], R3 ;  /* 0x0009d40301007387 */ /* 0x000fe20000100800 */
[----:B------:R-:W-:Y:S01]  /*286b0*/  @!P3 IMAD.MOV R19, RZ, RZ, -R19 ;  /* 0x000000ffff13b224 */ /* 0x000fe200078e0a13 */
[----:B------:R-:W-:Y:S01]  /*286c0*/  PRMT R38, RZ, 0x7610, R38 ;  /* 0x00007610ff267816 */ /* 0x000fe20000000026 */
[----:B------:R-:W-:Y:S01]  /*286d0*/  @P0 IMAD.MOV.U32 R13, RZ, RZ, R3 ;  /* 0x000000ffff0d0224 */ /* 0x000fe200078e0003 */
[----:B------:R-:W2:Y:S01]  /*286e0*/  LDCU UR6, c[0x0][0x3b0] ;  /* 0x00007600ff0677ac */ /* 0x000ea20008000800 */
[----:B0-----:R-:W-:Y:S01]  /*286f0*/  LEA.HI.X.SX32 R2, R18, R5, 0x1, P5 ;  /* 0x0000000512027211 */ /* 0x001fe200028f0eff */
[----:B------:R0:W-:Y:S01]  /*28700*/  STL [R1+0x9e0], R0 ;  /* 0x0009e00001007387 */ /* 0x0001e20000100800 */
[----:B---3--:R-:W-:-:S03]  /*28710*/  ISETP.GE.AND P3, PT, R4, RZ, PT ;  /* 0x000000ff0400720c */ /* 0x008fc60003f66270 */
[----:B------:R3:W-:Y:S04]  /*28720*/  STL [R1+0x9dc], R2 ;  /* 0x0009dc0201007387 */ /* 0x0007e80000100800 */
[----:B------:R-:W4:Y:S01]  /*28730*/  LDL R4, [R1+0x1370] ;  /* 0x0013700001047983 */ /* 0x000f220000100800 */
[C---:B------:R-:W-:Y:S01]  /*28740*/  SEL R20, R47.reuse, R20, !P1 ;  /* 0x000000142f147207 */ /* 0x040fe20004800000 */
[----:B------:R-:W-:Y:S01]  /*28750*/  @!P2 IMAD.MOV R22, RZ, RZ, -R22 ;  /* 0x000000ffff16a224 */ /* 0x000fe200078e0a16 */
[C---:B------:R-:W-:Y:S01]  /*28760*/  SEL R19, R47.reuse, R19, !P1 ;  /* 0x000000132f137207 */ /* 0x040fe20004800000 */
[----:B------:R0:W4:Y:S02]  /*28770*/  @P0 LDG.E.U8 R38, desc[UR20][R12.64] ;  /* 0x000000140c260981 */ /* 0x000124000c1e1100 */
[----:B------:R-:W-:Y:S01]  /*28780*/  IMAD R20, R20, UR4, RZ ;  /* 0x0000000414147c24 */ /* 0x000fe2000f8e02ff */
[----:B------:R-:W-:Y:S01]  /*28790*/  SEL R22, R47, R22, !P1 ;  /* 0x000000162f167207 */ /* 0x000fe20004800000 */
[----:B------:R-:W-:Y:S01]  /*287a0*/  @!P6 IMAD.IADD R21, R21, 0x1, -R9 ;  /* 0x000000011515e824 */ /* 0x000fe200078e0a09 */
[----:B------:R-:W-:Y:S01]  /*287b0*/  PRMT R37, RZ, 0x7610, R37 ;  /* 0x00007610ff257816 */ /* 0x000fe20000000025 */
[----:B------:R-:W-:Y:S01]  /*287c0*/  IMAD R19, R19, UR7, RZ ;  /* 0x0000000713137c24 */ /* 0x000fe2000f8e02ff */
[----:B------:R-:W-:Y:S01]  /*287d0*/  PRMT R36, RZ, 0x7610, R36 ;  /* 0x00007610ff247816 */ /* 0x000fe20000000024 */
[----:B0-----:R-:W-:Y:S01]  /*287e0*/  @P0 IMAD.MOV.U32 R12, RZ, RZ, R0 ;  /* 0x000000ffff0c0224 */ /* 0x001fe200078e0000 */
[CC--:B------:R-:W-:Y:S01]  /*287f0*/  IADD3 R0, P2, PT, R20.reuse, R8.reuse, RZ ;  /* 0x0000000814007210 */ /* 0x0c0fe20007f5e0ff */
[----:B------:R-:W-:Y:S01]  /*28800*/  @P0 IMAD.MOV.U32 R13, RZ, RZ, R2 ;  /* 0x000000ffff0d0224 */ /* 0x000fe200078e0002 */
[----:B------:R-:W-:Y:S01]  /*28810*/  PRMT R35, RZ, 0x7610, R35 ;  /* 0x00007610ff237816 */ /* 0x000fe20000000023 */
[----:B------:R-:W-:Y:S01]  /*28820*/  @!P3 IMAD.MOV R21, RZ, RZ, -R21 ;  /* 0x000000ffff15b224 */ /* 0x000fe200078e0a15 */
[----:B------:R-:W-:Y:S01]  /*28830*/  LEA.HI.X.SX32 R6, R20, R5, 0x1, P2 ;  /* 0x0000000514067211 */ /* 0x000fe200010f0eff */
[----:B-1----:R-:W-:Y:S01]  /*28840*/  IMAD R22, R22, UR5, RZ ;  /* 0x0000000516167c24 */ /* 0x002fe2000f8e02ff */
[-C--:B---3--:R-:W-:Y:S01]  /*28850*/  IADD3 R2, P3, PT, R19, R8.reuse, RZ ;  /* 0x0000000813027210 */ /* 0x088fe20007f7e0ff */
[----:B------:R0:W3:Y:S01]  /*28860*/  @P0 LDG.E.U8 R37, desc[UR20][R12.64] ;  /* 0x000000140c250981 */ /* 0x0000e2000c1e1100 */
[----:B------:R-:W-:Y:S01]  /*28870*/  SEL R21, R47, R21, !P1 ;  /* 0x000000152f157207 */ /* 0x000fe20004800000 */
[----:B------:R-:W1:Y:S02]  /*28880*/  LDCU UR4, c[0x0][0x3b0] ;  /* 0x00007600ff0477ac */ /* 0x000e640008000800 */
[----:B------:R2:W-:Y:S01]  /*28890*/  STL [R1+0x9e8], R0 ;  /* 0x0009e80001007387 */ /* 0x0005e20000100800 */
[----:B------:R-:W-:Y:S01]  /*288a0*/  LEA.HI.X.SX32 R3, R19, R5, 0x1, P3 ;  /* 0x0000000513037211 */ /* 0x000fe200018f0eff */
[----:B------:R-:W1:Y:S01]  /*288b0*/  LDCU UR5, c[0x0][0x3b0] ;  /* 0x00007600ff0577ac */ /* 0x000e620008000800 */
[----:B0-----:R-:W-:Y:S01]  /*288c0*/  @P0 IMAD.MOV.U32 R12, RZ, RZ, R0 ;  /* 0x000000ffff0c0224 */ /* 0x001fe200078e0000 */
[----:B------:R-:W-:Y:S01]  /*288d0*/  STL [R1+0x9f0], R2 ;  /* 0x0009f00201007387 */ /* 0x000fe20000100800 */
[----:B------:R-:W-:Y:S01]  /*288e0*/  @P0 IMAD.MOV.U32 R13, RZ, RZ, R6 ;  /* 0x000000ffff0d0224 */ /* 0x000fe200078e0006 */
[----:B--2---:R-:W-:-:S02]  /*288f0*/  IADD3 R0, P2, PT, R22, R8, RZ ;  /* 0x0000000816007210 */ /* 0x004fc40007f5e0ff */
[----:B------:R0:W-:Y:S01]  /*28900*/  STL [R1+0x9e4], R6 ;  /* 0x0009e40601007387 */ /* 0x0001e20000100800 */
[----:B------:R-:W-:-:S03]  /*28910*/  IMAD R21, R21, UR6, RZ ;  /* 0x0000000615157c24 */ /* 0x000fc6000f8e02ff */
[----:B------:R2:W3:Y:S01]  /*28920*/  @P0 LDG.E.U8 R36, desc[UR20][R12.64] ;  /* 0x000000140c240981 */ /* 0x0004e2000c1e1100 */
[----:B0-----:R-:W-:Y:S02]  /*28930*/  LEA.HI.X.SX32 R6, R22, R5, 0x1, P2 ;  /* 0x0000000516067211 */ /* 0x001fe400010f0eff */
[----:B------:R-:W-:Y:S01]  /*28940*/  ISETP.GT.U32.AND P2, PT, R9, R23, PT ;  /* 0x000000170900720c */ /* 0x000fe20003f44070 */
[----:B--2---:R-:W-:Y:S02]  /*28950*/  @P0 IMAD.MOV.U32 R12, RZ, RZ, R2 ;  /* 0x000000ffff0c0224 */ /* 0x004fe400078e0002 */
[----:B------:R-:W-:Y:S01]  /*28960*/  @P0 IMAD.MOV.U32 R13, RZ, RZ, R3 ;  /* 0x000000ffff0d0224 */ /* 0x000fe200078e0003 */
[----:B------:R-:W-:Y:S01]  /*28970*/  IADD3 R2, P3, PT, R21, R8, RZ ;  /* 0x0000000815027210 */ /* 0x000fe20007f7e0ff */
[----:B------:R0:W-:Y:S01]  /*28980*/  STL [R1+0x9ec], R3 ;  /* 0x0009ec0301007387 */ /* 0x0001e20000100800 */
[----:B------:R-:W-:-:S03]  /*28990*/  PRMT R34, RZ, 0x7610, R34 ;  /* 0x00007610ff227816 */ /* 0x000fc60000000022 */
[----:B------:R2:W3:Y:S04]  /*289a0*/  @P0 LDG.E.U8 R35, desc[UR20][R12.64] ;  /* 0x000000140c230981 */ /* 0x0004e8000c1e1100 */
[----:B------:R1:W-:Y:S01]  /*289b0*/  STL [R1+0xa18], R0 ;  /* 0x000a180001007387 */ /* 0x0003e20000100800 */
[----:B0-----:R-:W-:Y:S01]  /*289c0*/  LEA.HI.X.SX32 R3, R21, R5, 0x1, P3 ;  /* 0x0000000515037211 */ /* 0x001fe200018f0eff */
[----:B--2---:R-:W-:Y:S02]  /*289d0*/  @P0 IMAD.MOV.U32 R12, RZ, RZ, R0 ;  /* 0x000000ffff0c0224 */ /* 0x004fe400078e0000 */
[----:B------:R-:W-:Y:S02]  /*289e0*/  @P0 IMAD.MOV.U32 R13, RZ, RZ, R6 ;  /* 0x000000ffff0d0224 */ /* 0x000fe400078e0006 */
[----:B-1----:R-:W-:Y:S01]  /*289f0*/  VIADD R0, R64, 0xd7 ;  /* 0x000000d740007836 */ /* 0x002fe20000000000 */
[----:B------:R-:W-:Y:S01]  /*28a00*/  PRMT R33, RZ, 0x7610, R33 ;  /* 0x00007610ff217816 */ /* 0x000fe20000000021 */
[----:B------:R-:W-:Y:S01]  /*28a10*/  @!P2 IMAD.IADD R23, R23, 0x1, -R9 ;  /* 0x000000011717a824 */ /* 0x000fe200078e0a09 */
[----:B------:R0:W2:Y:S02]  /*28a20*/  @P0 LDG.E.U8 R34, desc[UR20][R12.64] ;  /* 0x000000140c220981 */ /* 0x0000a4000c1e1100 */
[----:B------:R-:W-:-:S02]  /*28a30*/  IABS R11, R0 ;  /* 0x00000000000b7213 */ /* 0x000fc40000000000 */
[----:B------:R-:W-:Y:S01]  /*28a40*/  ISETP.GT.U32.AND P2, PT, R9, R23, PT ;  /* 0x000000170900720c */ /* 0x000fe20003f44070 */
[----:B0-----:R-:W-:Y:S02]  /*28a50*/  @P0 IMAD.MOV.U32 R12, RZ, RZ, R2 ;  /* 0x000000ffff0c0224 */ /* 0x001fe400078e0002 */
[----:B------:R-:W-:-:S05]  /*28a60*/  @P0 IMAD.MOV.U32 R13, RZ, RZ, R3 ;  /* 0x000000ffff0d0224 */ /* 0x000fca00078e0003 */
[----:B------:R0:W2:Y:S02]  /*28a70*/  @P0 LDG.E.U8 R33, desc[UR20][R12.64] ;  /* 0x000000140c210981 */ /* 0x0000a4000c1e1100 */
[----:B0-----:R-:W-:-:S04]  /*28a80*/  IMAD.HI.U32 R12, R10, R11, RZ ;  /* 0x0000000b0a0c7227 */ /* 0x001fc800078e00ff */
[----:B------:R-:W-:-:S04]  /*28a90*/  IMAD.MOV R12, RZ, RZ, -R12 ;  /* 0x000000ffff0c7224 */ /* 0x000fc800078e0a0c */
[----:B------:R-:W-:Y:S02]  /*28aa0*/  IMAD R11, R9, R12, R11 ;  /* 0x0000000c090b7224 */ /* 0x000fe400078e020b */
[----:B------:R-:W-:-:S03]  /*28ab0*/  @!P2 IMAD.IADD R23, R23, 0x1, -R9 ;  /* 0x000000011717a824 */ /* 0x000fc600078e0a09 */
[----:B------:R-:W-:Y:S01]  /*28ac0*/  ISETP.GT.U32.AND P2, PT, R9, R11, PT ;  /* 0x0000000b0900720c */ /* 0x000fe20003f44070 */
[----:B------:R0:W-:Y:S04]  /*28ad0*/  STL [R1+0xa20], R2 ;  /* 0x000a200201007387 */ /* 0x0001e80000100800 */
[----:B------:R-:W-:Y:S08]  /*28ae0*/  STL [R1+0xa14], R6 ;  /* 0x000a140601007387 */ /* 0x000ff00000100800 */
[----:B------:R-:W-:Y:S01]  /*28af0*/  @!P2 IMAD.IADD R11, R11, 0x1, -R9 ;  /* 0x000000010b0ba824 */ /* 0x000fe200078e0a09 */
[----:B------:R1:W-:Y:S04]  /*28b00*/  STL [R1+0xa1c], R3 ;  /* 0x000a1c0301007387 */ /* 0x0003e80000100800 */
[----:B------:R-:W-:Y:S01]  /*28b10*/  ISETP.GT.U32.AND P2, PT, R9, R11, PT ;  /* 0x0000000b0900720c */ /* 0x000fe20003f44070 */
[----:B------:R-:W-:Y:S01]  /*28b20*/  STL [R1+0x1328], R0 ;  /* 0x0013280001007387 */ /* 0x000fe20000100800 */
[----:B------:R-:W-:-:S11]  /*28b30*/  PRMT R32, RZ, 0x7610, R32 ;  /* 0x00007610ff207816 */ /* 0x000fd60000000020 */
[----:B------:R-:W-:Y:S01]  /*28b40*/  @!P2 IMAD.IADD R11, R11, 0x1, -R9 ;  /* 0x000000010b0ba824 */ /* 0x000fe200078e0a09 */
[----:B------:R-:W-:Y:S02]  /*28b50*/  PRMT R31, RZ, 0x7610, R31 ;  /* 0x00007610ff1f7816 */ /* 0x000fe4000000001f */
[----:B----4-:R-:W-:-:S13]  /*28b60*/  ISETP.GE.AND P3, PT, R4, RZ, PT ;  /* 0x000000ff0400720c */ /* 0x010fda0003f66270 */
[----:B------:R-:W-:-:S05]  /*28b70*/  @!P3 IMAD.MOV R23, RZ, RZ, -R23 ;  /* 0x000000ffff17b224 */ /* 0x000fca00078e0a17 */
[----:B------:R-:W-:-:S05]  /*28b80*/  SEL R23, R47, R23, !P1 ;  /* 0x000000172f177207 */ /* 0x000fca0004800000 */
[----:B------:R-:W-:Y:S01]  /*28b90*/  IMAD R23, R23, UR4, RZ ;  /* 0x0000000417177c24 */ /* 0x000fe2000f8e02ff */
[----:B------:R-:W4:Y:S04]  /*28ba0*/  LDCU UR4, c[0x0][0x3b0] ;  /* 0x00007600ff0477ac */ /* 0x000f280008000800 */
[----:B0-----:R-:W-:-:S04]  /*28bb0*/  IADD3 R2, P3, PT, R23, R8, RZ ;  /* 0x0000000817027210 */ /* 0x001fc80007f7e0ff */
[----:B-1----:R-:W-:Y:S02]  /*28bc0*/  LEA.HI.X.SX32 R3, R23, R5, 0x1, P3 ;  /* 0x0000000517037211 */ /* 0x002fe400018f0eff */
[----:B------:R-:W-:Y:S01]  /*28bd0*/  ISETP.GE.AND P3, PT, R0, RZ, PT ;  /* 0x000000ff0000720c */ /* 0x000fe20003f66270 */
[----:B------:R0:W-:Y:S01]  /*28be0*/  STL [R1+0xa28], R2 ;  /* 0x000a280201007387 */ /* 0x0001e20000100800 */
[----:B------:R-:W-:Y:S02]  /*28bf0*/  @P0 IMAD.MOV.U32 R12, RZ, RZ, R2 ;  /* 0x000000ffff0c0224 */ /* 0x000fe400078e0002 */
[----:B------:R-:W-:-:S05]  /*28c00*/  @P0 IMAD.MOV.U32 R13, RZ, RZ, R3 ;  /* 0x000000ffff0d0224 */ /* 0x000fca00078e0003 */
[----:B------:R1:W2:Y:S01]  /*28c10*/  @P0 LDG.E.U8 R32, desc[UR20][R12.64] ;  /* 0x000000140c200981 */ /* 0x0002a2000c1e1100 */
[----:B0-----:R-:W-:-:S03]  /*28c20*/  VIADD R2, R64, 0xdc ;  /* 0x000000dc40027836 */ /* 0x001fc60000000000 */
[----:B------:R-:W-:Y:S02]  /*28c30*/  @!P3 IMAD.MOV R11, RZ, RZ, -R11 ;  /* 0x000000ffff0bb224 */ /* 0x000fe400078e0a0b */
[----:B-1----:R-:W-:-:S03]  /*28c40*/  IABS R12, R2 ;  /* 0x00000002000c7213 */ /* 0x002fc60000000000 */
[----:B------:R-:W-:Y:S02]  /*28c50*/  SEL R13, R47, R11, !P1 ;  /* 0x0000000b2f0d7207 */ /* 0x000fe40004800000 */
[----:B------:R-:W-:-:S04]  /*28c60*/  IMAD.HI.U32 R11, R10, R12, RZ ;  /* 0x0000000c0a0b7227 */ /* 0x000fc800078e00ff */
[----:B----4-:R-:W-:Y:S01]  /*28c70*/  IMAD R13, R13, UR4, RZ ;  /* 0x000000040d0d7c24 */ /* 0x010fe2000f8e02ff */
[----:B------:R0:W-:Y:S01]  /*28c80*/  STL [R1+0xa24], R3 ;  /* 0x000a240301007387 */ /* 0x0001e20000100800 */
[----:B------:R-:W-:Y:S01]  /*28c90*/  IMAD.MOV R11, RZ, RZ, -R11 ;  /* 0x000000ffff0b7224 */ /* 0x000fe200078e0a0b */
[----:B------:R-:W-:Y:S01]  /*28ca0*/  ISETP.GE.AND P3, PT, R2, RZ, PT ;  /* 0x000000ff0200720c */ /* 0x000fe20003f66270 */
[----:B------:R-:W1:Y:S01]  /*28cb0*/  LDCU UR4, c[0x0][0x3b0] ;  /* 0x00007600ff0477ac */ /* 0x000e620008000800 */
[----:B------:R-:W-:Y:S01]  /*28cc0*/  IADD3 R0, P2, PT, R13, R8, RZ ;  /* 0x000000080d007210 */ /* 0x000fe20007f5e0ff */
[----:B------:R-:W-:-:S03]  /*28cd0*/  IMAD R11, R9, R11, R12 ;  /* 0x0000000b090b7224 */ /* 0x000fc600078e020c */
[----:B0-----:R-:W-:Y:S02]  /*28ce0*/  LEA.HI.X.SX32 R3, R13, R5, 0x1, P2 ;  /* 0x000000050d037211 */ /* 0x001fe400010f0eff */
[----:B------:R-:W-:Y:S01]  /*28cf0*/  ISETP.GT.U32.AND P2, PT, R9, R11, PT ;  /* 0x0000000b0900720c */ /* 0x000fe20003f44070 */
[----:B------:R-:W-:Y:S01]  /*28d00*/  STL [R1+0x1330], R2 ;  /* 0x0013300201007387 */ /* 0x000fe20000100800 */
[----:B------:R-:W-:Y:S02]  /*28d10*/  @P0 IMAD.MOV.U32 R12, RZ, RZ, R0 ;  /* 0x000000ffff0c0224 */ /* 0x000fe400078e0000 */
[----:B------:R-:W-:Y:S01]  /*28d20*/  @P0 IMAD.MOV.U32 R13, RZ, RZ, R3 ;  /* 0x000000ffff0d0224 */ /* 0x000fe200078e0003 */
[----:B------:R0:W-:Y:S04]  /*28d30*/  STL [R1+0xa30], R0 ;  /* 0x000a300001007387 */ /* 0x0001e80000100800 */
[----:B------:R4:W2:Y:S01]  /*28d40*/  @P0 LDG.E.U8 R31, desc[UR20][R12.64] ;  /* 0x000000140c1f0981 */ /* 0x0008a2000c1e1100 */
[----:B0-----:R-:W-:-:S03]  /*28d50*/  VIADD R0, R64, 0xdd ;  /* 0x000000dd40007836 */ /* 0x001fc60000000000 */
[----:B------:R-:W-:Y:S02]  /*28d60*/  @!P2 IMAD.IADD R11, R11, 0x1, -R9 ;  /* 0x000000010b0ba824 */ /* 0x000fe400078e0a09 */
[----:B----4-:R-:W-:-:S03]  /*28d70*/  IABS R12, R0 ;  /* 0x00000000000c7213 */ /* 0x010fc60000000000 */
[----:B------:R-:W-:Y:S02]  /*28d80*/  ISETP.GT.U32.AND P2, PT, R9, R11, PT ;  /* 0x0000000b0900720c */ /* 0x000fe40003f44070 */
[----:B------:R-:W-:-:S04]  /*28d90*/  IMAD.HI.U32 R13, R10, R12, RZ ;  /* 0x0000000c0a0d7227 */ /* 0x000fc800078e00ff */
[----:B------:R-:W-:-:S04]  /*28da0*/  IMAD.MOV R13, RZ, RZ, -R13 ;  /* 0x000000ffff0d7224 */ /* 0x000fc800078e0a0d */
[----:B------:R-:W-:-:S03]  /*28db0*/  IMAD R12, R9, R13, R12 ;  /* 0x0000000d090c7224 */ /* 0x000fc600078e020c */
[----:B------:R-:W-:Y:S02]  /*28dc0*/  @!P2 IMAD.IADD R11, R11, 0x1, -R9 ;  /* 0x000000010b0ba824 */ /* 0x000fe400078e0a09 */
[----:B------:R-:W-:Y:S02]  /*28dd0*/  ISETP.GT.U32.AND P2, PT, R9, R12, PT ;  /* 0x0000000c0900720c */ /* 0x000fe40003f44070 */
[----:B------:R-:W-:-:S05]  /*28de0*/  @!P3 IMAD.MOV R11, RZ, RZ, -R11 ;  /* 0x000000ffff0bb224 */ /* 0x000fca00078e0a0b */
[----:B------:R-:W-:-:S05]  /*28df0*/  SEL R11, R47, R11, !P1 ;  /* 0x0000000b2f0b7207 */ /* 0x000fca0004800000 */
[----:B-1----:R-:W-:Y:S01]  /*28e00*/  IMAD R11, R11, UR4, RZ ;  /* 0x000000040b0b7c24 */ /* 0x002fe2000f8e02ff */
[----:B------:R0:W-:Y:S01]  /*28e10*/  STL [R1+0xa2c], R3 ;  /* 0x000a2c0301007387 */ /* 0x0001e20000100800 */
[----:B------:R-:W-:Y:S01]  /*28e20*/  @!P2 IMAD.IADD R12, R12, 0x1, -R9 ;  /* 0x000000010c0ca824 */ /* 0x000fe200078e0a09 */
[----:B------:R-:W1:Y:S02]  /*28e30*/  LDCU UR4, c[0x0][0x3b0] ;  /* 0x00007600ff0477ac */ /* 0x000e640008000800 */
[----:B------:R-:W-:Y:S02]  /*28e40*/  IADD3 R2, P3, PT, R11, R8, RZ ;  /* 0x000000080b027210 */ /* 0x000fe40007f7e0ff */
[----:B------:R-:W-:Y:S02]  /*28e50*/  ISETP.GT.U32.AND P2, PT, R9, R12, PT ;  /* 0x0000000c0900720c */ /* 0x000fe40003f44070 */
[----:B0-----:R-:W-:Y:S02]  /*28e60*/  LEA.HI.X.SX32 R3, R11, R5, 0x1, P3 ;  /* 0x000000050b037211 */ /* 0x001fe400018f0eff */
[----:B------:R-:W-:Y:S01]  /*28e70*/  ISETP.GE.AND P3, PT, R0, RZ, PT ;  /* 0x000000ff0000720c */ /* 0x000fe20003f66270 */
[----:B------:R-:W-:Y:S01]  /*28e80*/  STL [R1+0x132c], R0 ;  /* 0x00132c0001007387 */ /* 0x000fe20000100800 */
[----:B------:R-:W-:-:S03]  /*28e90*/  @P0 IMAD.MOV.U32 R14, RZ, RZ, R2 ;  /* 0x000000ffff0e0224 */ /* 0x000fc600078e0002 */
[----:B------:R0:W-:Y:S04]  /*28ea0*/  STL [R1+0xa58], R2 ;  /* 0x000a580201007387 */ /* 0x0001e80000100800 */
[----:B------:R-:W-:Y:S02]  /*28eb0*/  @!P2 IMAD.IADD R12, R12, 0x1, -R9 ;  /* 0x000000010c0ca824 */ /* 0x000fe400078e0a09 */
[----:B0-----:R-:W-:Y:S02]  /*28ec0*/  VIADD R2, R64, 0xde ;  /* 0x000000de40027836 */ /* 0x001fe40000000000 */
[----:B------:R-:W-:-:S03]  /*28ed0*/  @!P3 IMAD.MOV R12, RZ, RZ, -R12 ;  /* 0x000000ffff0cb224 */ /* 0x000fc600078e0a0c */
[----:B------:R-:W-:Y:S02]  /*28ee0*/  IABS R11, R2 ;  /* 0x00000002000b7213 */ /* 0x000fe40000000000 */
[----:B------:R-:W-:-:S03]  /*28ef0*/  SEL R13, R47, R12, !P1 ;  /* 0x0000000c2f0d7207 */ /* 0x000fc60004800000 */
[----:B------:R-:W-:-:S04]  /*28f00*/  IMAD.HI.U32 R12, R10, R11, RZ ;  /* 0x0000000b0a0c7227 */ /* 0x000fc800078e00ff */
[----:B-1----:R-:W-:Y:S01]  /*28f10*/  IMAD R13, R13, UR4, RZ ;  /* 0x000000040d0d7c24 */ /* 0x002fe2000f8e02ff */
[----:B------:R0:W-:Y:S01]  /*28f20*/  STL [R1+0xa54], R3 ;  /* 0x000a540301007387 */ /* 0x0001e20000100800 */
[----:B------:R-:W-:Y:S02]  /*28f30*/  IMAD.MOV R12, RZ, RZ, -R12 ;  /* 0x000000ffff0c7224 */ /* 0x000fe400078e0a0c */
[----:B------:R-:W-:Y:S01]  /*28f40*/  @P0 IMAD.MOV.U32 R15, RZ, RZ, R3 ;  /* 0x000000ffff0f0224 */ /* 0x000fe200078e0003 */
[----:B------:R-:W-:Y:S01]  /*28f50*/  IADD3 R0, P2, PT, R13, R8, RZ ;  /* 0x000000080d007210 */ /* 0x000fe20007f5e0ff */
[----:B------:R-:W-:Y:S01]  /*28f60*/  IMAD R11, R9, R12, R11 ;  /* 0x0000000c090b7224 */ /* 0x000fe200078e020b */
[----:B------:R-:W-:Y:S01]  /*28f70*/  PRMT R29, RZ, 0x7610, R29 ;  /* 0x00007610ff1d7816 */ /* 0x000fe2000000001d */
[----:B------:R-:W1:Y:S01]  /*28f80*/  LDCU UR4, c[0x0][0x3b0] ;  /* 0x00007600ff0477ac */ /* 0x000e620008000800 */
[----:B0-----:R-:W-:Y:S02]  /*28f90*/  LEA.HI.X.SX32 R3, R13, R5, 0x1, P2 ;  /* 0x000000050d037211 */ /* 0x001fe400010f0eff */
[----:B------:R-:W-:Y:S01]  /*28fa0*/  ISETP.GT.U32.AND P2, PT, R9, R11, PT ;  /* 0x0000000b0900720c */ /* 0x000fe20003f44070 */
[----:B------:R-:W-:Y:S01]  /*28fb0*/  STL [R1+0x1320], R2 ;  /* 0x0013200201007387 */ /* 0x000fe20000100800 */
[----:B------:R-:W-:-:S02]  /*28fc0*/  @P0 IMAD.MOV.U32 R12, RZ, RZ, R0 ;  /* 0x000000ffff0c0224 */ /* 0x000fc400078e0000 */
[----:B------:R-:W-:Y:S01]  /*28fd0*/  @P0 IMAD.MOV.U32 R13, RZ, RZ, R3 ;  /* 0x000000ffff0d0224 */ /* 0x000fe200078e0003 */
[----:B------:R0:W-:Y:S04]  /*28fe0*/  STL [R1+0xa60], R0 ;  /* 0x000a600001007387 */ /* 0x0001e80000100800 */
[----:B------:R4:W2:Y:S01]  /*28ff0*/  @P0 LDG.E.U8 R29, desc[UR20][R12.64] ;  /* 0x000000140c1d0981 */ /* 0x0008a2000c1e1100 */
[----:B0-----:R-:W-:-:S03]  /*29000*/  VIADD R0, R64, 0xdf ;  /* 0x000000df40007836 */ /* 0x001fc60000000000 */
[----:B------:R-:W-:Y:S02]  /*29010*/  @!P2 IMAD.IADD R11, R11, 0x1, -R9 ;  /* 0x000000010b0ba824 */ /* 0x000fe400078e0a09 */
[----:B----4-:R-:W-:-:S03]  /*29020*/  IABS R12, R0 ;  /* 0x00000000000c7213 */ /* 0x010fc60000000000 */
[----:B------:R-:W-:Y:S02]  /*29030*/  ISETP.GT.U32.AND P2, PT, R9, R11, PT ;  /* 0x0000000b0900720c */ /* 0x000fe40003f44070 */
[----:B------:R-:W-:Y:S01]  /*29040*/  IMAD.HI.U32 R13, R10, R12, RZ ;  /* 0x0000000c0a0d7227 */ /* 0x000fe200078e00ff */
[----:B------:R-:W-:-:S03]  /*29050*/  ISETP.GE.AND P3, PT, R2, RZ, PT ;  /* 0x000000ff0200720c */ /* 0x000fc60003f66270 */
        /* <DEDUP_REMOVED lines=9> */
[----:B------:R-:W-:Y:S01]  /*290f0*/  PRMT R30, RZ, 0x7610, R30 ;  /* 0x00007610ff1e7816 */ /* 0x000fe2000000001e */
[----:B------:R-:W1:Y:S01]  /*29100*/  LDCU UR4, c[0x0][0x3b0] ;  /* 0x00007600ff0477ac */ /* 0x000e620008000800 */
[----:B------:R-:W-:Y:S02]  /*29110*/  IADD3 R2, P3, PT, R11, R8, RZ ;  /* 0x000000080b027210 */ /* 0x000fe40007f7e0ff */
[----:B------:R-:W-:Y:S01]  /*29120*/  ISETP.GT.U32.AND P2, PT, R9, R12, PT ;  /* 0x0000000c0900720c */ /* 0x000fe20003f44070 */
[----:B------:R-:W-:Y:S01]  /*29130*/  STL [R1+0x1314], R0 ;  /* 0x0013140001007387 */ /* 0x000fe20000100800 */
[----:B0-----:R-:W-:-:S03]  /*29140*/  LEA.HI.X.SX32 R3, R11, R5, 0x1, P3 ;  /* 0x000000050b037211 */ /* 0x001fc600018f0eff */
[----:B------:R0:W4:Y:S01]  /*29150*/  @P0 LDG.E.U8 R30, desc[UR20][R14.64] ;  /* 0x000000140e1e0981 */ /* 0x000122000c1e1100 */
[----:B------:R-:W-:-:S03]  /*29160*/  ISETP.GE.AND P3, PT, R0, RZ, PT ;  /* 0x000000ff0000720c */ /* 0x000fc60003f66270 */
[----:B------:R1:W-:Y:S04]  /*29170*/  STL [R1+0xa68], R2 ;  /* 0x000a680201007387 */ /* 0x0003e80000100800 */
[----:B------:R-:W-:Y:S02]  /*29180*/  @!P2 IMAD.IADD R12, R12, 0x1, -R9 ;  /* 0x000000010c0ca824 */ /* 0x000fe400078e0a09 */
[----:B0-----:R-:W-:Y:S02]  /*29190*/  @P0 IMAD.MOV.U32 R14, RZ, RZ, R2 ;  /* 0x000000ffff0e0224 */ /* 0x001fe400078e0002 */
[----:B-1----:R-:W-:Y:S02]  /*291a0*/  VIADD R2, R64, 0xe4 ;  /* 0x000000e440027836 */ /* 0x002fe40000000000 */
[----:B------:R-:W-:-:S03]  /*291b0*/  @!P3 IMAD.MOV R12, RZ, RZ, -R12 ;  /* 0x000000ffff0cb224 */ /* 0x000fc600078e0a0c */
[----:B------:R-:W-:Y:S02]  /*291c0*/  IABS R11, R2 ;  /* 0x00000002000b7213 */ /* 0x000fe40000000000 */
[----:B------:R-:W-:-:S03]  /*291d0*/  SEL R13, R47, R12, !P1 ;  /* 0x0000000c2f0d7207 */ /* 0x000fc60004800000 */
[----:B------:R-:W-:-:S04]  /*291e0*/  IMAD.HI.U32 R12, R10, R11, RZ ;  /* 0x0000000b0a0c7227 */ /* 0x000fc800078e00ff */
[----:B------:R-:W-:Y:S01]  /*291f0*/  IMAD R13, R13, UR4, RZ ;  /* 0x000000040d0d7c24 */ /* 0x000fe2000f8e02ff */
        /* <DEDUP_REMOVED lines=16> */
[----:B-1----:R-:W-:-:S03]  /*29300*/  IABS R12, R0 ;  /* 0x00000000000c7213 */ /* 0x002fc60000000000 */
        /* <DEDUP_REMOVED lines=9> */
[----:B------:R-:W-:Y:S01]  /*293a0*/  IMAD R11, R11, UR4, RZ ;  /* 0x000000040b0b7c24 */ /* 0x000fe2000f8e02ff */
        /* <DEDUP_REMOVED lines=8> */
[----:B------:R0:W2:Y:S01]  /*29430*/  @P0 LDG.E.U8 R28, desc[UR20][R14.64] ;  /* 0x000000140e1c0981 */ /* 0x0000a2000c1e1100 */
        /* <DEDUP_REMOVED lines=18> */
[----:B------:R-:W-:-:S02]  /*29560*/  ISETP.GT.U32.AND P2, PT, R9, R11, PT ;  /* 0x0000000b0900720c */ /* 0x000fc40003f44070 */
[----:B------:R0:W2:Y:S01]  /*29570*/  @P0 LDG.E.U8 R44, desc[UR20][R24.64] ;  /* 0x00000014182c0981 */ /* 0x0000a2000c1e1100 */
[----:B------:R-:W-:Y:S02]  /*29580*/  @P0 IMAD.MOV.U32 R12, RZ, RZ, R0 ;  /* 0x000000ffff0c0224 */ /* 0x000fe400078e0000 */
[----:B------:R-:W-:Y:S01]  /*29590*/  @P0 IMAD.MOV.U32 R13, RZ, RZ, R3 ;  /* 0x000000ffff0d0224 */ /* 0x000fe200078e0003 */
[----:B------:R-:W-:Y:S04]  /*295a0*/  STL [R1+0x1310], R2 ;  /* 0x0013100201007387 */ /* 0x000fe80000100800 */
[----:B------:R1:W-:Y:S01]  /*295b0*/  STL [R1+0xaa0], R0 ;  /* 0x000aa00001007387 */ /* 0x0003e20000100800 */
[----:B0-----:R-:W-:Y:S02]  /*295c0*/  PRMT R25, RZ, 0x7610, R25 ;  /* 0x00007610ff197816 */ /* 0x001fe40000000019 */
[----:B------:R-:W-:-:S04]  /*295d0*/  @!P2 IMAD.IADD R11, R11, 0x1, -R9 ;  /* 0x000000010b0ba824 */ /* 0x000fc800078e0a09 */
[----:B------:R0:W2:Y:S01]  /*295e0*/  @P0 LDG.E.U8 R25, desc[UR20][R12.64] ;  /* 0x000000140c190981 */ /* 0x0000a2000c1e1100 */
[----:B-1----:R-:W-:Y:S01]  /*295f0*/  VIADD R0, R64, 0xe7 ;  /* 0x000000e740007836 */ /* 0x002fe20000000000 */
[----:B------:R-:W-:-:S04]  /*29600*/  ISETP.GT.U32.AND P2, PT, R9, R11, PT ;  /* 0x0000000b0900720c */ /* 0x000fc80003f44070 */
[----:B0-----:R-:W-:Y:S02]  /*29610*/  IABS R12, R0 ;  /* 0x00000000000c7213 */ /* 0x001fe40000000000 */
[----:B------:R-:W-:-:S03]  /*29620*/  ISETP.GE.AND P3, PT, R2, RZ, PT ;  /* 0x000000ff0200720c */ /* 0x000fc60003f66270 */
[----:B------:R-:W-:-:S04]  /*29630*/  IMAD.HI.U32 R13, R10, R12, RZ ;  /* 0x0000000c0a0d7227 */ /* 0x000fc800078e00ff */
[----:B------:R-:W-:-:S04]  /*29640*/  IMAD.MOV R13, RZ, RZ, -R13 ;  /* 0x000000ffff0d7224 */ /* 0x000fc800078e0a0d */
[----:B------:R-:W-:Y:S02]  /*29650*/  IMAD R12, R9, R13, R12 ;  /* 0x0000000d090c7224 */ /* 0x000fe400078e020c */
[----:B------:R-:W-:-:S03]  /*29660*/  @!P2 IMAD.IADD R11, R11, 0x1, -R9 ;  /* 0x000000010b0ba824 */ /* 0x000fc600078e0a09 */
[----:B------:R-:W-:Y:S01]  /*29670*/  ISETP.GT.U32.AND P2, PT, R9, R12, PT ;  /* 0x0000000c0900720c */ /* 0x000fe20003f44070 */
        /* <DEDUP_REMOVED lines=189> */
[----:B------:R-:W1:Y:S02]  /*2a250*/  LDCU UR4, c[0x0][0x3b0] ;  /* 0x00007600ff0477ac */ /* 0x000e640008000800 */
[----:B------:R-:W-:Y:S02]  /*2a260*/  IADD3 R2, P3, PT, R11, R8, RZ ;  /* 0x000000080b027210 */ /* 0x000fe40007f7e0ff */
[----:B------:R-:W-:Y:S02]  /*2a270*/  ISETP.GT.U32.AND P2, PT, R9, R12, PT ;  /* 0x0000000c0900720c */ /* 0x000fe40003f44070 */
[----:B0-----:R-:W-:Y:S02]  /*2a280*/  LEA.HI.X.SX32 R3, R11, R5, 0x1, P3 ;  /* 0x000000050b037211 */ /* 0x001fe400018f0eff */
[----:B------:R-:W-:Y:S01]  /*2a290*/  ISETP.GE.AND P3, PT, R0, RZ, PT ;  /* 0x000000ff0000720c */ /* 0x000fe20003f66270 */
[----:B------:R-:W-:-:S08]  /*2a2a0*/  VIADD R6, R64, 0xfe ;  /* 0x000000fe40067836 */ /* 0x000fd00000000000 */
[----:B------:R-:W-:Y:S01]  /*2a2b0*/  @!P2 IMAD.IADD R12, R12, 0x1, -R9 ;  /* 0x000000010c0ca824 */ /* 0x000fe200078e0a09 */
[----:B------:R-:W-:-:S03]  /*2a2c0*/  IABS R11, R6 ;  /* 0x00000006000b7213 */ /* 0x000fc60000000000 */
[----:B------:R-:W-:-:S05]  /*2a2d0*/  @!P3 IMAD.MOV R12, RZ, RZ, -R12 ;  /* 0x000000ffff0cb224 */ /* 0x000fca00078e0a0c */
[----:B------:R-:W-:Y:S01]  /*2a2e0*/  SEL R13, R47, R12, !P1 ;  /* 0x0000000c2f0d7207 */ /* 0x000fe20004800000 */
[----:B------:R-:W-:Y:S01]  /*2a2f0*/  IMAD.HI.U32 R12, R10, R11, RZ ;  /* 0x0000000b0a0c7227 */ /* 0x000fe200078e00ff */
[----:B------:R-:W-:-:S03]  /*2a300*/  PRMT R18, RZ, 0x7610, R18 ;  /* 0x00007610ff127816 */ /* 0x000fc60000000012 */
[----:B-1----:R-:W-:Y:S01]  /*2a310*/  IMAD R13, R13, UR4, RZ ;  /* 0x000000040d0d7c24 */ /* 0x002fe2000f8e02ff */
[----:B------:R0:W-:Y:S01]  /*2a320*/  STL [R1+0x12f8], R0 ;  /* 0x0012f80001007387 */ /* 0x0001e20000100800 */
[----:B------:R-:W-:Y:S01]  /*2a330*/  IMAD.MOV R12, RZ, RZ, -R12 ;  /* 0x000000ffff0c7224 */ /* 0x000fe200078e0a0c */
[----:B------:R-:W-:Y:S01]  /*2a340*/  PRMT R16, RZ, 0x7610, R16 ;  /* 0x00007610ff107816 */ /* 0x000fe20000000010 */
[----:B------:R-:W-:Y:S01]  /*2a350*/  VIADD R4, R64, 0xf7 ;  /* 0x000000f740047836 */ /* 0x000fe20000000000 */
[----:B------:R1:W2:Y:S01]  /*2a360*/  @P0 LDG.E.U8 R18, desc[UR20][R14.64] ;  /* 0x000000140e120981 */ /* 0x0002a2000c1e1100 */
[----:B------:R-:W-:Y:S01]  /*2a370*/  IMAD R11, R9, R12, R11 ;  /* 0x0000000c090b7224 */ /* 0x000fe200078e020b */
[----:B------:R-:W3:Y:S01]  /*2a380*/  LDCU UR4, c[0x0][0x3b0] ;  /* 0x00007600ff0477ac */ /* 0x000ee20008000800 */
[----:B0-----:R-:W-:Y:S01]  /*2a390*/  IADD3 R0, P2, PT, R13, R8, RZ ;  /* 0x000000080d007210 */ /* 0x001fe20007f5e0ff */
[----:B------:R0:W-:Y:S01]  /*2a3a0*/  STL [R1+0xb48], R2 ;  /* 0x000b480201007387 */ /* 0x0001e20000100800 */
[----:B-1----:R-:W-:-:S02]  /*2a3b0*/  @P0 IMAD.MOV.U32 R14, RZ, RZ, R2 ;  /* 0x000000ffff0e0224 */ /* 0x002fc400078e0002 */
[----:B------:R-:W-:Y:S01]  /*2a3c0*/  @P0 IMAD.MOV.U32 R15, RZ, RZ, R3 ;  /* 0x000000ffff0f0224 */ /* 0x000fe200078e0003 */
[----:B------:R-:W-:Y:S01]  /*2a3d0*/  STL [R1+0xb44], R3 ;  /* 0x000b440301007387 */ /* 0x000fe20000100800 */
[----:B0-----:R-:W-:-:S03]  /*2a3e0*/  LEA.HI.X.SX32 R2, R13, R5, 0x1, P2 ;  /* 0x000000050d027211 */ /* 0x001fc600010f0eff */
[----:B------:R0:W2:Y:S01]  /*2a3f0*/  @P0 LDG.E.U8 R16, desc[UR20][R14.64] ;  /* 0x000000140e100981 */ /* 0x0000a2000c1e1100 */
[----:B------:R-:W-:Y:S01]  /*2a400*/  ISETP.GT.U32.AND P2, PT, R9, R11, PT ;  /* 0x0000000b0900720c */ /* 0x000fe20003f44070 */
[----:B------:R-:W-:Y:S02]  /*2a410*/  @P0 IMAD.MOV.U32 R12, RZ, RZ, R0 ;  /* 0x000000ffff0c0224 */ /* 0x000fe400078e0000 */
[----:B------:R-:W-:Y:S01]  /*2a420*/  STL [R1+0x12f4], R6 ;  /* 0x0012f40601007387 */ /* 0x000fe20000100800 */
[----:B------:R-:W-:-:S03]  /*2a430*/  @P0 IMAD.MOV.U32 R13, RZ, RZ, R2 ;  /* 0x000000ffff0d0224 */ /* 0x000fc600078e0002 */
[----:B------:R1:W-:Y:S01]  /*2a440*/  STL [R1+0xb50], R0 ;  /* 0x000b500001007387 */ /* 0x0003e20000100800 */
[----:B0-----:R-:W-:-:S03]  /*2a450*/  PRMT R15, RZ, 0x7610, R15 ;  /* 0x00007610ff0f7816 */ /* 0x001fc6000000000f */
[----:B------:R0:W-:Y:S04]  /*2a460*/  STL [R1+0xb4c], R2 ;  /* 0x000b4c0201007387 */ /* 0x0001e80000100800 */
[----:B------:R3:W2:Y:S01]  /*2a470*/  @P0 LDG.E.U8 R15, desc[UR20][R12.64] ;  /* 0x000000140c0f0981 */ /* 0x0006a2000c1e1100 */
[C---:B-1----:R-:W-:Y:S02]  /*2a480*/  VIADD R0, R64.reuse, 0xff ;  /* 0x000000ff40007836 */ /* 0x042fe40000000000 */
[----:B0-----:R-:W-:-:S03]  /*2a490*/  VIADD R2, R64, 0xef ;  /* 0x000000ef40027836 */ /* 0x001fc60000000000 */
[----:B---3--:R-:W-:Y:S01]  /*2a4a0*/  IABS R12, R0 ;  /* 0x00000000000c7213 */ /* 0x008fe20000000000 */
[----:B------:R-:W-:Y:S01]  /*2a4b0*/  @!P2 IMAD.IADD R11, R11, 0x1, -R9 ;  /* 0x000000010b0ba824 */ /* 0x000fe200078e0a09 */
[----:B------:R-:W-:Y:S02]  /*2a4c0*/  IABS R14, R4 ;  /* 0x00000004000e7213 */ /* 0x000fe40000000000 */
[----:B------:R-:W-:Y:S01]  /*2a4d0*/  IABS R13, R2 ;  /* 0x00000002000d7213 */ /* 0x000fe20000000000 */
[----:B------:R-:W-:Y:S01]  /*2a4e0*/  IMAD.HI.U32 R7, R10, R12, RZ ;  /* 0x0000000c0a077227 */ /* 0x000fe200078e00ff */
[----:B------:R-:W-:-:S03]  /*2a4f0*/  ISETP.GT.U32.AND P3, PT, R9, R11, PT ;  /* 0x0000000b0900720c */ /* 0x000fc60003f64070 */
[----:B------:R-:W-:Y:S02]  /*2a500*/  IMAD.MOV R93, RZ, RZ, -R7 ;  /* 0x000000ffff5d7224 */ /* 0x000fe400078e0a07 */
[----:B------:R-:W-:Y:S01]  /*2a510*/  IMAD.HI.U32 R7, R10, R14, RZ ;  /* 0x0000000e0a077227 */ /* 0x000fe200078e00ff */
[----:B------:R-:W-:-:S03]  /*2a520*/  ISETP.GE.AND P2, PT, R6, RZ, PT ;  /* 0x000000ff0600720c */ /* 0x000fc60003f46270 */
[----:B------:R-:W-:-:S04]  /*2a530*/  IMAD.HI.U32 R3, R10, R13, RZ ;  /* 0x0000000d0a037227 */ /* 0x000fc800078e00ff */
[C---:B------:R-:W-:Y:S02]  /*2a540*/  IMAD R10, R9.reuse, R93, R12 ;  /* 0x0000005d090a7224 */ /* 0x040fe400078e020c */
[----:B------:R-:W-:Y:S02]  /*2a550*/  IMAD.MOV R12, RZ, RZ, -R7 ;  /* 0x000000ffff0c7224 */ /* 0x000fe400078e0a07 */
[----:B------:R-:W-:Y:S02]  /*2a560*/  IMAD.MOV R3, RZ, RZ, -R3 ;  /* 0x000000ffff037224 */ /* 0x000fe400078e0a03 */
[C---:B------:R-:W-:Y:S02]  /*2a570*/  IMAD R12, R9.reuse, R12, R14 ;  /* 0x0000000c090c7224 */ /* 0x040fe400078e020e */
[C---:B------:R-:W-:Y:S01]  /*2a580*/  IMAD R13, R9.reuse, R3, R13 ;  /* 0x00000003090d7224 */ /* 0x040fe200078e020d */
[----:B------:R-:W-:Y:S01]  /*2a590*/  ISETP.GT.U32.AND P6, PT, R9, R10, PT ;  /* 0x0000000a0900720c */ /* 0x000fe20003fc4070 */
[----:B------:R-:W-:Y:S01]  /*2a5a0*/  @!P3 IMAD.IADD R11, R11, 0x1, -R9 ;  /* 0x000000010b0bb824 */ /* 0x000fe200078e0a09 */
[----:B------:R-:W-:-:S02]  /*2a5b0*/  ISETP.GT.U32.AND P5, PT, R9, R12, PT ;  /* 0x0000000c0900720c */ /* 0x000fc40003fa4070 */
[----:B------:R-:W-:Y:S01]  /*2a5c0*/  ISETP.GT.U32.AND P3, PT, R9, R13, PT ;  /* 0x0000000d0900720c */ /* 0x000fe20003f64070 */
[----:B------:R-:W-:-:S05]  /*2a5d0*/  @!P2 IMAD.MOV R11, RZ, RZ, -R11 ;  /* 0x000000ffff0ba224 */ /* 0x000fca00078e0a0b */
[----:B------:R-:W-:-:S03]  /*2a5e0*/  SEL R11, R47, R11, !P1 ;  /* 0x0000000b2f0b7207 */ /* 0x000fc60004800000 */
[--C-:B------:R-:W-:Y:S02]  /*2a5f0*/  @!P6 IMAD.IADD R10, R10, 0x1, -R9.reuse ;  /* 0x000000010a0ae824 */ /* 0x100fe400078e0a09 */
[--C-:B------:R-:W-:Y:S02]  /*2a600*/  @!P5 IMAD.IADD R12, R12, 0x1, -R9.reuse ;  /* 0x000000010c0cd824 */ /* 0x100fe400078e0a09 */
[----:B------:R-:W-:Y:S01]  /*2a610*/  IMAD R11, R11, UR4, RZ ;  /* 0x000000040b0b7c24 */ /* 0x000fe2000f8e02ff */
[----:B------:R-:W0:Y:S01]  /*2a620*/  LDCU UR4, c[0x0][0x3b0] ;  /* 0x00007600ff0477ac */ /* 0x000e220008000800 */
[----:B------:R-:W-:Y:S01]  /*2a630*/  @!P3 IMAD.IADD R13, R13, 0x1, -R9 ;  /* 0x000000010d0db824 */ /* 0x000fe200078e0a09 */
[C---:B------:R-:W-:Y:S02]  /*2a640*/  ISETP.GT.U32.AND P3, PT, R9.reuse, R10, PT ;  /* 0x0000000a0900720c */ /* 0x040fe40003f64070 */
[----:B------:R-:W-:Y:S02]  /*2a650*/  ISETP.GT.U32.AND P5, PT, R9, R12, PT ;  /* 0x0000000c0900720c */ /* 0x000fe40003fa4070 */
[----:B------:R-:W-:-:S02]  /*2a660*/  IADD3 R6, P2, PT, R11, R8, RZ ;  /* 0x000000080b067210 */ /* 0x000fc40007f5e0ff */
[----:B------:R-:W-:Y:S02]  /*2a670*/  ISETP.GT.U32.AND P6, PT, R9, R13, PT ;  /* 0x0000000d0900720c */ /* 0x000fe40003fc4070 */
[----:B------:R-:W-:Y:S02]  /*2a680*/  LEA.HI.X.SX32 R7, R11, R5, 0x1, P2 ;  /* 0x000000050b077211 */ /* 0x000fe400010f0eff */
[----:B------:R-:W-:-:S03]  /*2a690*/  ISETP.GE.AND P2, PT, R2, RZ, PT ;  /* 0x000000ff0200720c */ /* 0x000fc60003f46270 */
[--C-:B------:R-:W-:Y:S01]  /*2a6a0*/  @!P3 IMAD.IADD R10, R10, 0x1, -R9.reuse ;  /* 0x000000010a0ab824 */ /* 0x100fe200078e0a09 */
[----:B------:R-:W-:Y:S01]  /*2a6b0*/  ISETP.GE.AND P3, PT, R4, RZ, PT ;  /* 0x000000ff0400720c */ /* 0x000fe20003f66270 */
[----:B------:R-:W-:Y:S01]  /*2a6c0*/  @!P5 IMAD.IADD R12, R12, 0x1, -R9 ;  /* 0x000000010c0cd824 */ /* 0x000fe200078e0a09 */
[----:B------:R-:W-:-:S03]  /*2a6d0*/  ISETP.GE.AND P5, PT, R0, RZ, PT ;  /* 0x000000ff0000720c */ /* 0x000fc60003fa6270 */
[----:B------:R-:W-:-:S04]  /*2a6e0*/  @!P6 IMAD.IADD R13, R13, 0x1, -R9 ;  /* 0x000000010d0de824 */ /* 0x000fc800078e0a09 */
[----:B------:R-:W-:-:S05]  /*2a6f0*/  @!P2 IMAD.MOV R13, RZ, RZ, -R13 ;  /* 0x000000ffff0da224 */ /* 0x000fca00078e0a0d */
[----:B------:R-:W-:Y:S01]  /*2a700*/  SEL R13, R47, R13, !P1 ;  /* 0x0000000d2f0d7207 */ /* 0x000fe20004800000 */
[----:B------:R-:W-:Y:S02]  /*2a710*/  @!P3 IMAD.MOV R12, RZ, RZ, -R12 ;  /* 0x000000ffff0cb224 */ /* 0x000fe400078e0a0c */
[----:B------:R-:W-:Y:S02]  /*2a720*/  @!P5 IMAD.MOV R10, RZ, RZ, -R10 ;  /* 0x000000ffff0ad224 */ /* 0x000fe400078e0a0a */
[----:B0-----:R-:W-:Y:S01]  /*2a730*/  IMAD R13, R13, UR4, RZ ;  /* 0x000000040d0d7c24 */ /* 0x001fe2000f8e02ff */
[----:B------:R-:W-:Y:S01]  /*2a740*/  STL [R1+0x12e0], R0 ;  /* 0x0012e00001007387 */ /* 0x000fe20000100800 */
[C---:B------:R-:W-:Y:S01]  /*2a750*/  SEL R12, R47.reuse, R12, !P1 ;  /* 0x0000000c2f0c7207 */ /* 0x040fe20004800000 */
[----:B------:R-:W0:Y:S01]  /*2a760*/  LDCU UR4, c[0x0][0x3b0] ;  /* 0x00007600ff0477ac */ /* 0x000e220008000800 */
[----:B------:R-:W-:Y:S01]  /*2a770*/  PRMT R11, RZ, 0x7610, R11 ;  /* 0x00007610ff0b7816 */ /* 0x000fe2000000000b */
[----:B------:R-:W-:Y:S01]  /*2a780*/  STL [R1+0x12f0], R2 ;  /* 0x0012f00201007387 */ /* 0x000fe20000100800 */
[----:B------:R-:W-:-:S03]  /*2a790*/  SEL R47, R47, R10, !P1 ;  /* 0x0000000a2f2f7207 */ /* 0x000fc60004800000 */
[----:B------:R1:W-:Y:S01]  /*2a7a0*/  STL [R1+0x12e8], R4 ;  /* 0x0012e80401007387 */ /* 0x0003e20000100800 */
[----:B------:R-:W-:-:S03]  /*2a7b0*/  IMAD R9, R12, UR5, RZ ;  /* 0x000000050c097c24 */ /* 0x000fc6000f8e02ff */
[----:B------:R-:W3:Y:S04]  /*2a7c0*/  LDL.LU R93, [R1+0x1724] ;  /* 0x00172400015d7983 */ /* 0x000ee80000300800 */
[----:B------:R-:W3:Y:S01]  /*2a7d0*/  LDL.LU R3, [R1+0x1720] ;  /* 0x0017200001037983 */ /* 0x000ee20000300800 */
[----:B-1----:R-:W-:-:S03]  /*2a7e0*/  IADD3 R4, P1, PT, R13, R8, RZ ;  /* 0x000000080d047210 */ /* 0x002fc60007f3e0ff */
[----:B------:R-:W-:Y:S01]  /*2a7f0*/  STL [R1+0x418], R6 ;  /* 0x0004180601007387 */ /* 0x000fe20000100800 */
[----:B------:R-:W-:-:S03]  /*2a800*/  LEA.HI.X.SX32 R14, R13, R5, 0x1, P1 ;  /* 0x000000050d0e7211 */ /* 0x000fc600008f0eff */
[----:B------:R1:W-:Y:S01]  /*2a810*/  STL [R1+0x414], R7 ;  /* 0x0004140701007387 */ /* 0x0003e20000100800 */
[----:B------:R-:W-:-:S03]  /*2a820*/  PRMT R10, RZ, 0x7610, R10 ;  /* 0x00007610ff0a7816 */ /* 0x000fc6000000000a */
[----:B------:R-:W3:Y:S01]  /*2a830*/  @P0 LDG.E.U8 R11, desc[UR20][R6.64] ;  /* 0x00000014060b0981 */ /* 0x000ee2000c1e1100 */
[----:B------:R-:W-:Y:S02]  /*2a840*/  @P0 IMAD.MOV.U32 R12, RZ, RZ, R4 ;  /* 0x000000ffff0c0224 */ /* 0x000fe400078e0004 */
[----:B------:R-:W-:-:S05]  /*2a850*/  @P0 IMAD.MOV.U32 R13, RZ, RZ, R14 ;  /* 0x000000ffff0d0224 */ /* 0x000fca00078e000e */
[----:B------:R0:W3:Y:S04]  /*2a860*/  @P0 LDG.E.U8 R10, desc[UR20][R12.64] ;  /* 0x000000140c0a0981 */ /* 0x0000e8000c1e1100 */
[----:B-1----:R-:W3:Y:S04]  /*2a870*/  LDL.LU.64 R6, [R1+0x1718] ;  /* 0x0017180001067983 */ /* 0x002ee80000300a00 */
[----:B------:R-:W3:Y:S04]  /*2a880*/  LDL.LU R2, [R1+0x1710] ;  /* 0x0017100001027983 */ /* 0x000ee80000300800 */
[----:B------:R-:W3:Y:S04]  /*2a890*/  LDL.LU R0, [R1+0x170c] ;  /* 0x00170c0001007983 */ /* 0x000ee80000300800 */
[----:B------:R1:W-:Y:S04]  /*2a8a0*/  STL [R1+0x400], R4 ;  /* 0x0004000401007387 */ /* 0x0003e80000100800 */
[----:B------:R0:W-:Y:S01]  /*2a8b0*/  STL [R1+0x3fc], R14 ;  /* 0x0003fc0e01007387 */ /* 0x0001e20000100800 */
[----:B-1----:R-:W-:-:S05]  /*2a8c0*/  IADD3 R4, P1, PT, R9, R8, RZ ;  /* 0x0000000809047210 */ /* 0x002fca0007f3e0ff */
[----:B------:R1:W-:Y:S01]  /*2a8d0*/  STL [R1+0x410], R4 ;  /* 0x0004100401007387 */ /* 0x0003e20000100800 */
[----:B0-----:R-:W-:Y:S01]  /*2a8e0*/  @P0 IMAD.MOV.U32 R12, RZ, RZ, R4 ;  /* 0x000000ffff0c0224 */ /* 0x001fe200078e0004 */
[----:B------:R-:W-:Y:S01]  /*2a8f0*/  LEA.HI.X.SX32 R14, R9, R5, 0x1, P1 ;  /* 0x00000005090e7211 */ /* 0x000fe200008f0eff */
[----:B-1----:R-:W0:Y:S01]  /*2a900*/  S2R R4, SR_TID.X ;  /* 0x0000000000047919 */ /* 0x002e220000002100 */
[----:B------:R-:W-:-:S03]  /*2a910*/  PRMT R9, RZ, 0x7610, R9 ;  /* 0x00007610ff097816 */ /* 0x000fc60000000009 */
[----:B------:R-:W-:Y:S02]  /*2a920*/  @P0 IMAD.MOV.U32 R13, RZ, RZ, R14 ;  /* 0x000000ffff0d0224 */ /* 0x000fe400078e000e */
[----:B------:R-:W-:-:S03]  /*2a930*/  IMAD R47, R47, UR4, RZ ;  /* 0x000000042f2f7c24 */ /* 0x000fc6000f8e02ff */
[----:B------:R1:W3:Y:S04]  /*2a940*/  @P0 LDG.E.U8 R9, desc[UR20][R12.64] ;  /* 0x000000140c090981 */ /* 0x0002e8000c1e1100 */
[----:B------:R4:W-:Y:S01]  /*2a950*/  STL [R1+0x40c], R14 ;  /* 0x00040c0e01007387 */ /* 0x0009e20000100800 */
[----:B-1----:R-:W-:-:S04]  /*2a960*/  IADD3 R13, P1, PT, R47, R8, RZ ;  /* 0x000000082f0d7210 */ /* 0x002fc80007f3e0ff */
[----:B------:R-:W-:Y:S01]  /*2a970*/  LEA.HI.X.SX32 R12, R47, R5, 0x1, P1 ;  /* 0x000000052f0c7211 */ /* 0x000fe200008f0eff */
[----:B----4-:R-:W4:Y:S04]  /*2a980*/  LDL.LU R14, [R1+0x24] ;  /* 0x00002400010e7983 */ /* 0x010f280000300800 */
[----:B------:R-:W3:Y:S04]  /*2a990*/  LDL.LU R8, [R1+0x30] ;  /* 0x0000300001087983 */ /* 0x000ee80000300800 */
[----:B------:R1:W-:Y:S04]  /*2a9a0*/  STL [R1+0x408], R13 ;  /* 0x0004080d01007387 */ /* 0x0003e80000100800 */
[----:B------:R1:W-:Y:S01]  /*2a9b0*/  STL [R1+0x404], R12 ;  /* 0x0004040c01007387 */ /* 0x0003e20000100800 */
[----:B0-----:R-:W-:-:S02]  /*2a9c0*/  LOP3.LUT R4, R4, 0x7f, RZ, 0xc0, !PT ;  /* 0x0000007f04047812 */ /* 0x001fc400078ec0ff */
[----:B------:R-:W-:Y:S01]  /*2a9d0*/  PRMT R5, RZ, 0x7610, R5 ;  /* 0x00007610ff057816 */ /* 0x000fe20000000005 */
[----:B------:R-:W3:Y:S01]  /*2a9e0*/  LDL.LU R47, [R1+0x3c] ;  /* 0x00003c00012f7983 */ /* 0x000ee20000300800 */
[----:B-1----:R-:W-:-:S04]  /*2a9f0*/  @P0 LOP3.LUT R13, R13, R12, RZ, 0x3c, !PT ;  /* 0x0000000c0d0d0212 */ /* 0x002fc800078e3cff */
[C---:B------:R-:W-:Y:S02]  /*2aa00*/  @P0 LOP3.LUT R12, R13.reuse, R12, RZ, 0x3c, !PT ;  /* 0x0000000c0d0c0212 */ /* 0x040fe400078e3cff */
[----:B------:R-:W-:Y:S02]  /*2aa10*/  LOP3.LUT R4, R4, 0x40, RZ, 0x3c, !PT ;  /* 0x0000004004047812 */ /* 0x000fe400078e3cff */
[----:B------:R-:W-:-:S03]  /*2aa20*/  @P0 LOP3.LUT R13, R13, R12, RZ, 0x3c, !PT ;  /* 0x0000000c0d0d0212 */ /* 0x000fc600078e3cff */
[----:B------:R0:W-:Y:S04]  /*2aa30*/  STS.U8 [R4+UR9+0xc200], R76 ;  /* 0x00c2004c04007988 */ /* 0x0001e80008000009 */
[----:B------:R-:W3:Y:S04]  /*2aa40*/  @P0 LDG.E.U8 R5, desc[UR20][R12.64] ;  /* 0x000000140c050981 */ /* 0x000ee8000c1e1100 */
[----:B------:R1:W-:Y:S04]  /*2aa50*/  STS.U8 [R4+UR9+0xc600], R72 ;  /* 0x00c6004804007988 */ /* 0x0003e80008000009 */
[----:B------:R-:W3:Y:S04]  /*2aa60*/  LDL.LU R12, [R1+0x54] ;  /* 0x00005400010c7983 */ /* 0x000ee80000300800 */
[----:B------:R-:W3:Y:S04]  /*2aa70*/  LDL.LU R13, [R1+0x48] ;  /* 0x00004800010d7983 */ /* 0x000ee80000300800 */
[----:B0-----:R-:W3:Y:S04]  /*2aa80*/  LDL.LU R76, [R1+0x60] ;  /* 0x00006000014c7983 */ /* 0x001ee80000300800 */
[----:B-1----:R-:W3:Y:S04]  /*2aa90*/  LDL.LU R72, [R1+0x6c] ;  /* 0x00006c0001487983 */ /* 0x002ee80000300800 */
[----:B------:R0:W-:Y:S04]  /*2aaa0*/  STS.U8 [R4+UR9+0xca00], R68 ;  /* 0x00ca004404007988 */ /* 0x0001e80008000009 */
[----:B------:R1:W-:Y:S04]  /*2aab0*/  STS.U8 [R4+UR9+0xce00], R63 ;  /* 0x00ce003f04007988 */ /* 0x0003e80008000009 */
[----:B0-----:R-:W3:Y:S04]  /*2aac0*/  LDL.LU R68, [R1+0x78] ;  /* 0x0000780001447983 */ /* 0x001ee80000300800 */
[----:B-1----:R-:W3:Y:S04]  /*2aad0*/  LDL.LU R63, [R1+0x84] ;  /* 0x00008400013f7983 */ /* 0x002ee80000300800 */
[----:B------:R0:W-:Y:S02]  /*2aae0*/  STS.U8 [R4+UR9+0xd200], R59 ;  /* 0x00d2003b04007988 */ /* 0x0001e40008000009 */
[----:B0-----:R-:W0:Y:S02]  /*2aaf0*/  S2R R59, SR_TID.X ;  /* 0x00000000003b7919 */ /* 0x001e240000002100 */
[----:B------:R1:W-:Y:S04]  /*2ab00*/  STS.U8 [R4+UR9+0xd600], R55 ;  /* 0x00d6003704007988 */ /* 0x0003e80008000009 */
[----:B-1----:R-:W4:Y:S01]  /*2ab10*/  LDL.LU R4, [R1+0x1708] ;  /* 0x0017080001047983 */ /* 0x002f220000300800 */
[----:B0-----:R-:W-:-:S04]  /*2ab20*/  LOP3.LUT R59, R59, 0x7f, RZ, 0xc0, !PT ;  /* 0x0000007f3b3b7812 */ /* 0x001fc800078ec0ff */
[----:B------:R-:W-:-:S05]  /*2ab30*/  LOP3.LUT R55, R59, 0x40, RZ, 0x3c, !PT ;  /* 0x000000403b377812 */ /* 0x000fca00078e3cff */
[----:B------:R-:W-:Y:S04]  /*2ab40*/  STS.U8 [R55+UR9+0xda00], R51 ;  /* 0x00da003337007988 */ /* 0x000fe80008000009 */
[----:B------:R-:W-:Y:S01]  /*2ab50*/  STS.U8 [R55+UR9+0xde00], R46 ;  /* 0x00de002e37007988 */ /* 0x000fe20008000009 */
[----:B------:R-:W-:-:S03]  /*2ab60*/  LOP3.LUT R59, R59, 0x50, RZ, 0x3c, !PT ;  /* 0x000000503b3b7812 */ /* 0x000fc600078e3cff */
[----:B------:R-:W-:Y:S04]  /*2ab70*/  STS.U8 [R55+UR9+0xe200], R42 ;  /* 0x00e2002a37007988 */ /* 0x000fe80008000009 */
[----:B------:R-:W-:Y:S04]  /*2ab80*/  STS.U8 [R55+UR9+0xe600], R38 ;  /* 0x00e6002637007988 */ /* 0x000fe80008000009 */
[----:B--2---:R-:W-:Y:S04]  /*2ab90*/  STS.U8 [R55+UR9+0xea00], R34 ;  /* 0x00ea002237007988 */ /* 0x004fe80008000009 */
[----:B------:R-:W-:Y:S04]  /*2aba0*/  STS.U8 [R55+UR9+0xee00], R30 ;  /* 0x00ee001e37007988 */ /* 0x000fe80008000009 */
[----:B------:R-:W-:Y:S04]  /*2abb0*/  STS.U8 [R55+UR9+0xf200], R26 ;  /* 0x00f2001a37007988 */ /* 0x000fe80008000009 */
[----:B------:R-:W-:Y:S04]  /*2abc0*/  STS.U8 [R55+UR9+0xf600], R22 ;  /* 0x00f6001637007988 */ /* 0x000fe80008000009 */
[----:B------:R-:W-:Y:S04]  /*2abd0*/  STS.U8 [R55+UR9+0xfa00], R19 ;  /* 0x00fa001337007988 */ /* 0x000fe80008000009 */
[----:B------:R-:W-:Y:S04]  /*2abe0*/  STS.U8 [R55+UR9+0xfe00], R16 ;  /* 0x00fe001037007988 */ /* 0x000fe80008000009 */
[----:B---3--:R-:W-:Y:S04]  /*2abf0*/  STS.U8 [R59+UR9+0x8280], R63 ;  /* 0x0082803f3b007988 */ /* 0x008fe80008000009 */
        /* <DEDUP_REMOVED lines=8> */
[----:B------:R0:W-:Y:S04]  /*2ac80*/  STS.U8 [R59+UR9+0xa680], R2 ;  /* 0x00a680023b007988 */ /* 0x0001e80008000009 */
[----:B------:R1:W-:Y:S04]  /*2ac90*/  STS.U8 [R59+UR9+0xaa80], R3 ;  /* 0x00aa80033b007988 */ /* 0x0003e80008000009 */
[----:B0-----:R-:W2:Y:S04]  /*2aca0*/  LDL.LU R2, [R1+0x1704] ;  /* 0x0017040001027983 */ /* 0x001ea80000300800 */
[----:B-1----:R-:W3:Y:S04]  /*2acb0*/  LDL.LU R3, [R1+0x1700] ;  /* 0x0017000001037983 */ /* 0x002ee80000300800 */
[----:B------:R-:W4:Y:S04]  /*2acc0*/  LDL.LU R63, [R1+0x80] ;  /* 0x00008000013f7983 */ /* 0x000f280000300800 */
[----:B------:R-:W2:Y:S04]  /*2acd0*/  LDL.LU R68, [R1+0x74] ;  /* 0x0000740001447983 */ /* 0x000ea80000300800 */
[----:B------:R-:W3:Y:S04]  /*2ace0*/  LDL.LU R12, [R1+0x68] ;  /* 0x00006800010c7983 */ /* 0x000ee80000300800 */
[----:B------:R-:W3:Y:S04]  /*2acf0*/  LDL.LU R13, [R1+0x5c] ;  /* 0x00005c00010d7983 */ /* 0x000ee80000300800 */
[----:B------:R-:W3:Y:S04]  /*2ad00*/  LDL.LU R47, [R1+0x50] ;  /* 0x00005000012f7983 */ /* 0x000ee80000300800 */
[----:B------:R-:W3:Y:S04]  /*2ad10*/  LDL.LU R14, [R1+0x44] ;  /* 0x00004400010e7983 */ /* 0x000ee80000300800 */
[----:B------:R-:W3:Y:S01]  /*2ad20*/  LDL.LU R72, [R1+0x38] ;  /* 0x0000380001487983 */ /* 0x000ee20000300800 */
[----:B------:R-:W0:Y:S03]  /*2ad30*/  S2R R8, SR_TID.X ;  /* 0x0000000000087919 */ /* 0x000e260000002100 */
        /* <DEDUP_REMOVED lines=8> */
[----:B------:R-:W-:Y:S01]  /*2adc0*/  STS.U8 [R59+UR9+0xce80], R62 ;  /* 0x00ce803e3b007988 */ /* 0x000fe20008000009 */
[----:B0-----:R-:W-:-:S03]  /*2add0*/  LOP3.LUT R8, R8, 0x7f, RZ, 0xc0, !PT ;  /* 0x0000007f08087812 */ /* 0x001fc600078ec0ff */
[----:B------:R-:W-:Y:S04]  /*2ade0*/  STS.U8 [R59+UR9+0xd280], R58 ;  /* 0x00d2803a3b007988 */ /* 0x000fe80008000009 */
[----:B------:R-:W-:Y:S04]  /*2adf0*/  STS.U8 [R59+UR9+0xd680], R54 ;  /* 0x00d680363b007988 */ /* 0x000fe80008000009 */
[----:B------:R-:W-:Y:S04]  /*2ae00*/  STS.U8 [R59+UR9+0xda80], R50 ;  /* 0x00da80323b007988 */ /* 0x000fe80008000009 */
[----:B------:R-:W-:Y:S01]  /*2ae10*/  STS.U8 [R59+UR9+0xde80], R45 ;  /* 0x00de802d3b007988 */ /* 0x000fe20008000009 */
[----:B------:R-:W-:-:S03]  /*2ae20*/  LOP3.LUT R76, R8, 0x60, RZ, 0x3c, !PT ;  /* 0x00000060084c7812 */ /* 0x000fc600078e3cff */
        /* <DEDUP_REMOVED lines=9> */
[----:B--2---:R-:W-:Y:S04]  /*2aec0*/  STS.U8 [R76+UR9+0x8700], R68 ;  /* 0x008700444c007988 */ /* 0x004fe80008000009 */
[----:B---3--:R0:W-:Y:S04]  /*2aed0*/  STS.U8 [R76+UR9+0x8b00], R12 ;  /* 0x008b000c4c007988 */ /* 0x0081e80008000009 */
[----:B------:R1:W-:Y:S04]  /*2aee0*/  STS.U8 [R76+UR9+0x8f00], R13 ;  /* 0x008f000d4c007988 */ /* 0x0003e80008000009 */
[----:B------:R2:W-:Y:S04]  /*2aef0*/  STS.U8 [R76+UR9+0x9300], R47 ;  /* 0x0093002f4c007988 */ /* 0x0005e80008000009 */
[----:B0-----:R-:W3:Y:S04]  /*2af00*/  LDL.LU R12, [R1+0x7c] ;  /* 0x00007c00010c7983 */ /* 0x001ee80000300800 */
[----:B------:R0:W-:Y:S04]  /*2af10*/  STS.U8 [R76+UR9+0x9700], R14 ;  /* 0x0097000e4c007988 */ /* 0x0001e80008000009 */
[----:B-1----:R-:W4:Y:S04]  /*2af20*/  LDL.LU R13, [R1+0x70] ;  /* 0x00007000010d7983 */ /* 0x002f280000300800 */
[----:B--2---:R-:W2:Y:S04]  /*2af30*/  LDL.LU R47, [R1+0x64] ;  /* 0x00006400012f7983 */ /* 0x004ea80000300800 */
[----:B------:R-:W-:Y:S04]  /*2af40*/  STS.U8 [R76+UR9+0x9b00], R72 ;  /* 0x009b00484c007988 */ /* 0x000fe80008000009 */
[----:B0-----:R-:W2:Y:S04]  /*2af50*/  LDL.LU R14, [R1+0x58] ;  /* 0x00005800010e7983 */ /* 0x001ea80000300800 */
[----:B------:R0:W-:Y:S04]  /*2af60*/  STS.U8 [R76+UR9+0x9f00], R3 ;  /* 0x009f00034c007988 */ /* 0x0001e80008000009 */
[----:B------:R1:W-:Y:S04]  /*2af70*/  STS.U8 [R76+UR9+0xa300], R4 ;  /* 0x00a300044c007988 */ /* 0x0003e80008000009 */
[----:B------:R1:W-:Y:S04]  /*2af80*/  STS.U8 [R76+UR9+0xa700], R7 ;  /* 0x00a700074c007988 */ /* 0x0003e80008000009 */
[----:B0-----:R-:W2:Y:S04]  /*2af90*/  LDL.LU R3, [R1+0x16fc] ;  /* 0x0016fc0001037983 */ /* 0x001ea80000300800 */
[----:B-1----:R-:W2:Y:S04]  /*2afa0*/  LDL.LU R4, [R1+0x16f8] ;  /* 0x0016f80001047983 */ /* 0x002ea80000300800 */
[----:B------:R-:W2:Y:S04]  /*2afb0*/  LDL.LU R7, [R1+0x16f4] ;  /* 0x0016f40001077983 */ /* 0x000ea80000300800 */
        /* <DEDUP_REMOVED lines=23> */
[----:B---3--:R-:W-:Y:S04]  /*2b130*/  STS.U8 [R8+UR9+0x8380], R12 ;  /* 0x0083800c08007988 */ /* 0x008fe80008000009 */
[----:B----4-:R-:W-:Y:S04]  /*2b140*/  STS.U8 [R8+UR9+0x8780], R13 ;  /* 0x0087800d08007988 */ /* 0x010fe80008000009 */
[----:B--2---:R-:W-:Y:S04]  /*2b150*/  STS.U8 [R8+UR9+0x8b80], R47 ;  /* 0x008b802f08007988 */ /* 0x004fe80008000009 */
[----:B------:R0:W-:Y:S02]  /*2b160*/  STS.U8 [R8+UR9+0x8f80], R14 ;  /* 0x008f800e08007988 */ /* 0x0001e40008000009 */
[----:B0-----:R-:W0:Y:S02]  /*2b170*/  LDC R14, c[0x0][0x3a0] ;  /* 0x0000e800ff0e7b82 */ /* 0x001e240000000800 */
[----:B------:R1:W-:Y:S04]  /*2b180*/  STS.U8 [R8+UR9+0x9380], R7 ;  /* 0x0093800708007988 */ /* 0x0003e80008000009 */
[----:B------:R2:W-:Y:S04]  /*2b190*/  STS.U8 [R8+UR9+0x9780], R4 ;  /* 0x0097800408007988 */ /* 0x0005e80008000009 */
[----:B------:R3:W-:Y:S04]  /*2b1a0*/  STS.U8 [R8+UR9+0x9b80], R3 ;  /* 0x009b800308007988 */ /* 0x0007e80008000009 */
[----:B-1----:R1:W5:Y:S04]  /*2b1b0*/  LDL.LU R7, [R1+0x16f0] ;  /* 0x0016f00001077983 */ /* 0x0023680000300800 */
[----:B--2---:R1:W5:Y:S04]  /*2b1c0*/  LDL.LU R4, [R1+0x16ec] ;  /* 0x0016ec0001047983 */ /* 0x0043680000300800 */
[----:B---3--:R1:W5:Y:S04]  /*2b1d0*/  LDL.LU R3, [R1+0x16e8] ;  /* 0x0016e80001037983 */ /* 0x0083680000300800 */
[----:B------:R2:W-:Y:S04]  /*2b1e0*/  STS.U8 [R8+UR9+0x9f80], R2 ;  /* 0x009f800208007988 */ /* 0x0005e80008000009 */
[----:B------:R3:W-:Y:S04]  /*2b1f0*/  STS.U8 [R8+UR9+0xa380], R0 ;  /* 0x00a3800008007988 */ /* 0x0007e80008000009 */
[----:B------:R4:W-:Y:S04]  /*2b200*/  STS.U8 [R8+UR9+0xa780], R6 ;  /* 0x00a7800608007988 */ /* 0x0009e80008000009 */
[----:B--2---:R1:W5:Y:S04]  /*2b210*/  LDL.LU R2, [R1+0x16e4] ;  /* 0x0016e40001027983 */ /* 0x0043680000300800 */
[----:B---3--:R1:W5:Y:S04]  /*2b220*/  LDL.LU R0, [R1+0x16e0] ;  /* 0x0016e00001007983 */ /* 0x0083680000300800 */
[----:B----4-:R1:W5:Y:S04]  /*2b230*/  LDL.LU R6, [R1+0x16dc] ;  /* 0x0016dc0001067983 */ /* 0x0103680000300800 */
[----:B------:R1:W-:Y:S04]  /*2b240*/  STS.U8 [R8+UR9+0xab80], R92 ;  /* 0x00ab805c08007988 */ /* 0x0003e80008000009 */
        /* <DEDUP_REMOVED lines=20> */
[----:B------:R1:W-:Y:S01]  /*2b390*/  STS.U8 [R8+UR9+0xff80], R5 ;  /* 0x00ff800508007988 */ /* 0x0003e20008000009 */
[----:B------:R2:W-:Y:S06]  /*2b3a0*/  MEMBAR.ALL.CTA ;  /* 0x0000000000007992 */ /* 0x0005ec0000008000 */
[----:B--2---:R-:W2:Y:S01]  /*2b3b0*/  FENCE.VIEW.ASYNC.S ;  /* 0x00000000000073c6 */ /* 0x004ea20000000000 */
[----:B0-----:R-:W-:Y:S01]  /*2b3c0*/  VIADD R14, R14, 0x7f ;  /* 0x0000007f0e0e7836 */ /* 0x001fe20000000000 */
[----:B--2---:R-:W-:Y:S01]  /*2b3d0*/  BAR.SYNC.DEFER_BLOCKING 0x0 ;  /* 0x0000000000007b1d */ /* 0x004fe20000010000 */
[----:B------:R-:W-:-:S04]  /*2b3e0*/  ISETP.NE.U32.AND P0, PT, RZ, UR12, PT ;  /* 0x0000000cff007c0c */ /* 0x000fc8000bf05070 */
[C---:B------:R-:W-:Y:S02]  /*2b3f0*/  ISETP.LT.OR P1, PT, R14.reuse, 0x80, P0 ;  /* 0x000000800e00780c */ /* 0x040fe40000721670 */
[----:B------:R-:W-:-:S11]  /*2b400*/  ISETP.GE.AND P2, PT, R14, 0x100, PT ;  /* 0x000001000e00780c */ /* 0x000fd60003f46270 */
[----:B-1----:R-:W-:Y:S05]  /*2b410*/  @P1 BRA `(.L_x_6) ;  /* 0x0000000000d81947 */ /* 0x002fea0003800000 */
[----:B------:R-:W-:Y:S02]  /*2b420*/  USHF.R.U32.HI UR14, URZ, 0x4, UR9 ;  /* 0x00000004ff0e7899 */ /* 0x000fe40008011609 */
[----:B------:R-:W-:Y:S02]  /*2b430*/  UIADD3 UR5, UPT, UPT, UR9, 0x8000, URZ ;  /* 0x0000800009057890 */ /* 0x000fe4000fffe0ff */
[----:B------:R-:W-:Y:S02]  /*2b440*/  USGXT.U32 UR14, UR14, 0xe ;  /* 0x0000000e0e0e789a */ /* 0x000fe40008000000 */
[----:B------:R-:W-:Y:S02]  /*2b450*/  USHF.R.U32.HI UR5, URZ, 0x4, UR5 ;  /* 0x00000004ff057899 */ /* 0x000fe40008011605 */
[----:B------:R-:W-:Y:S02]  /*2b460*/  UIADD3 UR34, UP1, UPT, UR14, 0x100, URZ ;  /* 0x000001000e227890 */ /* 0x000fe4000ff3e0ff */
[----:B------:R-:W-:Y:S01]  /*2b470*/  USGXT.U32 UR12, UR5, 0xe ;  /* 0x0000000e050c789a */ /* 0x000fe20008000000 */
[----:B------:R-:W-:Y:S01]  /*2b480*/  UMOV UR4, URZ ;  /* 0x000000ff00047c82 */ /* 0x000fe20008000000 */
[----:B------:R-:W-:Y:S01]  /*2b490*/  UMOV UR6, URZ ;  /* 0x000000ff00067c82 */ /* 0x000fe20008000000 */
[----:B------:R-:W-:-:S02]  /*2b4a0*/  UIADD3.X UR35, UPT, UPT, UR4, 0x40004040, URZ, UP1, !UPT ;  /* 0x4000404004237890 */ /* 0x000fc40008ffe4ff */
[----:B------:R-:W-:Y:S01]  /*2b4b0*/  UIADD3 UR32, UP1, UPT, UR12, 0x2, URZ ;  /* 0x000000020c207890 */ /* 0x000fe2000ff3e0ff */
[----:B------:R-:W-:Y:S01]  /*2b4c0*/  UMOV UR4, UR11 ;  /* 0x0000000b00047c82 */ /* 0x000fe20008000000 */
[----:B------:R-:W-:Y:S02]  /*2b4d0*/  UMOV UR5, URZ ;  /* 0x000000ff00057c82 */ /* 0x000fe40008000000 */
[----:B------:R-:W-:Y:S01]  /*2b4e0*/  UIADD3.X UR33, UPT, UPT, UR6, 0x40004040, URZ, UP1, !UPT ;  /* 0x4000404006217890 */ /* 0x000fe20008ffe4ff */
[----:B------:R-:W-:Y:S01]  /*2b4f0*/  UMOV UR25, UR4 ;  /* 0x0000000400197c82 */ /* 0x000fe20008000000 */
[----:B------:R-:W-:Y:S02]  /*2b500*/  UIADD3.64 UR4, UPT, UPT, UR34, 0x100, URZ ;  /* 0x0000010022047897 */ /* 0x000fe4000fffe0ff */
[----:B------:R-:W-:Y:S02]  /*2b510*/  UIADD3.64 UR6, UPT, UPT, UR32, 0x2, URZ ;  /* 0x0000000220067897 */ /* 0x000fe4000fffe0ff */
[----:B------:R-:W-:-:S02]  /*2b520*/  UIADD3.64 UR16, UPT, UPT, UR34, 0x200, URZ ;  /* 0x0000020022107897 */ /* 0x000fc4000fffe0ff */
[----:B------:R-:W-:Y:S02]  /*2b530*/  UIADD3.64 UR18, UPT, UPT, UR32, 0x4, URZ ;  /* 0x0000000420127897 */ /* 0x000fe4000fffe0ff */
[----:B------:R-:W-:Y:S02]  /*2b540*/  UIADD3 UR24, UPT, UPT, UR8, 0x100, URZ ;  /* 0x0000010008187890 */ /* 0x000fe4000fffe0ff */
[----:B------:R-:W-:Y:S02]  /*2b550*/  UIADD3.64 UR22, UPT, UPT, UR34, 0x300, URZ ;  /* 0x0000030022167897 */ /* 0x000fe4000fffe0ff */
[----:B------:R-:W-:Y:S02]  /*2b560*/  UIADD3 UR46, UPT, UPT, UR8, 0x100, URZ ;  /* 0x00000100082e7890 */ /* 0x000fe4000fffe0ff */
[----:B------:R-:W-:Y:S02]  /*2b570*/  UIADD3.64 UR26, UPT, UPT, UR34, 0x400, URZ ;  /* 0x00000400221a7897 */ /* 0x000fe4000fffe0ff */
[----:B------:R-:W-:-:S02]  /*2b580*/  UIADD3 UR47, UPT, UPT, UR8, 0x100, URZ ;  /* 0x00000100082f7890 */ /* 0x000fc4000fffe0ff */
[----:B------:R-:W-:Y:S01]  /*2b590*/  UIADD3.64 UR28, UPT, UPT, UR34, 0x500, URZ ;  /* 0x00000500221c7897 */ /* 0x000fe2000fffe0ff */
[----:B------:R-:W-:Y:S01]  /*2b5a0*/  UMOV UR36, 0x0 ;  /* 0x0000000000247882 */ /* 0x000fe20000000000 */
[----:B------:R-:W-:Y:S01]  /*2b5b0*/  UMOV UR37, 0x8408490 ;  /* 0x0840849000257882 */ /* 0x000fe20000000000 */
[----:B------:R-:W-:Y:S01]  /*2b5c0*/  UIADD3 UR52, UPT, UPT, UR8, 0x100, URZ ;  /* 0x0000010008347890 */ /* 0x000fe2000fffe0ff */
[----:B------:R-:W-:Y:S01]  /*2b5d0*/  UMOV UR15, 0x40004040 ;  /* 0x40004040000f7882 */ /* 0x000fe20000000000 */
[----:B------:R-:W-:Y:S01]  /*2b5e0*/  UIADD3.64 UR30, UPT, UPT, UR34, 0x600, URZ ;  /* 0x00000600221e7897 */ /* 0x000fe2000fffe0ff */
[----:B------:R-:W-:Y:S01]  /*2b5f0*/  UMOV UR13, 0x40004040 ;  /* 0x40004040000d7882 */ /* 0x000fe20000000000 */
[----:B------:R-:W-:Y:S01]  /*2b600*/  UMOV UR38, 0x0 ;  /* 0x0000000000267882 */ /* 0x000fe20000000000 */
[----:B------:R-:W-:Y:S01]  /*2b610*/  UMOV UR39, 0x8408490 ;  /* 0x0840849000277882 */ /* 0x000fe20000000000 */
[----:B------:R-:W-:Y:S01]  /*2b620*/  UMOV UR40, 0x0 ;  /* 0x0000000000287882 */ /* 0x000fe20000000000 */
[----:B------:R-:W-:Y:S01]  /*2b630*/  UMOV UR41, 0x8408490 ;  /* 0x0840849000297882 */ /* 0x000fe20000000000 */
[----:B------:R0:W-:Y:S01]  /*2b640*/  UTCQMMA gdesc[UR14], gdesc[UR12], tmem[UR8], tmem[UR36], idesc[UR37], !UPT ;  /* 0x00ff240c0e0075ea */ /* 0x0001e2000f800308 */
[----:B------:R-:W-:Y:S01]  /*2b650*/  UMOV UR42, 0x0 ;  /* 0x00000000002a7882 */ /* 0x000fe20000000000 */
[----:B------:R-:W-:Y:S01]  /*2b660*/  UMOV UR43, 0x8408490 ;  /* 0x08408490002b7882 */ /* 0x000fe20000000000 */
[----:B------:R0:W-:Y:S01]  /*2b670*/  UTCQMMA gdesc[UR34], gdesc[UR32], tmem[UR8], tmem[UR38], idesc[UR39], UPT ;  /* 0x00ff2620220075ea */ /* 0x0001e2000b800308 */
        /* <DEDUP_REMOVED lines=8> */
[----:B------:R0:W-:Y:S01]  /*2b700*/  UTCQMMA gdesc[UR22], gdesc[UR12], tmem[UR24], tmem[UR44], idesc[UR45], !UPT ;  /* 0x00ff2c0c160075ea */ /* 0x0001e2000f800318 */
[----:B------:R-:W-:Y:S01]  /*2b710*/  UMOV UR54, 0x0 ;  /* 0x0000000000367882 */ /* 0x000fe20000000000 */
[----:B------:R-:W-:Y:S01]  /*2b720*/  UMOV UR55, 0x8408490 ;  /* 0x0840849000377882 */ /* 0x000fe20000000000 */
[----:B------:R0:W-:Y:S01]  /*2b730*/  UTCQMMA gdesc[UR26], gdesc[UR32], tmem[UR46], tmem[UR48], idesc[UR49], UPT ;  /* 0x00ff30201a0075ea */ /* 0x0001e2000b80032e */
[----:B------:R0:W-:Y:S01]  /*2b740*/  UTCQMMA gdesc[UR28], gdesc[UR6], tmem[UR47], tmem[UR50], idesc[UR51], UPT ;  /* 0x00ff32061c0075ea */ /* 0x0001e2000b80032f */
[----:B------:R0:W-:Y:S01]  /*2b750*/  UTCQMMA gdesc[UR30], gdesc[UR18], tmem[UR52], tmem[UR54], idesc[UR55], UPT ;  /* 0x00ff36121e0075ea */ /* 0x0001e2000b800334 */
[----:B------:R0:W-:Y:S01]  /*2b760*/  UTCBAR [UR25], URZ ;  /* 0x000000ff190073e9 */ /* 0x0001e200080000ff */
[----:B------:R-:W-:Y:S01]  /*2b770*/  NOP ;  /* 0x0000000000007918 */ /* 0x000fe20000000000 */
.L_x_6:
[----:B0-----:R-:W-:Y:S01]  /*2b780*/  UMOV UR4, URZ ;  /* 0x000000ff00047c82 */ /* 0x001fe20008000000 */
[----:B------:R-:W-:Y:S05]  /*2b790*/  @!P2 BRA `(.L_x_7) ;  /* 0x000001e40098a947 */ /* 0x000fea0003800000 */
[----:B------:R-:W-:Y:S01]  /*2b7a0*/  SHF.R.S32.HI R5, RZ, 0x1f, R14 ;  /* 0x0000001fff057819 */ /* 0x000fe2000001140e */
[----:B------:R-:W-:Y:S02]  /*2b7b0*/  UIADD3 UR4, UPT, UPT, UR9, 0x10000, URZ ;  /* 0x0001000009047890 */ /* 0x000fe4000fffe0ff */
[----:B------:R-:W-:Y:S01]  /*2b7c0*/  UIADD3 UR5, UPT, UPT, UR9, 0x18000, URZ ;  /* 0x0001800009057890 */ /* 0x000fe2000fffe0ff */
[----:B------:R-:W-:Y:S01]  /*2b7d0*/  LEA.HI R5, R5, R14, RZ, 0x7 ;  /* 0x0000000e05057211 */ /* 0x000fe200078f38ff */
[----:B------:R-:W-:Y:S02]  /*2b7e0*/  USHF.R.U32.HI UR4, URZ, 0x4, UR4 ;  /* 0x00000004ff047899 */ /* 0x000fe40008011604 */
[----:B------:R-:W-:Y:S01]  /*2b7f0*/  USHF.R.U32.HI UR5, URZ, 0x4, UR5 ;  /* 0x00000004ff057899 */ /* 0x000fe20008011605 */
[----:B------:R-:W-:Y:S01]  /*2b800*/  SHF.R.S32.HI R8, RZ, 0x7, R5 ;  /* 0x00000007ff087819 */ /* 0x000fe20000011405 */
[----:B-----5:R-:W-:Y:S01]  /*2b810*/  IMAD.SHL.U32 R5, R6, 0x80, RZ ;  /* 0x0000008006057824 */ /* 0x020fe200078e00ff */
[----:B------:R-:W-:Y:S01]  /*2b820*/  USGXT.U32 UR14, UR4, 0xe ;  /* 0x0000000e040e789a */ /* 0x000fe20008000000 */
[----:B------:R-:W-:Y:S01]  /*2b830*/  IMAD.SHL.U32 R6, R7, 0x80, RZ ;  /* 0x0000008007067824 */ /* 0x000fe200078e00ff */
[----:B------:R-:W-:Y:S01]  /*2b840*/  VIMNMX R8, PT, PT, R8, 0x2, !PT ;  /* 0x0000000208087848 */ /* 0x000fe20007fe0100 */
[----:B------:R-:W-:Y:S01]  /*2b850*/  USGXT.U32 UR12, UR5, 0xe ;  /* 0x0000000e050c789a */ /* 0x000fe20008000000 */
[----:B------:R-:W-:Y:S01]  /*2b860*/  SHF.R.S32.HI R9, RZ, 0x1f, R5 ;  /* 0x0000001fff097819 */ /* 0x000fe20000011405 */
[----:B------:R-:W-:-:S02]  /*2b870*/  UIADD3 UR22, UP1, UPT, UR14, 0x100, URZ ;  /* 0x000001000e167890 */ /* 0x000fc4000ff3e0ff */
[----:B------:R-:W-:Y:S01]  /*2b880*/  VIADD R7, R8, 0xfffffffe ;  /* 0xfffffffe08077836 */ /* 0x000fe20000000000 */
[----:B------:R-:W-:Y:S01]  /*2b890*/  UIADD3 UR24, UP2, UPT, UR12, 0x2, URZ ;  /* 0x000000020c187890 */ /* 0x000fe2000ff5e0ff */
[----:B------:R-:W-:Y:S01]  /*2b8a0*/  IMAD.MOV.U32 R8, RZ, RZ, RZ ;  /* 0x000000ffff087224 */ /* 0x000fe200078e00ff */
[----:B------:R-:W-:Y:S01]  /*2b8b0*/  UMOV UR4, URZ ;  /* 0x000000ff00047c82 */ /* 0x000fe20008000000 */
[----:B------:R-:W-:Y:S01]  /*2b8c0*/  UMOV UR5, URZ ;  /* 0x000000ff00057c82 */ /* 0x000fe20008000000 */
[----:B------:R0:W-:Y:S01]  /*2b8d0*/  STL [R1+0x12dc], R7 ;  /* 0x0012dc0701007387 */ /* 0x0001e20000100800 */
[----:B------:R-:W-:Y:S02]  /*2b8e0*/  UIADD3.X UR23, UPT, UPT, UR4, 0x40004040, URZ, UP1, !UPT ;  /* 0x4000404004177890 */ /* 0x000fe40008ffe4ff */
[----:B------:R-:W-:Y:S01]  /*2b8f0*/  UIADD3.X UR25, UPT, UPT, UR5, 0x40004040, URZ, UP2, !UPT ;  /* 0x4000404005197890 */ /* 0x000fe200097fe4ff */
[----:B------:R1:W-:Y:S01]  /*2b900*/  STL [R1+0x12d4], RZ ;  /* 0x0012d4ff01007387 */ /* 0x0003e20000100800 */
[----:B------:R-:W-:Y:S01]  /*2b910*/  UMOV UR18, 0x1 ;  /* 0x0000000100127882 */ /* 0x000fe20000000000 */
[----:B------:R-:W-:-:S02]  /*2b920*/  UIADD3.64 UR26, UPT, UPT, UR22, 0x100, URZ ;  /* 0x00000100161a7897 */ /* 0x000fc4000fffe0ff */
[----:B------:R-:W-:Y:S01]  /*2b930*/  UIADD3.64 UR28, UPT, UPT, UR24, 0x2, URZ ;  /* 0x00000002181c7897 */ /* 0x000fe2000fffe0ff */
[----:B0-----:R-:W-:Y:S01]  /*2b940*/  SHF.R.S32.HI R7, RZ, 0x1f, R6 ;  /* 0x0000001fff077819 */ /* 0x001fe20000011406 */
[----:B------:R-:W-:Y:S02]  /*2b950*/  UIADD3.64 UR30, UPT, UPT, UR22, 0x200, URZ ;  /* 0x00000200161e7897 */ /* 0x000fe4000fffe0ff */
[----:B------:R-:W-:Y:S02]  /*2b960*/  UIADD3.64 UR32, UPT, UPT, UR24, 0x4, URZ ;  /* 0x0000000418207897 */ /* 0x000fe4000fffe0ff */
[----:B------:R-:W-:Y:S02]  /*2b970*/  UIADD3.64 UR34, UPT, UPT, UR22, 0x300, URZ ;  /* 0x0000030016227897 */ /* 0x000fe4000fffe0ff */
[----:B------:R-:W-:Y:S02]  /*2b980*/  UIADD3.64 UR36, UPT, UPT, UR22, 0x400, URZ ;  /* 0x0000040016247897 */ /* 0x000fe4000fffe0ff */
[----:B------:R-:W-:-:S02]  /*2b990*/  UIADD3.64 UR38, UPT, UPT, UR22, 0x500, URZ ;  /* 0x0000050016267897 */ /* 0x000fc4000fffe0ff */
[----:B------:R-:W-:Y:S01]  /*2b9a0*/  UIADD3.64 UR40, UPT, UPT, UR22, 0x600, URZ ;  /* 0x0000060016287897 */ /* 0x000fe2000fffe0ff */
[----:B-1----:R-:W-:-:S11]  /*2b9b0*/  UMOV UR13, 0x40004040 ;  /* 0x40004040000d7882 */ /* 0x002fd60000000000 */
.L_x_10:
[----:B------:R-:W2:Y:S04]  /*2b9c0*/  LDL.LU R13, [R1+0x408] ;  /* 0x00040800010d7983 */ /* 0x000ea80000300800 */
[----:B------:R-:W3:Y:S04]  /*2b9d0*/  LDL.LU R9, [R1+0x418] ;  /* 0x0004180001097983 */ /* 0x000ee80000300800 */
[----:B------:R-:W4:Y:S04]  /*2b9e0*/  LDL.LU R12, [R1+0xb50] ;  /* 0x000b5000010c7983 */ /* 0x000f280000300800 */
[----:B-----5:R-:W5:Y:S04]  /*2b9f0*/  LDL.LU R11, [R1+0xb48] ;  /* 0x000b4800010b7983 */ /* 0x020f680000300800 */
[----:B0-----:R-:W3:Y:S01]  /*2ba00*/  LDL.LU R7, [R1+0xb40] ;  /* 0x000b400001077983 */ /* 0x001ee20000300800 */
[----:B------:R-:W-:-:S03]  /*2ba10*/  IMAD.U32 R8, R8, -0x80000000, RZ ;  /* 0x8000000008087824 */ /* 0x000fc600078e00ff */
[----:B------:R-:W3:Y:S04]  /*2ba20*/  LDL.LU R35, [R1+0x404] ;  /* 0x0004040001237983 */ /* 0x000ee80000300800 */
[----:B------:R-:W3:Y:S04]  /*2ba30*/  LDL.LU R34, [R1+0xb38] ;  /* 0x000b380001227983 */ /* 0x000ee80000300800 */
[----:B------:R-:W3:Y:S01]  /*2ba40*/  LDL.LU R33, [R1+0x414] ;  /* 0x0004140001217983 */ /* 0x000ee20000300800 */
[----:B--2---:R-:W-:-:S05]  /*2ba50*/  IADD3 R13, P1, PT, R6, R13, RZ ;  /* 0x0000000d060d7210 */ /* 0x004fca0007f3e0ff */
[----:B------:R0:W-:Y:S04]  /*2ba60*/  STL [R1+0x408], R13 ;  /* 0x0004080d01007387 */ /* 0x0001e80000100800 */
[----:B------:R-:W2:Y:S04]  /*2ba70*/  LDL.LU R32, [R1+0xb30] ;  /* 0x000b300001207983 */ /* 0x000ea80000300800 */
[----:B------:R-:W2:Y:S04]  /*2ba80*/  LDL.LU R31, [R1+0xb4c] ;  /* 0x000b4c00011f7983 */ /* 0x000ea80000300800 */
[----:B------:R-:W2:Y:S04]  /*2ba90*/  LDL.LU R30, [R1+0xb28] ;  /* 0x000b2800011e7983 */ /* 0x000ea80000300800 */
[----:B------:R-:W2:Y:S04]  /*2baa0*/  LDL.LU R29, [R1+0xb44] ;  /* 0x000b4400011d7983 */ /* 0x000ea80000300800 */
[----:B------:R-:W2:Y:S04]  /*2bab0*/  LDL.LU R28, [R1+0x410] ;  /* 0x00041000011c7983 */ /* 0x000ea80000300800 */
[----:B------:R-:W2:Y:S04]  /*2bac0*/  LDL.LU R27, [R1+0xb3c] ;  /* 0x000b3c00011b7983 */ /* 0x000ea80000300800 */
[----:B------:R-:W2:Y:S01]  /*2bad0*/  LDL.LU R26, [R1+0xb20] ;  /* 0x000b2000011a7983 */ /* 0x000ea20000300800 */
[----:B---3--:R-:W-:-:S03]  /*2bae0*/  IADD3 R9, P2, PT, R6, R9, RZ ;  /* 0x0000000906097210 */ /* 0x008fc60007f5e0ff */
[----:B------:R-:W3:Y:S04]  /*2baf0*/  LDL.LU R25, [R1+0xb34] ;  /* 0x000b340001197983 */ /* 0x000ee80000300800 */
[----:B------:R-:W3:Y:S04]  /*2bb00*/  LDL.LU R24, [R1+0xb18] ;  /* 0x000b180001187983 */ /* 0x000ee80000300800 */
[----:B------:R-:W3:Y:S04]  /*2bb10*/  LDL.LU R14, [R1+0xb2c] ;  /* 0x000b2c00010e7983 */ /* 0x000ee80000300800 */
[----:B------:R-:W3:Y:S04]  /*2bb20*/  LDL.LU R23, [R1+0xb10] ;  /* 0x000b100001177983 */ /* 0x000ee80000300800 */
[----:B------:R-:W3:Y:S04]  /*2bb30*/  LDL.LU R21, [R1+0xb24] ;  /* 0x000b240001157983 */ /* 0x000ee80000300800 */
[----:B------:R-:W3:Y:S04]  /*2bb40*/  LDL.LU R20, [R1+0xb08] ;  /* 0x000b080001147983 */ /* 0x000ee80000300800 */
[----:B------:R1:W-:Y:S04]  /*2bb50*/  STL [R1+0x418], R9 ;  /* 0x0004180901007387 */ /* 0x0003e80000100800 */
[----:B------:R-:W3:Y:S04]  /*2bb60*/  LDL.LU R19, [R1+0x40c] ;  /* 0x00040c0001137983 */ /* 0x000ee80000300800 */
[----:B------:R-:W3:Y:S04]  /*2bb70*/  LDL.LU R18, [R1+0xb00] ;  /* 0x000b000001127983 */ /* 0x000ee80000300800 */
[----:B0-----:R-:W3:Y:S01]  /*2bb80*/  LDL.LU R13, [R1+0xb1c] ;  /* 0x000b1c00010d7983 */ /* 0x001ee20000300800 */
[----:B----4-:R-:W-:-:S03]  /*2bb90*/  IADD3 R12, P3, PT, R6, R12, RZ ;  /* 0x0000000c060c7210 */ /* 0x010fc60007f7e0ff */
[----:B------:R-:W4:Y:S04]  /*2bba0*/  LDL.LU R17, [R1+0xaf8] ;  /* 0x000af80001117983 */ /* 0x000f280000300800 */
[----:B-1----:R-:W4:Y:S01]  /*2bbb0*/  LDL.LU R9, [R1+0xb14] ;  /* 0x000b140001097983 */ /* 0x002f220000300800 */
[----:B-----5:R-:W-:-:S03]  /*2bbc0*/  IADD3 R11, P5, PT, R6, R11, RZ ;  /* 0x0000000b060b7210 */ /* 0x020fc60007fbe0ff */
[----:B------:R-:W5:Y:S04]  /*2bbd0*/  LDL.LU R16, [R1+0xaf0] ;  /* 0x000af00001107983 */ /* 0x000f680000300800 */
[----:B------:R0:W-:Y:S04]  /*2bbe0*/  STL [R1+0xb50], R12 ;  /* 0x000b500c01007387 */ /* 0x0001e80000100800 */
[----:B0-----:R-:W5:Y:S04]  /*2bbf0*/  LDL.LU R12, [R1+0xb0c] ;  /* 0x000b0c00010c7983 */ /* 0x001f680000300800 */
[----:B------:R-:W5:Y:S04]  /*2bc00*/  LDL.LU R15, [R1+0x400] ;  /* 0x00040000010f7983 */ /* 0x000f680000300800 */
[----:B------:R0:W-:Y:S04]  /*2bc10*/  STL [R1+0xb48], R11 ;  /* 0x000b480b01007387 */ /* 0x0001e80000100800 */
[----:B0-----:R-:W5:Y:S01]  /*2bc20*/  LDL.LU R11, [R1+0xb04] ;  /* 0x000b0400010b7983 */ /* 0x001f620000300800 */
[----:B------:R-:W-:-:S02]  /*2bc30*/  SHF.R.S32.HI R22, RZ, 0x1f, R6 ;  /* 0x0000001fff167819 */ /* 0x000fc40000011406 */
[----:B------:R-:W-:-:S03]  /*2bc40*/  IADD3 R7, P6, PT, R6, R7, RZ ;  /* 0x0000000706077210 */ /* 0x000fc60007fde0ff */
[----:B------:R-:W-:Y:S01]  /*2bc50*/  IMAD.X R35, R22, 0x1, R35, P1 ;  /* 0x0000000116237824 */ /* 0x000fe200008e0623 */
[----:B------:R-:W-:Y:S01]  /*2bc60*/  IADD3 R34, P1, PT, R6, R34, RZ ;  /* 0x0000002206227210 */ /* 0x000fe20007f3e0ff */
[----:B------:R0:W-:Y:S01]  /*2bc70*/  STL [R1+0xb40], R7 ;  /* 0x000b400701007387 */ /* 0x0001e20000100800 */
[----:B------:R-:W-:-:S03]  /*2bc80*/  IMAD.X R33, R22, 0x1, R33, P2 ;  /* 0x0000000116217824 */ /* 0x000fc600010e0621 */
[----:B0-----:R-:W5:Y:S04]  /*2bc90*/  LDL.LU R7, [R1+0xae8] ;  /* 0x000ae80001077983 */ /* 0x001f680000300800 */
[----:B------:R-:W-:Y:S04]  /*2bca0*/  STL [R1+0x404], R35 ;  /* 0x0004042301007387 */ /* 0x000fe80000100800 */
[----:B------:R-:W-:Y:S04]  /*2bcb0*/  STL [R1+0xb38], R34 ;  /* 0x000b382201007387 */ /* 0x000fe80000100800 */
[----:B------:R-:W-:Y:S01]  /*2bcc0*/  STL [R1+0x414], R33 ;  /* 0x0004142101007387 */ /* 0x000fe20000100800 */
[----:B--2---:R-:W-:Y:S01]  /*2bcd0*/  IADD3 R32, P2, PT, R6, R32, RZ ;  /* 0x0000002006207210 */ /* 0x004fe20007f5e0ff */
[----:B------:R-:W-:-:S04]  /*2bce0*/  IMAD.X R31, R22, 0x1, R31, P3 ;  /* 0x00000001161f7824 */ /* 0x000fc800018e061f */
        /* <DEDUP_REMOVED lines=11> */
[----:B---3--:R-:W-:-:S03]  /*2bda0*/  IMAD.X R25, R22, 0x1, R25, P1 ;  /* 0x0000000116197824 */ /* 0x008fc600008e0619 */
[----:B------:R-:W-:Y:S01]  /*2bdb0*/  STL [R1+0xb20], R26 ;  /* 0x000b201a01007387 */ /* 0x000fe20000100800 */
[----:B------:R-:W-:Y:S01]  /*2bdc0*/  IMAD.X R14, R22, 0x1, R14, P2 ;  /* 0x00000001160e7824 */ /* 0x000fe200010e060e */
[C---:B------:R-:W-:Y:S02]  /*2bdd0*/  IADD3 R24, P1, PT, R6.reuse, R24, RZ ;  /* 0x0000001806187210 */ /* 0x040fe40007f3e0ff */
[----:B------:R-:W-:Y:S02]  /*2bde0*/  IADD3 R23, P2, PT, R6, R23, RZ ;  /* 0x0000001706177210 */ /* 0x000fe40007f5e0ff */
[----:B------:R0:W-:Y:S01]  /*2bdf0*/  STL [R1+0xb2c], R14 ;  /* 0x000b2c0e01007387 */ /* 0x0001e20000100800 */
[----:B------:R-:W-:-:S03]  /*2be00*/  IMAD.X R21, R22, 0x1, R21, P3 ;  /* 0x0000000116157824 */ /* 0x000fc600018e0615 */
[----:B------:R-:W-:Y:S01]  /*2be10*/  STL [R1+0xb34], R25 ;  /* 0x000b341901007387 */ /* 0x000fe20000100800 */
[----:B------:R-:W-:-:S03]  /*2be20*/  IADD3 R20, P3, PT, R6, R20, RZ ;  /* 0x0000001406147210 */ /* 0x000fc60007f7e0ff */
[----:B0-----:R-:W2:Y:S04]  /*2be30*/  LDL.LU R14, [R1+0xafc] ;  /* 0x000afc00010e7983 */ /* 0x001ea80000300800 */
[----:B------:R-:W-:Y:S01]  /*2be40*/  STL [R1+0xb18], R24 ;  /* 0x000b181801007387 */ /* 0x000fe20000100800 */
[----:B------:R-:W-:-:S03]  /*2be50*/  IMAD.X R19, R22, 0x1, R19, P5 ;  /* 0x0000000116137824 */ /* 0x000fc600028e0613 */
[----:B------:R-:W-:Y:S01]  /*2be60*/  STL [R1+0xb10], R23 ;  /* 0x000b101701007387 */ /* 0x000fe20000100800 */
[----:B------:R-:W-:-:S03]  /*2be70*/  IMAD.X R13, R22, 0x1, R13, P6 ;  /* 0x00000001160d7824 */ /* 0x000fc600030e060d */
[----:B------:R-:W-:Y:S01]  /*2be80*/  STL [R1+0xb24], R21 ;  /* 0x000b241501007387 */ /* 0x000fe20000100800 */
[----:B------:R-:W-:-:S03]  /*2be90*/  IADD3 R18, P5, PT, R6, R18, RZ ;  /* 0x0000001206127210 */ /* 0x000fc60007fbe0ff */
[----:B------:R-:W-:Y:S04]  /*2bea0*/  STL [R1+0xb08], R20 ;  /* 0x000b081401007387 */ /* 0x000fe80000100800 */
[----:B------:R0:W-:Y:S01]  /*2beb0*/  STL [R1+0xb1c], R13 ;  /* 0x000b1c0d01007387 */ /* 0x0001e20000100800 */
[----:B----4-:R-:W-:-:S03]  /*2bec0*/  IMAD.X R9, R22, 0x1, R9, P1 ;  /* 0x0000000116097824 */ /* 0x010fc600008e0609 */
[----:B------:R-:W-:Y:S04]  /*2bed0*/  STL [R1+0x40c], R19 ;  /* 0x00040c1301007387 */ /* 0x000fe80000100800 */
[----:B0-----:R-:W3:Y:S01]  /*2bee0*/  LDL.LU R13, [R1+0xae0] ;  /* 0x000ae000010d7983 */ /* 0x001ee20000300800 */
[----:B------:R-:W-:-:S03]  /*2bef0*/  IADD3 R17, P6, PT, R6, R17, RZ ;  /* 0x0000001106117210 */ /* 0x000fc60007fde0ff */
[----:B------:R-:W-:Y:S04]  /*2bf00*/  STL [R1+0xb00], R18 ;  /* 0x000b001201007387 */ /* 0x000fe80000100800 */
[----:B------:R0:W-:Y:S01]  /*2bf10*/  STL [R1+0xb14], R9 ;  /* 0x000b140901007387 */ /* 0x0001e20000100800 */
[----:B-----5:R-:W-:Y:S01]  /*2bf20*/  IMAD.X R12, R22, 0x1, R12, P2 ;  /* 0x00000001160c7824 */ /* 0x020fe200010e060c */
[----:B------:R-:W-:Y:S02]  /*2bf30*/  IADD3 R16, P1, PT, R6, R16, RZ ;  /* 0x0000001006107210 */ /* 0x000fe40007f3e0ff */
[----:B0-----:R-:W4:Y:S04]  /*2bf40*/  LDL.LU R9, [R1+0xaf4] ;  /* 0x000af40001097983 */ /* 0x001f280000300800 */
[----:B------:R-:W-:Y:S01]  /*2bf50*/  STL [R1+0xaf8], R17 ;  /* 0x000af81101007387 */ /* 0x000fe20000100800 */
[----:B------:R-:W-:-:S03]  /*2bf60*/  IMAD.X R11, R22, 0x1, R11, P3 ;  /* 0x00000001160b7824 */ /* 0x000fc600018e060b */
[----:B------:R0:W-:Y:S04]  /*2bf70*/  STL [R1+0xb0c], R12 ;  /* 0x000b0c0c01007387 */ /* 0x0001e80000100800 */
[----:B0-----:R-:W5:Y:S04]  /*2bf80*/  LDL.LU R12, [R1+0xad8] ;  /* 0x000ad800010c7983 */ /* 0x001f680000300800 */
[----:B------:R-:W-:Y:S04]  /*2bf90*/  STL [R1+0xaf0], R16 ;  /* 0x000af01001007387 */ /* 0x000fe80000100800 */
[----:B------:R0:W-:Y:S04]  /*2bfa0*/  STL [R1+0xb04], R11 ;  /* 0x000b040b01007387 */ /* 0x0001e80000100800 */
[----:B0-----:R-:W5:Y:S01]  /*2bfb0*/  LDL.LU R11, [R1+0xaec] ;  /* 0x000aec00010b7983 */ /* 0x001f620000300800 */
[----:B------:R-:W-:-:S02]  /*2bfc0*/  IADD3 R15, P2, PT, R6, R15, RZ ;  /* 0x0000000f060f7210 */ /* 0x000fc40007f5e0ff */
[----:B------:R-:W-:-:S03]  /*2bfd0*/  IADD3 R7, P3, PT, R6, R7, RZ ;  /* 0x0000000706077210 */ /* 0x000fc60007f7e0ff */
[----:B------:R-:W-:Y:S04]  /*2bfe0*/  STL [R1+0x400], R15 ;  /* 0x0004000f01007387 */ /* 0x000fe80000100800 */
[----:B------:R-:W5:Y:S04]  /*2bff0*/  LDL.LU R35, [R1+0xad0] ;  /* 0x000ad00001237983 */ /* 0x000f680000300800 */
[----:B------:R-:W5:Y:S04]  /*2c000*/  LDL.LU R34, [R1+0x3fc] ;  /* 0x0003fc0001227983 */ /* 0x000f680000300800 */
[----:B------:R-:W5:Y:S04]  /*2c010*/  LDL.LU R33, [R1+0xac8] ;  /* 0x000ac80001217983 */ /* 0x000f680000300800 */
[----:B------:R0:W-:Y:S04]  /*2c020*/  STL [R1+0xae8], R7 ;  /* 0x000ae80701007387 */ /* 0x0001e80000100800 */
[----:B------:R-:W5:Y:S04]  /*2c030*/  LDL.LU R32, [R1+0xae4] ;  /* 0x000ae40001207983 */ /* 0x000f680000300800 */
        /* <DEDUP_REMOVED lines=8> */
[----:B0-----:R-:W5:Y:S04]  /*2c0c0*/  LDL.LU R7, [R1+0xaa0] ;  /* 0x000aa00001077983 */ /* 0x001f680000300800 */
[----:B------:R-:W5:Y:S04]  /*2c0d0*/  LDL.LU R23, [R1+0xabc] ;  /* 0x000abc0001177983 */ /* 0x000f680000300800 */
[----:B------:R-:W5:Y:S04]  /*2c0e0*/  LDL.LU R21, [R1+0xa98] ;  /* 0x000a980001157983 */ /* 0x000f680000300800 */
[----:B------:R-:W5:Y:S01]  /*2c0f0*/  LDL.LU R20, [R1+0xab4] ;  /* 0x000ab40001147983 */ /* 0x000f620000300800 */
[----:B--2---:R-:W-:-:S05]  /*2c100*/  IMAD.X R14, R22, 0x1, R14, P5 ;  /* 0x00000001160e7824 */ /* 0x004fca00028e060e */
[----:B------:R0:W-:Y:S04]  /*2c110*/  STL [R1+0xafc], R14 ;  /* 0x000afc0e01007387 */ /* 0x0001e80000100800 */
[----:B------:R-:W2:Y:S04]  /*2c120*/  LDL.LU R19, [R1+0xa90] ;  /* 0x000a900001137983 */ /* 0x000ea80000300800 */
[----:B------:R-:W2:Y:S04]  /*2c130*/  LDL.LU R18, [R1+0xaac] ;  /* 0x000aac0001127983 */ /* 0x000ea80000300800 */
[----:B0-----:R-:W2:Y:S04]  /*2c140*/  LDL.LU R14, [R1+0xa88] ;  /* 0x000a8800010e7983 */ /* 0x001ea80000300800 */
[----:B------:R-:W2:Y:S01]  /*2c150*/  LDL.LU R17, [R1+0xaa4] ;  /* 0x000aa40001117983 */ /* 0x000ea20000300800 */
[----:B---3--:R-:W-:-:S05]  /*2c160*/  IADD3 R13, P5, PT, R6, R13, RZ ;  /* 0x0000000d060d7210 */ /* 0x008fca0007fbe0ff */
[----:B------:R0:W-:Y:S04]  /*2c170*/  STL [R1+0xae0], R13 ;  /* 0x000ae00d01007387 */ /* 0x0001e80000100800 */
[----:B0-----:R-:W3:Y:S01]  /*2c180*/  LDL.LU R13, [R1+0xa80] ;  /* 0x000a8000010d7983 */ /* 0x001ee20000300800 */
[----:B----4-:R-:W-:-:S03]  /*2c190*/  IMAD.X R9, R22, 0x1, R9, P6 ;  /* 0x0000000116097824 */ /* 0x010fc600030e0609 */
[----:B------:R-:W4:Y:S04]  /*2c1a0*/  LDL.LU R16, [R1+0xa9c] ;  /* 0x000a9c0001107983 */ /* 0x000f280000300800 */
[----:B------:R0:W-:Y:S04]  /*2c1b0*/  STL [R1+0xaf4], R9 ;  /* 0x000af40901007387 */ /* 0x0001e80000100800 */
[----:B0-----:R-:W4:Y:S01]  /*2c1c0*/  LDL.LU R9, [R1+0xa78] ;  /* 0x000a780001097983 */ /* 0x001f220000300800 */
[----:B-----5:R-:W-:-:S03]  /*2c1d0*/  IADD3 R12, P6, PT, R6, R12, RZ ;  /* 0x0000000c060c7210 */ /* 0x020fc60007fde0ff */
[----:B------:R-:W5:Y:S04]  /*2c1e0*/  LDL.LU R15, [R1+0xa94] ;  /* 0x000a9400010f7983 */ /* 0x000f680000300800 */
[----:B------:R0:W-:Y:S04]  /*2c1f0*/  STL [R1+0xad8], R12 ;  /* 0x000ad80c01007387 */ /* 0x0001e80000100800 */
[----:B0-----:R-:W5:Y:S01]  /*2c200*/  LDL.LU R12, [R1+0xa70] ;  /* 0x000a7000010c7983 */ /* 0x001f620000300800 */
[----:B------:R-:W-:-:S05]  /*2c210*/  IMAD.X R11, R22, 0x1, R11, P1 ;  /* 0x00000001160b7824 */ /* 0x000fca00008e060b */
[----:B------:R0:W-:Y:S04]  /*2c220*/  STL [R1+0xaec], R11 ;  /* 0x000aec0b01007387 */ /* 0x0001e80000100800 */
[----:B0-----:R-:W5:Y:S01]  /*2c230*/  LDL.LU R11, [R1+0xa8c] ;  /* 0x000a8c00010b7983 */ /* 0x001f620000300800 */
[----:B------:R-:W-:Y:S01]  /*2c240*/  IADD3 R35, P1, PT, R6, R35, RZ ;  /* 0x0000002306237210 */ /* 0x000fe20007f3e0ff */
[----:B------:R-:W-:Y:S01]  /*2c250*/  IMAD.X R34, R22, 0x1, R34, P2 ;  /* 0x0000000116227824 */ /* 0x000fe200010e0622 */
        /* <DEDUP_REMOVED lines=16> */
[----:B------:R-:W-:Y:S01]  /*2c360*/  IADD3 R25, P1, PT, R6, R25, RZ ;  /* 0x0000001906197210 */ /* 0x000fe20007f3e0ff */
[----:B------:R-:W-:Y:S02]  /*2c370*/  IMAD.X R24, R22, 0x1, R24, P2 ;  /* 0x0000000116187824 */ /* 0x000fe400010e0618 */
[----:B------:R-:W-:Y:S01]  /*2c380*/  STL [R1+0xab0], R27 ;  /* 0x000ab01b01007387 */ /* 0x000fe20000100800 */
[----:B------:R-:W-:-:S03]  /*2c390*/  IADD3 R7, P2, PT, R6, R7, RZ ;  /* 0x0000000706077210 */ /* 0x000fc60007f5e0ff */
[----:B------:R-:W-:Y:S01]  /*2c3a0*/  STL [R1+0xacc], R26 ;  /* 0x000acc1a01007387 */ /* 0x000fe20000100800 */
[----:B------:R-:W-:-:S03]  /*2c3b0*/  IMAD.X R23, R22, 0x1, R23, P3 ;  /* 0x0000000116177824 */ /* 0x000fc600018e0617 */
[----:B------:R0:W-:Y:S01]  /*2c3c0*/  STL [R1+0xaa0], R7 ;  /* 0x000aa00701007387 */ /* 0x0001e20000100800 */
[----:B------:R-:W-:-:S03]  /*2c3d0*/  IADD3 R21, P3, PT, R6, R21, RZ ;  /* 0x0000001506157210 */ /* 0x000fc60007f7e0ff */
[----:B------:R-:W-:Y:S01]  /*2c3e0*/  STL [R1+0xaa8], R25 ;  /* 0x000aa81901007387 */ /* 0x000fe20000100800 */
[----:B------:R-:W-:-:S03]  /*2c3f0*/  IMAD.X R20, R22, 0x1, R20, P5 ;  /* 0x0000000116147824 */ /* 0x000fc600028e0614 */
[----:B0-----:R-:W5:Y:S04]  /*2c400*/  LDL.LU R7, [R1+0xa68] ;  /* 0x000a680001077983 */ /* 0x001f680000300800 */
[----:B------:R-:W-:Y:S04]  /*2c410*/  STL [R1+0xac4], R24 ;  /* 0x000ac41801007387 */ /* 0x000fe80000100800 */
[----:B------:R-:W-:Y:S04]  /*2c420*/  STL [R1+0xabc], R23 ;  /* 0x000abc1701007387 */ /* 0x000fe80000100800 */
[----:B------:R-:W-:Y:S04]  /*2c430*/  STL [R1+0xa98], R21 ;  /* 0x000a981501007387 */ /* 0x000fe80000100800 */
[----:B------:R-:W-:Y:S01]  /*2c440*/  STL [R1+0xab4], R20 ;  /* 0x000ab41401007387 */ /* 0x000fe20000100800 */
[----:B--2---:R-:W-:Y:S01]  /*2c450*/  IADD3 R19, P5, PT, R6, R19, RZ ;  /* 0x0000001306137210 */ /* 0x004fe20007fbe0ff */
[----:B------:R-:W-:Y:S01]  /*2c460*/  IMAD.X R18, R22, 0x1, R18, P6 ;  /* 0x0000000116127824 */ /* 0x000fe200030e0612 */
[----:B------:R-:W-:Y:S01]  /*2c470*/  IADD3 R14, P6, PT, R6, R14, RZ ;  /* 0x0000000e060e7210 */ /* 0x000fe20007fde0ff */
[----:B------:R-:W-:-:S04]  /*2c480*/  IMAD.X R17, R22, 0x1, R17, P1 ;  /* 0x0000000116117824 */ /* 0x000fc800008e0611 */
[----:B------:R0:W-:Y:S04]  /*2c490*/  STL [R1+0xa88], R14 ;  /* 0x000a880e01007387 */ /* 0x0001e80000100800 */
[----:B------:R-:W-:Y:S04]  /*2c4a0*/  STL [R1+0xa90], R19 ;  /* 0x000a901301007387 */ /* 0x000fe80000100800 */
[----:B0-----:R-:W2:Y:S04]  /*2c4b0*/  LDL.LU R14, [R1+0xa84] ;  /* 0x000a8400010e7983 */ /* 0x001ea80000300800 */
[----:B------:R-:W-:Y:S01]  /*2c4c0*/  STL [R1+0xaac], R18 ;  /* 0x000aac1201007387 */ /* 0x000fe20000100800 */
[----:B---3--:R-:W-:Y:S01]  /*2c4d0*/  IADD3 R13, P1, PT, R6, R13, RZ ;  /* 0x0000000d060d7210 */ /* 0x008fe20007f3e0ff */
[----:B----4-:R-:W-:-:S04]  /*2c4e0*/  IMAD.X R16, R22, 0x1, R16, P2 ;  /* 0x0000000116107824 */ /* 0x010fc800010e0610 */
[----:B------:R0:W-:Y:S04]  /*2c4f0*/  STL [R1+0xa80], R13 ;  /* 0x000a800d01007387 */ /* 0x0001e80000100800 */
[----:B0-----:R-:W3:Y:S01]  /*2c500*/  LDL.LU R13, [R1+0xa60] ;  /* 0x000a6000010d7983 */ /* 0x001ee20000300800 */
[----:B------:R-:W-:-:S03]  /*2c510*/  IADD3 R9, P2, PT, R6, R9, RZ ;  /* 0x0000000906097210 */ /* 0x000fc60007f5e0ff */
[----:B------:R-:W-:Y:S04]  /*2c520*/  STL [R1+0xaa4], R17 ;  /* 0x000aa41101007387 */ /* 0x000fe80000100800 */
[----:B------:R0:W-:Y:S01]  /*2c530*/  STL [R1+0xa78], R9 ;  /* 0x000a780901007387 */ /* 0x0001e20000100800 */
[----:B-----5:R-:W-:-:S03]  /*2c540*/  IMAD.X R15, R22, 0x1, R15, P3 ;  /* 0x00000001160f7824 */ /* 0x020fc600018e060f */
[----:B0-----:R-:W4:Y:S01]  /*2c550*/  LDL.LU R9, [R1+0xa7c] ;  /* 0x000a7c0001097983 */ /* 0x001f220000300800 */
[----:B------:R-:W-:-:S03]  /*2c560*/  IADD3 R12, P3, PT, R6, R12, RZ ;  /* 0x0000000c060c7210 */ /* 0x000fc60007f7e0ff */
[----:B------:R-:W-:Y:S04]  /*2c570*/  STL [R1+0xa9c], R16 ;  /* 0x000a9c1001007387 */ /* 0x000fe80000100800 */
[----:B------:R0:W-:Y:S04]  /*2c580*/  STL [R1+0xa70], R12 ;  /* 0x000a700c01007387 */ /* 0x0001e80000100800 */
[----:B0-----:R-:W5:Y:S01]  /*2c590*/  LDL.LU R12, [R1+0xa58] ;  /* 0x000a5800010c7983 */ /* 0x001f620000300800 */
[----:B------:R-:W-:-:S03]  /*2c5a0*/  IMAD.X R11, R22, 0x1, R11, P5 ;  /* 0x00000001160b7824 */ /* 0x000fc600028e060b */
        /* <DEDUP_REMOVED lines=15> */
[----:B------:R-:W5:Y:S01]  /*2c6a0*/  LDL.LU R23, [R1+0xa20] ;  /* 0x000a200001177983 */ /* 0x000f620000300800 */
[----:B------:R-:W-:-:S03]  /*2c6b0*/  IADD3 R7, P5, PT, R6, R7, RZ ;  /* 0x0000000706077210 */ /* 0x000fc60007fbe0ff */
[----:B------:R-:W5:Y:S04]  /*2c6c0*/  LDL.LU R21, [R1+0xa3c] ;  /* 0x000a3c0001157983 */ /* 0x000f680000300800 */
[----:B------:R-:W5:Y:S04]  /*2c6d0*/  LDL.LU R20, [R1+0xa18] ;  /* 0x000a180001147983 */ /* 0x000f680000300800 */
[----:B------:R0:W-:Y:S04]  /*2c6e0*/  STL [R1+0xa68], R7 ;  /* 0x000a680701007387 */ /* 0x0001e80000100800 */
[----:B------:R-:W5:Y:S04]  /*2c6f0*/  LDL.LU R19, [R1+0xa34] ;  /* 0x000a340001137983 */ /* 0x000f680000300800 */
[----:B------:R-:W5:Y:S04]  /*2c700*/  LDL.LU R18, [R1+0xa10] ;  /* 0x000a100001127983 */ /* 0x000f680000300800 */
[----:B0-----:R-:W5:Y:S04]  /*2c710*/  LDL.LU R7, [R1+0xa2c] ;  /* 0x000a2c0001077983 */ /* 0x001f680000300800 */
[----:B------:R-:W5:Y:S01]  /*2c720*/  LDL.LU R17, [R1+0xa08] ;  /* 0x000a080001117983 */ /* 0x000f620000300800 */
[----:B--2---:R-:W-:-:S05]  /*2c730*/  IMAD.X R14, R22, 0x1, R14, P6 ;  /* 0x00000001160e7824 */ /* 0x004fca00030e060e */
[----:B------:R0:W-:Y:S04]  /*2c740*/  STL [R1+0xa84], R14 ;  /* 0x000a840e01007387 */ /* 0x0001e80000100800 */
        /* <DEDUP_REMOVED lines=9> */
[----:B-----5:R-:W-:-:S05]  /*2c7e0*/  IADD3 R12, P1, PT, R6, R12, RZ ;  /* 0x0000000c060c7210 */ /* 0x020fca0007f3e0ff */
[----:B------:R0:W-:Y:S01]  /*2c7f0*/  STL [R1+0xa58], R12 ;  /* 0x000a580c01007387 */ /* 0x0001e20000100800 */
[----:B------:R-:W-:Y:S01]  /*2c800*/  IMAD.X R35, R22, 0x1, R35, P2 ;  /* 0x0000000116237824 */ /* 0x000fe200010e0623 */
[----:B------:R-:W-:Y:S02]  /*2c810*/  IADD3 R34, P2, PT, R6, R34, RZ ;  /* 0x0000002206227210 */ /* 0x000fe40007f5e0ff */
[----:B0-----:R-:W5:Y:S01]  /*2c820*/  LDL.LU R12, [R1+0x9f0] ;  /* 0x0009f000010c7983 */ /* 0x001f620000300800 */
        /* <DEDUP_REMOVED lines=18> */
[----:B------:R-:W-:-:S03]  /*2c950*/  IMAD.X R11, R22, 0x1, R11, P3 ;  /* 0x00000001160b7824 */ /* 0x000fc600018e060b */
[----:B------:R-:W-:Y:S04]  /*2c960*/  STL [R1+0xa30], R26 ;  /* 0x000a301a01007387 */ /* 0x000fe80000100800 */
[----:B------:R0:W-:Y:S04]  /*2c970*/  STL [R1+0xa44], R11 ;  /* 0x000a440b01007387 */ /* 0x0001e80000100800 */
[----:B------:R-:W-:Y:S04]  /*2c980*/  STL [R1+0xa4c], R25 ;  /* 0x000a4c1901007387 */ /* 0x000fe80000100800 */
[----:B0-----:R-:W5:Y:S01]  /*2c990*/  LDL.LU R11, [R1+0xa0c] ;  /* 0x000a0c00010b7983 */ /* 0x001f620000300800 */
[----:B------:R-:W-:Y:S01]  /*2c9a0*/  IADD3 R24, P2, PT, R6, R24, RZ ;  /* 0x0000001806187210 */ /* 0x000fe20007f5e0ff */
[----:B------:R-:W-:Y:S01]  /*2c9b0*/  IMAD.X R21, R22, 0x1, R21, P5 ;  /* 0x0000000116157824 */ /* 0x000fe200028e0615 */
[----:B------:R-:W-:-:S02]  /*2c9c0*/  IADD3 R23, P3, PT, R6, R23, RZ ;  /* 0x0000001706177210 */ /* 0x000fc40007f7e0ff */
[----:B------:R-:W-:Y:S01]  /*2c9d0*/  IADD3 R20, P5, PT, R6, R20, RZ ;  /* 0x0000001406147210 */ /* 0x000fe20007fbe0ff */
[----:B------:R-:W-:Y:S01]  /*2c9e0*/  STL [R1+0xa28], R24 ;  /* 0x000a281801007387 */ /* 0x000fe20000100800 */
[----:B------:R-:W-:-:S03]  /*2c9f0*/  IMAD.X R19, R22, 0x1, R19, P6 ;  /* 0x0000000116137824 */ /* 0x000fc600030e0613 */
[----:B------:R-:W-:Y:S01]  /*2ca00*/  STL [R1+0xa20], R23 ;  /* 0x000a201701007387 */ /* 0x000fe20000100800 */
[----:B------:R-:W-:-:S03]  /*2ca10*/  IMAD.X R7, R22, 0x1, R7, P1 ;  /* 0x0000000116077824 */ /* 0x000fc600008e0607 */
[----:B------:R-:W-:Y:S01]  /*2ca20*/  STL [R1+0xa3c], R21 ;  /* 0x000a3c1501007387 */ /* 0x000fe20000100800 */
[----:B------:R-:W-:-:S03]  /*2ca30*/  IADD3 R18, P6, PT, R6, R18, RZ ;  /* 0x0000001206127210 */ /* 0x000fc60007fde0ff */
[----:B------:R-:W-:Y:S04]  /*2ca40*/  STL [R1+0xa18], R20 ;  /* 0x000a181401007387 */ /* 0x000fe80000100800 */
[----:B------:R0:W-:Y:S04]  /*2ca50*/  STL [R1+0xa2c], R7 ;  /* 0x000a2c0701007387 */ /* 0x0001e80000100800 */
[----:B------:R-:W-:Y:S01]  /*2ca60*/  STL [R1+0xa34], R19 ;  /* 0x000a341301007387 */ /* 0x000fe20000100800 */
[----:B------:R-:W-:-:S03]  /*2ca70*/  IADD3 R17, P1, PT, R6, R17, RZ ;  /* 0x0000001106117210 */ /* 0x000fc60007f3e0ff */
[----:B0-----:R-:W5:Y:S04]  /*2ca80*/  LDL.LU R7, [R1+0x9e8] ;  /* 0x0009e80001077983 */ /* 0x001f680000300800 */
[----:B------:R-:W-:Y:S01]  /*2ca90*/  STL [R1+0xa10], R18 ;  /* 0x000a101201007387 */ /* 0x000fe20000100800 */
[----:B--2---:R-:W-:-:S05]  /*2caa0*/  IMAD.X R14, R22, 0x1, R14, P2 ;  /* 0x00000001160e7824 */ /* 0x004fca00010e060e */
[----:B------:R0:W-:Y:S01]  /*2cab0*/  STL [R1+0xa24], R14 ;  /* 0x000a240e01007387 */ /* 0x0001e20000100800 */
[----:B------:R-:W-:-:S03]  /*2cac0*/  IADD3 R16, P2, PT, R6, R16, RZ ;  /* 0x0000001006107210 */ /* 0x000fc60007f5e0ff */
[----:B0-----:R-:W2:Y:S04]  /*2cad0*/  LDL.LU R14, [R1+0xa04] ;  /* 0x000a0400010e7983 */ /* 0x001ea80000300800 */
[----:B------:R-:W-:Y:S01]  /*2cae0*/  STL [R1+0xa08], R17 ;  /* 0x000a081101007387 */ /* 0x000fe20000100800 */
[----:B---3--:R-:W-:-:S05]  /*2caf0*/  IMAD.X R13, R22, 0x1, R13, P3 ;  /* 0x00000001160d7824 */ /* 0x008fca00018e060d */
[----:B------:R0:W-:Y:S01]  /*2cb00*/  STL [R1+0xa1c], R13 ;  /* 0x000a1c0d01007387 */ /* 0x0001e20000100800 */
[----:B----4-:R-:W-:-:S03]  /*2cb10*/  IADD3 R15, P3, PT, R6, R15, RZ ;  /* 0x0000000f060f7210 */ /* 0x010fc60007f7e0ff */
[----:B0-----:R-:W3:Y:S01]  /*2cb20*/  LDL.LU R13, [R1+0x9e0] ;  /* 0x0009e000010d7983 */ /* 0x001ee20000300800 */
[----:B------:R-:W-:-:S03]  /*2cb30*/  IMAD.X R9, R22, 0x1, R9, P5 ;  /* 0x0000000116097824 */ /* 0x000fc600028e0609 */
[----:B------:R-:W-:Y:S04]  /*2cb40*/  STL [R1+0xa00], R16 ;  /* 0x000a001001007387 */ /* 0x000fe80000100800 */
[----:B------:R0:W-:Y:S04]  /*2cb50*/  STL [R1+0xa14], R9 ;  /* 0x000a140901007387 */ /* 0x0001e80000100800 */
[----:B0-----:R-:W4:Y:S01]  /*2cb60*/  LDL.LU R9, [R1+0x9fc] ;  /* 0x0009fc0001097983 */ /* 0x001f220000300800 */
[----:B-----5:R-:W-:-:S03]  /*2cb70*/  IADD3 R12, P5, PT, R6, R12, RZ ;  /* 0x0000000c060c7210 */ /* 0x020fc60007fbe0ff */
        /* <DEDUP_REMOVED lines=14> */
[----:B0-----:R-:W5:Y:S01]  /*2cc60*/  LDL.LU R12, [R1+0x9a8] ;  /* 0x0009a800010c7983 */ /* 0x001f620000300800 */
[----:B------:R-:W-:-:S03]  /*2cc70*/  IMAD.X R11, R22, 0x1, R11, P6 ;  /* 0x00000001160b7824 */ /* 0x000fc600030e060b */
[----:B------:R-:W5:Y:S04]  /*2cc80*/  LDL.LU R23, [R1+0x9c4] ;  /* 0x0009c40001177983 */ /* 0x000f680000300800 */
[----:B------:R-:W5:Y:S04]  /*2cc90*/  LDL.LU R21, [R1+0x9a0] ;  /* 0x0009a00001157983 */ /* 0x000f680000300800 */
[----:B------:R-:W5:Y:S04]  /*2cca0*/  LDL.LU R20, [R1+0x9bc] ;  /* 0x0009bc0001147983 */ /* 0x000f680000300800 */
[----:B------:R0:W-:Y:S04]  /*2ccb0*/  STL [R1+0xa0c], R11 ;  /* 0x000a0c0b01007387 */ /* 0x0001e80000100800 */
[----:B------:R-:W5:Y:S04]  /*2ccc0*/  LDL.LU R19, [R1+0x998] ;  /* 0x0009980001137983 */ /* 0x000f680000300800 */
[----:B------:R-:W5:Y:S04]  /*2ccd0*/  LDL.LU R18, [R1+0x9b4] ;  /* 0x0009b40001127983 */ /* 0x000f680000300800 */
[----:B0-----:R-:W5:Y:S04]  /*2cce0*/  LDL.LU R11, [R1+0x990] ;  /* 0x00099000010b7983 */ /* 0x001f680000300800 */
[----:B------:R-:W5:Y:S01]  /*2ccf0*/  LDL.LU R17, [R1+0x9ac] ;  /* 0x0009ac0001117983 */ /* 0x000f620000300800 */
[----:B------:R-:W-:-:S05]  /*2cd00*/  IADD3 R7, P6, PT, R6, R7, RZ ;  /* 0x0000000706077210 */ /* 0x000fca0007fde0ff */
[----:B------:R0:W-:Y:S04]  /*2cd10*/  STL [R1+0x9e8], R7 ;  /* 0x0009e80701007387 */ /* 0x0001e80000100800 */
        /* <DEDUP_REMOVED lines=9> */
[----:B----4-:R-:W-:-:S05]  /*2cdb0*/  IMAD.X R9, R22, 0x1, R9, P2 ;  /* 0x0000000116097824 */ /* 0x010fca00010e0609 */
[----:B------:R0:W-:Y:S01]  /*2cdc0*/  STL [R1+0x9fc], R9 ;  /* 0x0009fc0901007387 */ /* 0x0001e20000100800 */
[----:B-----5:R-:W-:Y:S01]  /*2cdd0*/  IADD3 R35, P2, PT, R6, R35, RZ ;  /* 0x0000002306237210 */ /* 0x020fe20007f5e0ff */
[----:B------:R-:W-:Y:S02]  /*2cde0*/  IMAD.X R34, R22, 0x1, R34, P3 ;  /* 0x0000000116227824 */ /* 0x000fe400018e0622 */
[----:B0-----:R-:W4:Y:S01]  /*2cdf0*/  LDL.LU R9, [R1+0x994] ;  /* 0x0009940001097983 */ /* 0x001f220000300800 */
        /* <DEDUP_REMOVED lines=27> */
[----:B------:R-:W-:Y:S01]  /*2cfb0*/  STL [R1+0x9cc], R24 ;  /* 0x0009cc1801007387 */ /* 0x000fe20000100800 */
[----:B------:R-:W-:Y:S01]  /*2cfc0*/  IADD3 R19, P6, PT, R6, R19, RZ ;  /* 0x0000001306137210 */ /* 0x000fe20007fde0ff */
[----:B------:R-:W-:Y:S02]  /*2cfd0*/  IMAD.X R18, R22, 0x1, R18, P1 ;  /* 0x0000000116127824 */ /* 0x000fe400008e0612 */
[----:B------:R-:W-:Y:S01]  /*2cfe0*/  STL [R1+0x9c4], R23 ;  /* 0x0009c41701007387 */ /* 0x000fe20000100800 */
[----:B------:R-:W-:-:S03]  /*2cff0*/  IADD3 R11, P1, PT, R6, R11, RZ ;  /* 0x0000000b060b7210 */ /* 0x000fc60007f3e0ff */
[----:B------:R-:W-:Y:S04]  /*2d000*/  STL [R1+0x9a0], R21 ;  /* 0x0009a01501007387 */ /* 0x000fe80000100800 */
[----:B------:R-:W-:Y:S04]  /*2d010*/  STL [R1+0x9bc], R20 ;  /* 0x0009bc1401007387 */ /* 0x000fe80000100800 */
[----:B------:R0:W-:Y:S04]  /*2d020*/  STL [R1+0x990], R11 ;  /* 0x0009900b01007387 */ /* 0x0001e80000100800 */
[----:B------:R-:W-:Y:S04]  /*2d030*/  STL [R1+0x998], R19 ;  /* 0x0009981301007387 */ /* 0x000fe80000100800 */
[----:B0-----:R-:W5:Y:S01]  /*2d040*/  LDL.LU R11, [R1+0x98c] ;  /* 0x00098c00010b7983 */ /* 0x001f620000300800 */
[----:B------:R-:W-:Y:S01]  /*2d050*/  IMAD.X R17, R22, 0x1, R17, P2 ;  /* 0x0000000116117824 */ /* 0x000fe200010e0611 */
[----:B------:R-:W-:-:S02]  /*2d060*/  IADD3 R7, P2, PT, R6, R7, RZ ;  /* 0x0000000706077210 */ /* 0x000fc40007f5e0ff */
[----:B------:R-:W-:Y:S01]  /*2d070*/  STL [R1+0x9b4], R18 ;  /* 0x0009b41201007387 */ /* 0x000fe20000100800 */
[----:B------:R-:W-:-:S03]  /*2d080*/  IMAD.X R16, R22, 0x1, R16, P3 ;  /* 0x0000000116107824 */ /* 0x000fc600018e0610 */
[----:B------:R0:W-:Y:S04]  /*2d090*/  STL [R1+0x988], R7 ;  /* 0x0009880701007387 */ /* 0x0001e80000100800 */
[----:B0-----:R-:W5:Y:S04]  /*2d0a0*/  LDL.LU R7, [R1+0x968] ;  /* 0x0009680001077983 */ /* 0x001f680000300800 */
[----:B------:R-:W-:Y:S01]  /*2d0b0*/  STL [R1+0x9ac], R17 ;  /* 0x0009ac1101007387 */ /* 0x000fe20000100800 */
[----:B--2---:R-:W-:Y:S01]  /*2d0c0*/  IADD3 R14, P3, PT, R6, R14, RZ ;  /* 0x0000000e060e7210 */ /* 0x004fe20007f7e0ff */
[----:B------:R-:W-:-:S04]  /*2d0d0*/  IMAD.X R15, R22, 0x1, R15, P5 ;  /* 0x00000001160f7824 */ /* 0x000fc800028e060f */
[----:B------:R0:W-:Y:S04]  /*2d0e0*/  STL [R1+0x980], R14 ;  /* 0x0009800e01007387 */ /* 0x0001e80000100800 */
[----:B0-----:R-:W2:Y:S04]  /*2d0f0*/  LDL.LU R14, [R1+0x984] ;  /* 0x00098400010e7983 */ /* 0x001ea80000300800 */
[----:B------:R-:W-:Y:S01]  /*2d100*/  STL [R1+0x9a4], R16 ;  /* 0x0009a41001007387 */ /* 0x000fe20000100800 */
[----:B---3--:R-:W-:-:S05]  /*2d110*/  IADD3 R13, P5, PT, R6, R13, RZ ;  /* 0x0000000d060d7210 */ /* 0x008fca0007fbe0ff */
[----:B------:R0:W-:Y:S04]  /*2d120*/  STL [R1+0x978], R13 ;  /* 0x0009780d01007387 */ /* 0x0001e80000100800 */
[----:B0-----:R-:W3:Y:S01]  /*2d130*/  LDL.LU R13, [R1+0x960] ;  /* 0x00096000010d7983 */ /* 0x001ee20000300800 */
[----:B----4-:R-:W-:-:S03]  /*2d140*/  IMAD.X R9, R22, 0x1, R9, P6 ;  /* 0x0000000116097824 */ /* 0x010fc600030e0609 */
[----:B------:R-:W-:Y:S04]  /*2d150*/  STL [R1+0x99c], R15 ;  /* 0x00099c0f01007387 */ /* 0x000fe80000100800 */
[----:B------:R-:W4:Y:S04]  /*2d160*/  LDL.LU R35, [R1+0x97c] ;  /* 0x00097c0001237983 */ /* 0x000f280000300800 */
[----:B------:R-:W4:Y:S04]  /*2d170*/  LDL.LU R34, [R1+0x958] ;  /* 0x0009580001227983 */ /* 0x000f280000300800 */
[----:B------:R-:W4:Y:S04]  /*2d180*/  LDL.LU R33, [R1+0x974] ;  /* 0x0009740001217983 */ /* 0x000f280000300800 */
[----:B------:R0:W-:Y:S04]  /*2d190*/  STL [R1+0x994], R9 ;  /* 0x0009940901007387 */ /* 0x0001e80000100800 */
        /* <DEDUP_REMOVED lines=9> */
[----:B0-----:R-:W4:Y:S01]  /*2d230*/  LDL.LU R9, [R1+0x94c] ;  /* 0x00094c0001097983 */ /* 0x001f220000300800 */
[----:B-----5:R-:W-:-:S03]  /*2d240*/  IADD3 R12, P6, PT, R6, R12, RZ ;  /* 0x0000000c060c7210 */ /* 0x020fc60007fde0ff */
        /* <DEDUP_REMOVED lines=8> */
[----:B------:R-:W-:-:S05]  /*2d2d0*/  IMAD.X R11, R22, 0x1, R11, P1 ;  /* 0x00000001160b7824 */ /* 0x000fca00008e060b */
[----:B------:R0:W-:Y:S04]  /*2d2e0*/  STL [R1+0x98c], R11 ;  /* 0x00098c0b01007387 */ /* 0x0001e80000100800 */
[----:B0-----:R-:W5:Y:S01]  /*2d2f0*/  LDL.LU R11, [R1+0x92c] ;  /* 0x00092c00010b7983 */ /* 0x001f620000300800 */
[----:B------:R-:W-:-:S03]  /*2d300*/  IADD3 R7, P1, PT, R6, R7, RZ ;  /* 0x0000000706077210 */ /* 0x000fc60007f3e0ff */
[----:B------:R-:W5:Y:S04]  /*2d310*/  LDL.LU R16, [R1+0x908] ;  /* 0x0009080001107983 */ /* 0x000f680000300800 */
[----:B------:R0:W-:Y:S04]  /*2d320*/  STL [R1+0x968], R7 ;  /* 0x0009680701007387 */ /* 0x0001e80000100800 */
[----:B0-----:R-:W5:Y:S04]  /*2d330*/  LDL.LU R7, [R1+0x924] ;  /* 0x0009240001077983 */ /* 0x001f680000300800 */
[----:B------:R-:W5:Y:S01]  /*2d340*/  LDL.LU R15, [R1+0x900] ;  /* 0x00090000010f7983 */ /* 0x000f620000300800 */
[----:B--2---:R-:W-:-:S05]  /*2d350*/  IMAD.X R14, R22, 0x1, R14, P2 ;  /* 0x00000001160e7824 */ /* 0x004fca00010e060e */
[----:B------:R0:W-:Y:S04]  /*2d360*/  STL [R1+0x984], R14 ;  /* 0x0009840e01007387 */ /* 0x0001e80000100800 */
[----:B0-----:R-:W2:Y:S01]  /*2d370*/  LDL.LU R14, [R1+0x91c] ;  /* 0x00091c00010e7983 */ /* 0x001ea20000300800 */
[----:B---3--:R-:W-:-:S05]  /*2d380*/  IADD3 R13, P2, PT, R6, R13, RZ ;  /* 0x0000000d060d7210 */ /* 0x008fca0007f5e0ff */
[----:B------:R0:W-:Y:S01]  /*2d390*/  STL [R1+0x960], R13 ;  /* 0x0009600d01007387 */ /* 0x0001e20000100800 */
[----:B----4-:R-:W-:Y:S01]  /*2d3a0*/  IMAD.X R35, R22, 0x1, R35, P3 ;  /* 0x0000000116237824 */ /* 0x010fe200018e0623 */
[----:B------:R-:W-:Y:S02]  /*2d3b0*/  IADD3 R34, P3, PT, R6, R34, RZ ;  /* 0x0000002206227210 */ /* 0x000fe40007f7e0ff */
[----:B0-----:R-:W3:Y:S01]  /*2d3c0*/  LDL.LU R13, [R1+0x8f8] ;  /* 0x0008f800010d7983 */ /* 0x001ee20000300800 */
        /* <DEDUP_REMOVED lines=21> */
[----:B------:R0:W-:Y:S01]  /*2d520*/  STL [R1+0x94c], R9 ;  /* 0x00094c0901007387 */ /* 0x0001e20000100800 */
[----:B-----5:R-:W-:-:S03]  /*2d530*/  IADD3 R23, P5, PT, R6, R23, RZ ;  /* 0x0000001706177210 */ /* 0x020fc60007fbe0ff */
[----:B------:R-:W-:Y:S01]  /*2d540*/  STL [R1+0x954], R25 ;  /* 0x0009541901007387 */ /* 0x000fe20000100800 */
[----:B------:R-:W-:Y:S01]  /*2d550*/  IMAD.X R21, R22, 0x1, R21, P6 ;  /* 0x0000000116157824 */ /* 0x000fe200030e0615 */
[----:B------:R-:W-:Y:S02]  /*2d560*/  IADD3 R20, P6, PT, R6, R20, RZ ;  /* 0x0000001406147210 */ /* 0x000fe40007fde0ff */
[----:B0-----:R-:W4:Y:S04]  /*2d570*/  LDL.LU R9, [R1+0x914] ;  /* 0x0009140001097983 */ /* 0x001f280000300800 */
        /* <DEDUP_REMOVED lines=8> */
[----:B------:R-:W-:Y:S04]  /*2d600*/  STL [R1+0x93c], R19 ;  /* 0x00093c1301007387 */ /* 0x000fe80000100800 */
[----:B0-----:R-:W5:Y:S01]  /*2d610*/  LDL.LU R12, [R1+0x8f0] ;  /* 0x0008f000010c7983 */ /* 0x001f620000300800 */
[----:B------:R-:W-:-:S03]  /*2d620*/  IMAD.X R11, R22, 0x1, R11, P3 ;  /* 0x00000001160b7824 */ /* 0x000fc600018e060b */
[----:B------:R-:W-:Y:S04]  /*2d630*/  STL [R1+0x918], R18 ;  /* 0x0009181201007387 */ /* 0x000fe80000100800 */
[----:B------:R0:W-:Y:S04]  /*2d640*/  STL [R1+0x92c], R11 ;  /* 0x00092c0b01007387 */ /* 0x0001e80000100800 */
[----:B0-----:R-:W5:Y:S01]  /*2d650*/  LDL.LU R11, [R1+0x90c] ;  /* 0x00090c00010b7983 */ /* 0x001f620000300800 */
[----:B------:R-:W-:Y:S01]  /*2d660*/  IADD3 R17, P2, PT, R6, R17, RZ ;  /* 0x0000001106117210 */ /* 0x000fe20007f5e0ff */
[----:B------:R-:W-:Y:S01]  /*2d670*/  IMAD.X R7, R22, 0x1, R7, P5 ;  /* 0x0000000116077824 */ /* 0x000fe200028e0607 */
[----:B------:R-:W-:-:S03]  /*2d680*/  IADD3 R16, P3, PT, R6, R16, RZ ;  /* 0x0000001006107210 */ /* 0x000fc60007f7e0ff */
[----:B------:R-:W-:Y:S01]  /*2d690*/  STL [R1+0x910], R17 ;  /* 0x0009101101007387 */ /* 0x000fe20000100800 */
[----:B------:R-:W-:-:S03]  /*2d6a0*/  IADD3 R15, P5, PT, R6, R15, RZ ;  /* 0x0000000f060f7210 */ /* 0x000fc60007fbe0ff */
[----:B------:R0:W-:Y:S04]  /*2d6b0*/  STL [R1+0x924], R7 ;  /* 0x0009240701007387 */ /* 0x0001e80000100800 */
[----:B0-----:R-:W5:Y:S04]  /*2d6c0*/  LDL.LU R7, [R1+0x8e8] ;  /* 0x0008e80001077983 */ /* 0x001f680000300800 */
[----:B------:R-:W-:Y:S01]  /*2d6d0*/  STL [R1+0x908], R16 ;  /* 0x0009081001007387 */ /* 0x000fe20000100800 */
[----:B--2---:R-:W-:-:S05]  /*2d6e0*/  IMAD.X R14, R22, 0x1, R14, P6 ;  /* 0x00000001160e7824 */ /* 0x004fca00030e060e */
[----:B------:R0:W-:Y:S04]  /*2d6f0*/  STL [R1+0x91c], R14 ;  /* 0x00091c0e01007387 */ /* 0x0001e80000100800 */
[----:B0-----:R-:W2:Y:S04]  /*2d700*/  LDL.LU R14, [R1+0x904] ;  /* 0x00090400010e7983 */ /* 0x001ea80000300800 */
[----:B------:R-:W-:Y:S04]  /*2d710*/  STL [R1+0x900], R15 ;  /* 0x0009000f01007387 */ /* 0x000fe80000100800 */
[----:B------:R-:W2:Y:S04]  /*2d720*/  LDL.LU R35, [R1+0x8e0] ;  /* 0x0008e00001237983 */ /* 0x000ea80000300800 */
[----:B------:R-:W2:Y:S01]  /*2d730*/  LDL.LU R34, [R1+0x8fc] ;  /* 0x0008fc0001227983 */ /* 0x000ea20000300800 */
[----:B---3--:R-:W-:-:S03]  /*2d740*/  IADD3 R13, P6, PT, R6, R13, RZ ;  /* 0x0000000d060d7210 */ /* 0x008fc60007fde0ff */
[----:B------:R-:W3:Y:S04]  /*2d750*/  LDL.LU R33, [R1+0x8d8] ;  /* 0x0008d80001217983 */ /* 0x000ee80000300800 */
[----:B------:R0:W-:Y:S04]  /*2d760*/  STL [R1+0x8f8], R13 ;  /* 0x0008f80d01007387 */ /* 0x0001e80000100800 */
        /* <DEDUP_REMOVED lines=9> */
[----:B0-----:R-:W3:Y:S04]  /*2d800*/  LDL.LU R13, [R1+0x8b0] ;  /* 0x0008b000010d7983 */ /* 0x001ee80000300800 */
[----:B------:R-:W3:Y:S04]  /*2d810*/  LDL.LU R23, [R1+0x8cc] ;  /* 0x0008cc0001177983 */ /* 0x000ee80000300800 */
[----:B------:R-:W3:Y:S04]  /*2d820*/  LDL.LU R21, [R1+0x8a8] ;  /* 0x0008a80001157983 */ /* 0x000ee80000300800 */
[----:B------:R-:W3:Y:S01]  /*2d830*/  LDL.LU R20, [R1+0x8c4] ;  /* 0x0008c40001147983 */ /* 0x000ee20000300800 */
[----:B----4-:R-:W-:-:S05]  /*2d840*/  IMAD.X R9, R22, 0x1, R9, P1 ;  /* 0x0000000116097824 */ /* 0x010fca00008e0609 */
[----:B------:R0:W-:Y:S04]  /*2d850*/  STL [R1+0x914], R9 ;  /* 0x0009140901007387 */ /* 0x0001e80000100800 */
[----:B------:R-:W4:Y:S04]  /*2d860*/  LDL.LU R19, [R1+0x8a0] ;  /* 0x0008a00001137983 */ /* 0x000f280000300800 */
[----:B------:R-:W4:Y:S04]  /*2d870*/  LDL.LU R18, [R1+0x8bc] ;  /* 0x0008bc0001127983 */ /* 0x000f280000300800 */
[----:B0-----:R-:W4:Y:S04]  /*2d880*/  LDL.LU R9, [R1+0x898] ;  /* 0x0008980001097983 */ /* 0x001f280000300800 */
[----:B------:R-:W4:Y:S01]  /*2d890*/  LDL.LU R17, [R1+0x8b4] ;  /* 0x0008b40001117983 */ /* 0x000f220000300800 */
[----:B-----5:R-:W-:-:S05]  /*2d8a0*/  IADD3 R12, P1, PT, R6, R12, RZ ;  /* 0x0000000c060c7210 */ /* 0x020fca0007f3e0ff */
[----:B------:R0:W-:Y:S04]  /*2d8b0*/  STL [R1+0x8f0], R12 ;  /* 0x0008f00c01007387 */ /* 0x0001e80000100800 */
[----:B0-----:R-:W5:Y:S01]  /*2d8c0*/  LDL.LU R12, [R1+0x890] ;  /* 0x00089000010c7983 */ /* 0x001f620000300800 */
[----:B------:R-:W-:-:S03]  /*2d8d0*/  IMAD.X R11, R22, 0x1, R11, P2 ;  /* 0x00000001160b7824 */ /* 0x000fc600010e060b */
[----:B------:R-:W5:Y:S04]  /*2d8e0*/  LDL.LU R16, [R1+0x8ac] ;  /* 0x0008ac0001107983 */ /* 0x000f680000300800 */
[----:B------:R0:W-:Y:S04]  /*2d8f0*/  STL [R1+0x90c], R11 ;  /* 0x00090c0b01007387 */ /* 0x0001e80000100800 */
[----:B0-----:R-:W5:Y:S04]  /*2d900*/  LDL.LU R11, [R1+0x888] ;  /* 0x00088800010b7983 */ /* 0x001f680000300800 */
[----:B------:R-:W5:Y:S01]  /*2d910*/  LDL.LU R15, [R1+0x8a4] ;  /* 0x0008a400010f7983 */ /* 0x000f620000300800 */
[----:B------:R-:W-:-:S05]  /*2d920*/  IADD3 R7, P2, PT, R6, R7, RZ ;  /* 0x0000000706077210 */ /* 0x000fca0007f5e0ff */
[----:B------:R0:W-:Y:S04]  /*2d930*/  STL [R1+0x8e8], R7 ;  /* 0x0008e80701007387 */ /* 0x0001e80000100800 */
[----:B0-----:R-:W5:Y:S01]  /*2d940*/  LDL.LU R7, [R1+0x880] ;  /* 0x0008800001077983 */ /* 0x001f620000300800 */
[----:B--2---:R-:W-:-:S05]  /*2d950*/  IMAD.X R14, R22, 0x1, R14, P3 ;  /* 0x00000001160e7824 */ /* 0x004fca00018e060e */
[----:B------:R0:W-:Y:S01]  /*2d960*/  STL [R1+0x904], R14 ;  /* 0x0009040e01007387 */ /* 0x0001e20000100800 */
[----:B------:R-:W-:Y:S01]  /*2d970*/  IADD3 R35, P3, PT, R6, R35, RZ ;  /* 0x0000002306237210 */ /* 0x000fe20007f7e0ff */
[----:B------:R-:W-:Y:S02]  /*2d980*/  IMAD.X R34, R22, 0x1, R34, P5 ;  /* 0x0000000116227824 */ /* 0x000fe400028e0622 */
[----:B0-----:R-:W2:Y:S01]  /*2d990*/  LDL.LU R14, [R1+0x89c] ;  /* 0x00089c00010e7983 */ /* 0x001ea20000300800 */
[----:B---3--:R-:W-:-:S03]  /*2d9a0*/  IADD3 R33, P5, PT, R6, R33, RZ ;  /* 0x0000002106217210 */ /* 0x008fc60007fbe0ff */
        /* <DEDUP_REMOVED lines=25> */
[----:B0-----:R-:W3:Y:S04]  /*2db40*/  LDL.LU R13, [R1+0x878] ;  /* 0x00087800010d7983 */ /* 0x001ee80000300800 */
[----:B------:R-:W-:Y:S04]  /*2db50*/  STL [R1+0x8d4], R24 ;  /* 0x0008d41801007387 */ /* 0x000fe80000100800 */
[----:B------:R-:W-:Y:S01]  /*2db60*/  STL [R1+0x8cc], R23 ;  /* 0x0008cc1701007387 */ /* 0x000fe20000100800 */
[----:B----4-:R-:W-:Y:S01]  /*2db70*/  IADD3 R19, P1, PT, R6, R19, RZ ;  /* 0x0000001306137210 */ /* 0x010fe20007f3e0ff */
[----:B------:R-:W-:-:S02]  /*2db80*/  IMAD.X R18, R22, 0x1, R18, P2 ;  /* 0x0000000116127824 */ /* 0x000fc400010e0612 */
[----:B------:R-:W-:Y:S01]  /*2db90*/  STL [R1+0x8a8], R21 ;  /* 0x0008a81501007387 */ /* 0x000fe20000100800 */
[----:B------:R-:W-:-:S03]  /*2dba0*/  IADD3 R9, P2, PT, R6, R9, RZ ;  /* 0x0000000906097210 */ /* 0x000fc60007f5e0ff */
[----:B------:R-:W-:Y:S04]  /*2dbb0*/  STL [R1+0x8c4], R20 ;  /* 0x0008c41401007387 */ /* 0x000fe80000100800 */
[----:B------:R0:W-:Y:S01]  /*2dbc0*/  STL [R1+0x898], R9 ;  /* 0x0008980901007387 */ /* 0x0001e20000100800 */
[----:B------:R-:W-:-:S03]  /*2dbd0*/  IMAD.X R17, R22, 0x1, R17, P3 ;  /* 0x0000000116117824 */ /* 0x000fc600018e0611 */
[----:B------:R-:W-:Y:S04]  /*2dbe0*/  STL [R1+0x8a0], R19 ;  /* 0x0008a01301007387 */ /* 0x000fe80000100800 */
[----:B0-----:R-:W4:Y:S04]  /*2dbf0*/  LDL.LU R9, [R1+0x894] ;  /* 0x0008940001097983 */ /* 0x001f280000300800 */
[----:B------:R-:W-:Y:S01]  /*2dc00*/  STL [R1+0x8bc], R18 ;  /* 0x0008bc1201007387 */ /* 0x000fe20000100800 */
[----:B-----5:R-:W-:Y:S01]  /*2dc10*/  IADD3 R12, P3, PT, R6, R12, RZ ;  /* 0x0000000c060c7210 */ /* 0x020fe20007f7e0ff */
[----:B------:R-:W-:-:S04]  /*2dc20*/  IMAD.X R16, R22, 0x1, R16, P5 ;  /* 0x0000000116107824 */ /* 0x000fc800028e0610 */
[----:B------:R0:W-:Y:S04]  /*2dc30*/  STL [R1+0x890], R12 ;  /* 0x0008900c01007387 */ /* 0x0001e80000100800 */
[----:B0-----:R-:W5:Y:S01]  /*2dc40*/  LDL.LU R12, [R1+0x870] ;  /* 0x00087000010c7983 */ /* 0x001f620000300800 */
[----:B------:R-:W-:-:S03]  /*2dc50*/  IADD3 R11, P5, PT, R6, R11, RZ ;  /* 0x0000000b060b7210 */ /* 0x000fc60007fbe0ff */
[----:B------:R-:W-:Y:S04]  /*2dc60*/  STL [R1+0x8b4], R17 ;  /* 0x0008b41101007387 */ /* 0x000fe80000100800 */
[----:B------:R0:W-:Y:S04]  /*2dc70*/  STL [R1+0x888], R11 ;  /* 0x0008880b01007387 */ /* 0x0001e80000100800 */
[----:B0-----:R-:W5:Y:S01]  /*2dc80*/  LDL.LU R11, [R1+0x88c] ;  /* 0x00088c00010b7983 */ /* 0x001f620000300800 */
[----:B------:R-:W-:Y:S01]  /*2dc90*/  IMAD.X R15, R22, 0x1, R15, P6 ;  /* 0x00000001160f7824 */ /* 0x000fe200030e060f */
[----:B------:R-:W-:-:S02]  /*2dca0*/  IADD3 R7, P6, PT, R6, R7, RZ ;  /* 0x0000000706077210 */ /* 0x000fc40007fde0ff */
[----:B------:R-:W-:Y:S04]  /*2dcb0*/  STL [R1+0x8ac], R16 ;  /* 0x0008ac1001007387 */ /* 0x000fe80000100800 */
[----:B------:R0:W-:Y:S04]  /*2dcc0*/  STL [R1+0x880], R7 ;  /* 0x0008800701007387 */ /* 0x0001e80000100800 */
[----:B0-----:R-:W5:Y:S04]  /*2dcd0*/  LDL.LU R7, [R1+0x868] ;  /* 0x0008680001077983 */ /* 0x001f680000300800 */
[----:B------:R-:W-:Y:S04]  /*2dce0*/  STL [R1+0x8a4], R15 ;  /* 0x0008a40f01007387 */ /* 0x000fe80000100800 */
[----:B------:R-:W5:Y:S04]  /*2dcf0*/  LDL.LU R35, [R1+0x884] ;  /* 0x0008840001237983 */ /* 0x000f680000300800 */
[----:B------:R-:W5:Y:S04]  /*2dd00*/  LDL.LU R34, [R1+0x860] ;  /* 0x0008600001227983 */ /* 0x000f680000300800 */
[----:B------:R-:W5:Y:S01]  /*2dd10*/  LDL.LU R33, [R1+0x87c] ;  /* 0x00087c0001217983 */ /* 0x000f620000300800 */
[----:B--2---:R-:W-:-:S05]  /*2dd20*/  IMAD.X R14, R22, 0x1, R14, P1 ;  /* 0x00000001160e7824 */ /* 0x004fca00008e060e */
[----:B------:R0:W-:Y:S04]  /*2dd30*/  STL [R1+0x89c], R14 ;  /* 0x00089c0e01007387 */ /* 0x0001e80000100800 */
        /* <DEDUP_REMOVED lines=9> */
[----:B0-----:R-:W2:Y:S04]  /*2ddd0*/  LDL.LU R14, [R1+0x854] ;  /* 0x00085400010e7983 */ /* 0x001ea80000300800 */
[----:B------:R-:W2:Y:S04]  /*2dde0*/  LDL.LU R23, [R1+0x830] ;  /* 0x0008300001177983 */ /* 0x000ea80000300800 */
[----:B------:R-:W2:Y:S04]  /*2ddf0*/  LDL.LU R21, [R1+0x84c] ;  /* 0x00084c0001157983 */ /* 0x000ea80000300800 */
[----:B------:R-:W2:Y:S01]  /*2de00*/  LDL.LU R20, [R1+0x828] ;  /* 0x0008280001147983 */ /* 0x000ea20000300800 */
[----:B---3--:R-:W-:-:S05]  /*2de10*/  IADD3 R13, P1, PT, R6, R13, RZ ;  /* 0x0000000d060d7210 */ /* 0x008fca0007f3e0ff */
[----:B------:R0:W-:Y:S04]  /*2de20*/  STL [R1+0x878], R13 ;  /* 0x0008780d01007387 */ /* 0x0001e80000100800 */
[----:B------:R-:W3:Y:S04]  /*2de30*/  LDL.LU R19, [R1+0x844] ;  /* 0x0008440001137983 */ /* 0x000ee80000300800 */
[----:B------:R-:W3:Y:S04]  /*2de40*/  LDL.LU R18, [R1+0x820] ;  /* 0x0008200001127983 */ /* 0x000ee80000300800 */
[----:B0-----:R-:W3:Y:S04]  /*2de50*/  LDL.LU R13, [R1+0x83c] ;  /* 0x00083c00010d7983 */ /* 0x001ee80000300800 */
[----:B------:R-:W3:Y:S01]  /*2de60*/  LDL.LU R17, [R1+0x818] ;  /* 0x0008180001117983 */ /* 0x000ee20000300800 */
[----:B----4-:R-:W-:-:S05]  /*2de70*/  IMAD.X R9, R22, 0x1, R9, P2 ;  /* 0x0000000116097824 */ /* 0x010fca00010e0609 */
[----:B------:R0:W-:Y:S04]  /*2de80*/  STL [R1+0x894], R9 ;  /* 0x0008940901007387 */ /* 0x0001e80000100800 */
        /* <DEDUP_REMOVED lines=8> */
[----:B0-----:R-:W5:Y:S01]  /*2df10*/  LDL.LU R11, [R1+0x824] ;  /* 0x00082400010b7983 */ /* 0x001f620000300800 */
[----:B------:R-:W-:-:S05]  /*2df20*/  IADD3 R7, P3, PT, R6, R7, RZ ;  /* 0x0000000706077210 */ /* 0x000fca0007f7e0ff */
[----:B------:R0:W-:Y:S01]  /*2df30*/  STL [R1+0x868], R7 ;  /* 0x0008680701007387 */ /* 0x0001e20000100800 */
[----:B------:R-:W-:Y:S01]  /*2df40*/  IMAD.X R35, R22, 0x1, R35, P5 ;  /* 0x0000000116237824 */ /* 0x000fe200028e0623 */
[----:B------:R-:W-:Y:S02]  /*2df50*/  IADD3 R34, P5, PT, R6, R34, RZ ;  /* 0x0000002206227210 */ /* 0x000fe40007fbe0ff */
[----:B0-----:R-:W5:Y:S01]  /*2df60*/  LDL.LU R7, [R1+0x800] ;  /* 0x0008000001077983 */ /* 0x001f620000300800 */
[----:B------:R-:W-:-:S03]  /*2df70*/  IMAD.X R33, R22, 0x1, R33, P6 ;  /* 0x0000000116217824 */ /* 0x000fc600030e0621 */
        /* <DEDUP_REMOVED lines=26> */
[----:B------:R-:W-:Y:S04]  /*2e120*/  STL [R1+0x838], R24 ;  /* 0x0008381801007387 */ /* 0x000fe80000100800 */
[----:B------:R-:W-:Y:S01]  /*2e130*/  STL [R1+0x830], R23 ;  /* 0x0008301701007387 */ /* 0x000fe20000100800 */
[----:B---3--:R-:W-:-:S03]  /*2e140*/  IMAD.X R19, R22, 0x1, R19, P2 ;  /* 0x0000000116137824 */ /* 0x008fc600010e0613 */
[----:B------:R-:W-:Y:S01]  /*2e150*/  STL [R1+0x84c], R21 ;  /* 0x00084c1501007387 */ /* 0x000fe20000100800 */
[----:B------:R-:W-:-:S03]  /*2e160*/  IMAD.X R13, R22, 0x1, R13, P3 ;  /* 0x00000001160d7824 */ /* 0x000fc600018e060d */
[----:B------:R-:W-:Y:S01]  /*2e170*/  STL [R1+0x828], R20 ;  /* 0x0008281401007387 */ /* 0x000fe20000100800 */
[----:B------:R-:W-:-:S03]  /*2e180*/  IADD3 R18, P2, PT, R6, R18, RZ ;  /* 0x0000001206127210 */ /* 0x000fc60007f5e0ff */
[----:B------:R0:W-:Y:S04]  /*2e190*/  STL [R1+0x83c], R13 ;  /* 0x00083c0d01007387 */ /* 0x0001e80000100800 */
[----:B------:R-:W-:Y:S04]  /*2e1a0*/  STL [R1+0x844], R19 ;  /* 0x0008441301007387 */ /* 0x000fe80000100800 */
[----:B0-----:R-:W3:Y:S01]  /*2e1b0*/  LDL.LU R13, [R1+0x7f8] ;  /* 0x0007f800010d7983 */ /* 0x001ee20000300800 */
[----:B------:R-:W-:-:S03]  /*2e1c0*/  IADD3 R17, P3, PT, R6, R17, RZ ;  /* 0x0000001106117210 */ /* 0x000fc60007f7e0ff */
[----:B------:R-:W-:Y:S01]  /*2e1d0*/  STL [R1+0x820], R18 ;  /* 0x0008201201007387 */ /* 0x000fe20000100800 */
[----:B----4-:R-:W-:-:S05]  /*2e1e0*/  IMAD.X R9, R22, 0x1, R9, P5 ;  /* 0x0000000116097824 */ /* 0x010fca00028e0609 */
[----:B------:R0:W-:Y:S01]  /*2e1f0*/  STL [R1+0x834], R9 ;  /* 0x0008340901007387 */ /* 0x0001e20000100800 */
[----:B------:R-:W-:-:S03]  /*2e200*/  IADD3 R16, P5, PT, R6, R16, RZ ;  /* 0x0000001006107210 */ /* 0x000fc60007fbe0ff */
[----:B0-----:R-:W4:Y:S04]  /*2e210*/  LDL.LU R9, [R1+0x814] ;  /* 0x0008140001097983 */ /* 0x001f280000300800 */
[----:B------:R-:W-:Y:S01]  /*2e220*/  STL [R1+0x818], R17 ;  /* 0x0008181101007387 */ /* 0x000fe20000100800 */
[----:B-----5:R-:W-:-:S05]  /*2e230*/  IMAD.X R12, R22, 0x1, R12, P6 ;  /* 0x00000001160c7824 */ /* 0x020fca00030e060c */
[----:B------:R0:W-:Y:S04]  /*2e240*/  STL [R1+0x82c], R12 ;  /* 0x00082c0c01007387 */ /* 0x0001e80000100800 */
[----:B0-----:R-:W5:Y:S01]  /*2e250*/  LDL.LU R12, [R1+0x7f0] ;  /* 0x0007f000010c7983 */ /* 0x001f620000300800 */
[----:B------:R-:W-:-:S03]  /*2e260*/  IMAD.X R11, R22, 0x1, R11, P1 ;  /* 0x00000001160b7824 */ /* 0x000fc600008e060b */
[----:B------:R-:W-:Y:S04]  /*2e270*/  STL [R1+0x810], R16 ;  /* 0x0008101001007387 */ /* 0x000fe80000100800 */
[----:B------:R0:W-:Y:S04]  /*2e280*/  STL [R1+0x824], R11 ;  /* 0x0008240b01007387 */ /* 0x0001e80000100800 */
[----:B0-----:R-:W5:Y:S01]  /*2e290*/  LDL.LU R11, [R1+0x80c] ;  /* 0x00080c00010b7983 */ /* 0x001f620000300800 */
[C---:B------:R-:W-:Y:S02]  /*2e2a0*/  IADD3 R15, P6, PT, R6.reuse, R15, RZ ;  /* 0x0000000f060f7210 */ /* 0x040fe40007fde0ff */
        /* <DEDUP_REMOVED lines=81> */
[----:B------:R-:W-:-:S04]  /*2e7c0*/  IMAD.X R16, R22, 0x1, R16, P6 ;  /* 0x0000000116107824 */ /* 0x000fc800030e0610 */
[----:B------:R0:W-:Y:S04]  /*2e7d0*/  STL [R1+0x798], R13 ;  /* 0x0007980d01007387 */ /* 0x0001e80000100800 */
[----:B0-----:R-:W3:Y:S04]  /*2e7e0*/  LDL.LU R13, [R1+0x778] ;  /* 0x00077800010d7983 */ /* 0x001ee80000300800 */
[----:B------:R-:W-:Y:S01]  /*2e7f0*/  STL [R1+0x7bc], R17 ;  /* 0x0007bc1101007387 */ /* 0x000fe20000100800 */
[----:B----4-:R-:W-:-:S05]  /*2e800*/  IADD3 R9, P6, PT, R6, R9, RZ ;  /* 0x0000000906097210 */ /* 0x010fca0007fde0ff */
[----:B------:R0:W-:Y:S01]  /*2e810*/  STL [R1+0x790], R9 ;  /* 0x0007900901007387 */ /* 0x0001e20000100800 */
[----:B------:R-:W-:-:S03]  /*2e820*/  IMAD.X R15, R22, 0x1, R15, P1 ;  /* 0x00000001160f7824 */ /* 0x000fc600008e060f */
[----:B0-----:R-:W4:Y:S04]  /*2e830*/  LDL.LU R9, [R1+0x794] ;  /* 0x0007940001097983 */ /* 0x001f280000300800 */
[----:B------:R-:W-:Y:S01]  /*2e840*/  STL [R1+0x7b4], R16 ;  /* 0x0007b41001007387 */ /* 0x000fe20000100800 */
[----:B-----5:R-:W-:-:S05]  /*2e850*/  IADD3 R12, P1, PT, R6, R12, RZ ;  /* 0x0000000c060c7210 */ /* 0x020fca0007f3e0ff */
        /* <DEDUP_REMOVED lines=89> */
[----:B------:R-:W-:-:S03]  /*2edf0*/  IADD3 R15, P1, PT, R6, R15, RZ ;  /* 0x0000000f060f7210 */ /* 0x000fc60007f3e0ff */
[----:B0-----:R-:W3:Y:S04]  /*2ee00*/  LDL.LU R13, [R1+0x6f0] ;  /* 0x0006f000010d7983 */ /* 0x001ee80000300800 */
[----:B------:R-:W-:Y:S01]  /*2ee10*/  STL [R1+0x718], R16 ;  /* 0x0007181001007387 */ /* 0x000fe20000100800 */
[----:B----4-:R-:W-:-:S05]  /*2ee20*/  IMAD.X R9, R22, 0x1, R9, P2 ;  /* 0x0000000116097824 */ /* 0x010fca00010e0609 */
[----:B------:R0:W-:Y:S04]  /*2ee30*/  STL [R1+0x72c], R9 ;  /* 0x00072c0901007387 */ /* 0x0001e80000100800 */
[----:B0-----:R-:W4:Y:S04]  /*2ee40*/  LDL.LU R9, [R1+0x714] ;  /* 0x0007140001097983 */ /* 0x001f280000300800 */
[----:B------:R-:W-:Y:S04]  /*2ee50*/  STL [R1+0x710], R15 ;  /* 0x0007100f01007387 */ /* 0x000fe80000100800 */
[----:B------:R-:W4:Y:S04]  /*2ee60*/  LDL.LU R35, [R1+0x6e8] ;  /* 0x0006e80001237983 */ /* 0x000f280000300800 */
[----:B------:R-:W4:Y:S01]  /*2ee70*/  LDL.LU R34, [R1+0x70c] ;  /* 0x00070c0001227983 */ /* 0x000f220000300800 */
[----:B-----5:R-:W-:-:S03]  /*2ee80*/  IADD3 R12, P2, PT, R6, R12, RZ ;  /* 0x0000000c060c7210 */ /* 0x020fc60007f5e0ff */
        /* <DEDUP_REMOVED lines=15> */
[----:B------:R-:W-:-:S05]  /*2ef80*/  IMAD.X R11, R22, 0x1, R11, P3 ;  /* 0x00000001160b7824 */ /* 0x000fca00018e060b */
        /* <DEDUP_REMOVED lines=18> */
[----:B------:R-:W-:Y:S01]  /*2f0b0*/  IADD3 R35, P6, PT, R6, R35, RZ ;  /* 0x0000002306237210 */ /* 0x000fe20007fde0ff */
[----:B------:R-:W-:Y:S02]  /*2f0c0*/  IMAD.X R34, R22, 0x1, R34, P1 ;  /* 0x0000000116227824 */ /* 0x000fe400008e0622 */
[----:B0-----:R-:W4:Y:S01]  /*2f0d0*/  LDL.LU R9, [R1+0x6a4] ;  /* 0x0006a40001097983 */ /* 0x001f220000300800 */
[----:B-----5:R-:W-:-:S03]  /*2f0e0*/  IADD3 R33, P1, PT, R6, R33, RZ ;  /* 0x0000002106217210 */ /* 0x020fc60007f3e0ff */
        /* <DEDUP_REMOVED lines=27> */
[----:B------:R-:W-:Y:S01]  /*2f2a0*/  STL [R1+0x6d4], R23 ;  /* 0x0006d41701007387 */ /* 0x000fe20000100800 */
[----:B------:R-:W-:Y:S01]  /*2f2b0*/  IADD3 R19, P3, PT, R6, R19, RZ ;  /* 0x0000001306137210 */ /* 0x000fe20007f7e0ff */
[----:B------:R-:W-:-:S02]  /*2f2c0*/  IMAD.X R18, R22, 0x1, R18, P5 ;  /* 0x0000000116127824 */ /* 0x000fc400028e0612 */
[----:B------:R-:W-:Y:S01]  /*2f2d0*/  STL [R1+0x6b0], R21 ;  /* 0x0006b01501007387 */ /* 0x000fe20000100800 */
[----:B------:R-:W-:-:S03]  /*2f2e0*/  IADD3 R11, P5, PT, R6, R11, RZ ;  /* 0x0000000b060b7210 */ /* 0x000fc60007fbe0ff */
[----:B------:R-:W-:Y:S04]  /*2f2f0*/  STL [R1+0x6cc], R20 ;  /* 0x0006cc1401007387 */ /* 0x000fe80000100800 */
[----:B------:R0:W-:Y:S04]  /*2f300*/  STL [R1+0x6a0], R11 ;  /* 0x0006a00b01007387 */ /* 0x0001e80000100800 */
[----:B------:R-:W-:Y:S04]  /*2f310*/  STL [R1+0x6a8], R19 ;  /* 0x0006a81301007387 */ /* 0x000fe80000100800 */
[----:B0-----:R-:W5:Y:S01]  /*2f320*/  LDL.LU R11, [R1+0x69c] ;  /* 0x00069c00010b7983 */ /* 0x001f620000300800 */
[----:B------:R-:W-:-:S03]  /*2f330*/  IMAD.X R17, R22, 0x1, R17, P6 ;  /* 0x0000000116117824 */ /* 0x000fc600030e0611 */
[----:B------:R-:W-:Y:S01]  /*2f340*/  STL [R1+0x6c4], R18 ;  /* 0x0006c41201007387 */ /* 0x000fe20000100800 */
[----:B------:R-:W-:Y:S01]  /*2f350*/  IADD3 R7, P6, PT, R6, R7, RZ ;  /* 0x0000000706077210 */ /* 0x000fe20007fde0ff */
[----:B------:R-:W-:-:S04]  /*2f360*/  IMAD.X R16, R22, 0x1, R16, P1 ;  /* 0x0000000116107824 */ /* 0x000fc800008e0610 */
        /* <DEDUP_REMOVED lines=10> */
[----:B0-----:R-:W3:Y:S04]  /*2f410*/  LDL.LU R13, [R1+0x670] ;  /* 0x00067000010d7983 */ /* 0x001ee80000300800 */
[----:B------:R-:W-:Y:S04]  /*2f420*/  STL [R1+0x6ac], R15 ;  /* 0x0006ac0f01007387 */ /* 0x000fe80000100800 */
[----:B------:R-:W3:Y:S04]  /*2f430*/  LDL.LU R35, [R1+0x68c] ;  /* 0x00068c0001237983 */ /* 0x000ee80000300800 */
[----:B------:R-:W3:Y:S01]  /*2f440*/  LDL.LU R34, [R1+0x668] ;  /* 0x0006680001227983 */ /* 0x000ee20000300800 */
[----:B----4-:R-:W-:-:S03]  /*2f450*/  IMAD.X R9, R22, 0x1, R9, P3 ;  /* 0x0000000116097824 */ /* 0x010fc600018e0609 */
        /* <DEDUP_REMOVED lines=11> */
[----:B0-----:R-:W4:Y:S04]  /*2f510*/  LDL.LU R9, [R1+0x65c] ;  /* 0x00065c0001097983 */ /* 0x001f280000300800 */
[----:B------:R-:W4:Y:S04]  /*2f520*/  LDL.LU R23, [R1+0x638] ;  /* 0x0006380001177983 */ /* 0x000f280000300800 */
[----:B------:R-:W4:Y:S04]  /*2f530*/  LDL.LU R21, [R1+0x654] ;  /* 0x0006540001157983 */ /* 0x000f280000300800 */
[----:B------:R-:W4:Y:S01]  /*2f540*/  LDL.LU R20, [R1+0x630] ;  /* 0x0006300001147983 */ /* 0x000f220000300800 */
[----:B-----5:R-:W-:-:S05]  /*2f550*/  IADD3 R12, P3, PT, R6, R12, RZ ;  /* 0x0000000c060c7210 */ /* 0x020fca0007f7e0ff */
[----:B------:R0:W-:Y:S04]  /*2f560*/  STL [R1+0x680], R12 ;  /* 0x0006800c01007387 */ /* 0x0001e80000100800 */
[----:B------:R-:W5:Y:S04]  /*2f570*/  LDL.LU R19, [R1+0x64c] ;  /* 0x00064c0001137983 */ /* 0x000f680000300800 */
[----:B------:R-:W5:Y:S04]  /*2f580*/  LDL.LU R18, [R1+0x628] ;  /* 0x0006280001127983 */ /* 0x000f680000300800 */
[----:B0-----:R-:W5:Y:S04]  /*2f590*/  LDL.LU R12, [R1+0x644] ;  /* 0x00064400010c7983 */ /* 0x001f680000300800 */
[----:B------:R-:W5:Y:S01]  /*2f5a0*/  LDL.LU R17, [R1+0x620] ;  /* 0x0006200001117983 */ /* 0x000f620000300800 */
[----:B------:R-:W-:-:S05]  /*2f5b0*/  IMAD.X R11, R22, 0x1, R11, P5 ;  /* 0x00000001160b7824 */ /* 0x000fca00028e060b */
[----:B------:R0:W-:Y:S04]  /*2f5c0*/  STL [R1+0x69c], R11 ;  /* 0x00069c0b01007387 */ /* 0x0001e80000100800 */
        /* <DEDUP_REMOVED lines=11> */
[----:B------:R-:W-:Y:S01]  /*2f680*/  IMAD.X R35, R22, 0x1, R35, P1 ;  /* 0x0000000116237824 */ /* 0x000fe200008e0623 */
[----:B------:R-:W-:Y:S02]  /*2f690*/  IADD3 R34, P1, PT, R6, R34, RZ ;  /* 0x0000002206227210 */ /* 0x000fe40007f3e0ff */
[----:B0-----:R-:W3:Y:S01]  /*2f6a0*/  LDL.LU R13, [R1+0x608] ;  /* 0x00060800010d7983 */ /* 0x001ee20000300800 */
[----:B----4-:R-:W-:-:S03]  /*2f6b0*/  IMAD.X R33, R22, 0x1, R33, P2 ;  /* 0x0000000116217824 */ /* 0x010fc600010e0621 */
        /* <DEDUP_REMOVED lines=21> */
[----:B------:R-:W-:-:S03]  /*2f810*/  IADD3 R23, P2, PT, R6, R23, RZ ;  /* 0x0000001706177210 */ /* 0x000fc60007f5e0ff */
[----:B------:R-:W-:Y:S01]  /*2f820*/  STL [R1+0x664], R25 ;  /* 0x0006641901007387 */ /* 0x000fe20000100800 */
[----:B------:R-:W-:Y:S01]  /*2f830*/  IMAD.X R21, R22, 0x1, R21, P3 ;  /* 0x0000000116157824 */ /* 0x000fe200018e0615 */
[----:B------:R-:W-:Y:S02]  /*2f840*/  IADD3 R20, P3, PT, R6, R20, RZ ;  /* 0x0000001406147210 */ /* 0x000fe40007f7e0ff */
[----:B0-----:R-:W4:Y:S04]  /*2f850*/  LDL.LU R9, [R1+0x624] ;  /* 0x0006240001097983 */ /* 0x001f280000300800 */
[----:B------:R-:W-:Y:S04]  /*2f860*/  STL [R1+0x640], R24 ;  /* 0x0006401801007387 */ /* 0x000fe80000100800 */
[----:B------:R-:W-:Y:S01]  /*2f870*/  STL [R1+0x638], R23 ;  /* 0x0006381701007387 */ /* 0x000fe20000100800 */
[----:B-----5:R-:W-:-:S03]  /*2f880*/  IMAD.X R19, R22, 0x1, R19, P5 ;  /* 0x0000000116137824 */ /* 0x020fc600028e0613 */
[----:B------:R-:W-:Y:S01]  /*2f890*/  STL [R1+0x654], R21 ;  /* 0x0006541501007387 */ /* 0x000fe20000100800 */
[----:B------:R-:W-:-:S03]  /*2f8a0*/  IMAD.X R12, R22, 0x1, R12, P6 ;  /* 0x00000001160c7824 */ /* 0x000fc600030e060c */
[----:B------:R-:W-:Y:S01]  /*2f8b0*/  STL [R1+0x630], R20 ;  /* 0x0006301401007387 */ /* 0x000fe20000100800 */
[----:B------:R-:W-:-:S03]  /*2f8c0*/  IADD3 R18, P5, PT, R6, R18, RZ ;  /* 0x0000001206127210 */ /* 0x000fc60007fbe0ff */
[----:B------:R0:W-:Y:S04]  /*2f8d0*/  STL [R1+0x644], R12 ;  /* 0x0006440c01007387 */ /* 0x0001e80000100800 */
[----:B------:R-:W-:Y:S04]  /*2f8e0*/  STL [R1+0x64c], R19 ;  /* 0x00064c1301007387 */ /* 0x000fe80000100800 */
[----:B0-----:R-:W5:Y:S04]  /*2f8f0*/  LDL.LU R12, [R1+0x600] ;  /* 0x00060000010c7983 */ /* 0x001f680000300800 */
[----:B------:R-:W-:Y:S01]  /*2f900*/  STL [R1+0x628], R18 ;  /* 0x0006281201007387 */ /* 0x000fe20000100800 */
[----:B------:R-:W-:-:S05]  /*2f910*/  IMAD.X R11, R22, 0x1, R11, P1 ;  /* 0x00000001160b7824 */ /* 0x000fca00008e060b */
[----:B------:R0:W-:Y:S04]  /*2f920*/  STL [R1+0x63c], R11 ;  /* 0x00063c0b01007387 */ /* 0x0001e80000100800 */
[----:B0-----:R-:W5:Y:S01]  /*2f930*/  LDL.LU R11, [R1+0x61c] ;  /* 0x00061c00010b7983 */ /* 0x001f620000300800 */
[C---:B------:R-:W-:Y:S02]  /*2f940*/  IADD3 R17, P6, PT, R6.reuse, R17, RZ ;  /* 0x0000001106117210 */ /* 0x040fe40007fde0ff */
[----:B------:R-:W-:-:S03]  /*2f950*/  IADD3 R16, P1, PT, R6, R16, RZ ;  /* 0x0000001006107210 */ /* 0x000fc60007f3e0ff */
[----:B------:R-:W-:Y:S01]  /*2f960*/  STL [R1+0x620], R17 ;  /* 0x0006201101007387 */ /* 0x000fe20000100800 */
[----:B------:R-:W-:Y:S01]  /*2f970*/  IMAD.X R7, R22, 0x1, R7, P2 ;  /* 0x0000000116077824 */ /* 0x000fe200010e0607 */
[----:B------:R-:W-:-:S04]  /*2f980*/  IADD3 R15, P2, PT, R6, R15, RZ ;  /* 0x0000000f060f7210 */ /* 0x000fc80007f5e0ff */
        /* <DEDUP_REMOVED lines=89> */
[----:B0-----:R-:W5:Y:S04]  /*2ff20*/  LDL.LU R12, [R1+0x580] ;  /* 0x00058000010c7983 */ /* 0x001f680000300800 */
[----:B------:R-:W-:Y:S01]  /*2ff30*/  STL [R1+0x5c4], R17 ;  /* 0x0005c41101007387 */ /* 0x000fe20000100800 */
[----:B------:R-:W-:-:S05]  /*2ff40*/  IADD3 R11, P2, PT, R6, R11, RZ ;  /* 0x0000000b060b7210 */ /* 0x000fca0007f5e0ff */
[----:B------:R0:W-:Y:S04]  /*2ff50*/  STL [R1+0x598], R11 ;  /* 0x0005980b01007387 */ /* 0x0001e80000100800 */
[----:B0-----:R-:W5:Y:S01]  /*2ff60*/  LDL.LU R11, [R1+0x59c] ;  /* 0x00059c00010b7983 */ /* 0x001f620000300800 */
[----:B------:R-:W-:-:S03]  /*2ff70*/  IMAD.X R15, R22, 0x1, R15, P3 ;  /* 0x00000001160f7824 */ /* 0x000fc600018e060f */
[----:B------:R-:W-:Y:S01]  /*2ff80*/  STL [R1+0x5bc], R16 ;  /* 0x0005bc1001007387 */ /* 0x000fe20000100800 */
[----:B------:R-:W-:-:S05]  /*2ff90*/  IADD3 R7, P3, PT, R6, R7, RZ ;  /* 0x0000000706077210 */ /* 0x000fca0007f7e0ff */
        /* <DEDUP_REMOVED lines=63> */
[----:B------:R-:W-:Y:S01]  /*30390*/  IMAD.X R14, R22, 0x1, R14, P3 ;  /* 0x00000001160e7824 */ /* 0x000fe200018e060e */
[----:B------:R-:W-:-:S04]  /*303a0*/  IADD3 R23, P3, PT, R6, R23, RZ ;  /* 0x0000001706177210 */ /* 0x000fc80007f7e0ff */
        /* <DEDUP_REMOVED lines=24> */
[----:B0-----:R-:W5:Y:S04]  /*30530*/  LDL.LU R12, [R1+0x500] ;  /* 0x00050000010c7983 */ /* 0x001f680000300800 */
[----:B------:R-:W-:Y:S01]  /*30540*/  STL [R1+0x520], R16 ;  /* 0x0005201001007387 */ /* 0x000fe20000100800 */
[----:B------:R-:W-:-:S05]  /*30550*/  IMAD.X R11, R22, 0x1, R11, P5 ;  /* 0x00000001160b7824 */ /* 0x000fca00028e060b */
[----:B------:R0:W-:Y:S04]  /*30560*/  STL [R1+0x534], R11 ;  /* 0x0005340b01007387 */ /* 0x0001e80000100800 */
[----:B0-----:R-:W5:Y:S01]  /*30570*/  LDL.LU R11, [R1+0x51c] ;  /* 0x00051c00010b7983 */ /* 0x001f620000300800 */
[----:B------:R-:W-:-:S05]  /*30580*/  IADD3 R15, P3, PT, R6, R15, RZ ;  /* 0x0000000f060f7210 */ /* 0x000fca0007f7e0ff */
[----:B------:R-:W-:Y:S04]  /*30590*/  STL [R1+0x518], R15 ;  /* 0x0005180f01007387 */ /* 0x000fe80000100800 */
[----:B------:R-:W5:Y:S04]  /*305a0*/  LDL.LU R35, [R1+0x4f8] ;  /* 0x0004f80001237983 */ /* 0x000f680000300800 */
[----:B------:R-:W5:Y:S01]  /*305b0*/  LDL.LU R34, [R1+0x514] ;  /* 0x0005140001227983 */ /* 0x000f620000300800 */
[----:B------:R-:W-:-:S03]  /*305c0*/  IADD3 R7, P5, PT, R6, R7, RZ ;  /* 0x0000000706077210 */ /* 0x000fc60007fbe0ff */
        /* <DEDUP_REMOVED lines=88> */
[----:B0-----:R-:W5:Y:S04]  /*30b50*/  LDL.LU R12, [R1+0x480] ;  /* 0x00048000010c7983 */ /* 0x001f680000300800 */
[----:B------:R-:W-:Y:S04]  /*30b60*/  STL [R1+0x4bc], R15 ;  /* 0x0004bc0f01007387 */ /* 0x000fe80000100800 */
[----:B------:R-:W5:Y:S04]  /*30b70*/  LDL.LU R35, [R1+0x49c] ;  /* 0x00049c0001237983 */ /* 0x000f680000300800 */
[----:B------:R-:W5:Y:S01]  /*30b80*/  LDL.LU R34, [R1+0x478] ;  /* 0x0004780001227983 */ /* 0x000f620000300800 */
[----:B------:R-:W-:-:S03]  /*30b90*/  IMAD.X R11, R22, 0x1, R11, P6 ;  /* 0x00000001160b7824 */ /* 0x000fc600030e060b */
        /* <DEDUP_REMOVED lines=15> */
[----:B------:R-:W-:-:S05]  /*30c90*/  IADD3 R7, P6, PT, R6, R7, RZ ;  /* 0x0000000706077210 */ /* 0x000fca0007fde0ff */
        /* <DEDUP_REMOVED lines=48> */
[----:B------:R-:W-:Y:S04]  /*30fa0*/  STL [R1+0x450], R24 ;  /* 0x0004501801007387 */ /* 0x000fe80000100800 */
        /* <DEDUP_REMOVED lines=8> */
[----:B------:R-:W-:Y:S04]  /*31030*/  STL [R1+0x45c], R19 ;  /* 0x00045c1301007387 */ /* 0x000fe80000100800 */
        /* <DEDUP_REMOVED lines=165> */
[----:B------:R-:W-:Y:S01]  /*31a90*/  STL [R1+0x364], R27 ;  /* 0x0003641b01007387 */ /* 0x000fe20000100800 */
[C---:B------:R-:W-:Y:S02]  /*31aa0*/  IMAD.X R25, R22.reuse, 0x1, R25, P5 ;  /* 0x0000000116197824 */ /* 0x040fe400028e0619 */
[----:B------:R-:W-:Y:S01]  /*31ab0*/  IMAD.X R9, R22, 0x1, R9, P6 ;  /* 0x0000000116097824 */ /* 0x000fe200030e0609 */
[----:B------:R-:W-:Y:S01]  /*31ac0*/  STL [R1+0x11d0], R26 ;  /* 0x0011d01a01007387 */ /* 0x000fe20000100800 */
[----:B------:R-:W-:-:S03]  /*31ad0*/  IADD3 R24, P5, PT, R5, R24, RZ ;  /* 0x0000001805187210 */ /* 0x000fc60007fbe0ff */
[----:B------:R0:W-:Y:S01]  /*31ae0*/  STL [R1+0x354], R9 ;  /* 0x0003540901007387 */ /* 0x0001e20000100800 */
[C---:B------:R-:W-:Y:S01]  /*31af0*/  IADD3 R23, P6, PT, R5.reuse, R23, RZ ;  /* 0x0000001705177210 */ /* 0x040fe20007fde0ff */
[----:B------:R-:W-:Y:S02]  /*31b00*/  IMAD.X R21, R22, 0x1, R21, P1 ;  /* 0x0000000116157824 */ /* 0x000fe400008e0615 */
[----:B------:R-:W-:Y:S01]  /*31b10*/  STL [R1+0x35c], R25 ;  /* 0x00035c1901007387 */ /* 0x000fe20000100800 */
[----:B0-----:R-:W-:Y:S02]  /*31b20*/  SHF.R.S32.HI R9, RZ, 0x1f, R5 ;  /* 0x0000001fff097819 */ /* 0x001fe40000011405 */
[----:B------:R-:W-:Y:S01]  /*31b30*/  IADD3 R20, P1, PT, R5, R20, RZ ;  /* 0x0000001405147210 */ /* 0x000fe20007f3e0ff */
        /* <DEDUP_REMOVED lines=9> */
[----:B0-----:R-:W4:Y:S04]  /*31bd0*/  LDL.LU R12, [R1+0x11ac] ;  /* 0x0011ac00010c7983 */ /* 0x001f280000300800 */
[----:B------:R-:W-:Y:S01]  /*31be0*/  STL [R1+0x11b0], R18 ;  /* 0x0011b01201007387 */ /* 0x000fe20000100800 */
[----:B------:R-:W-:-:S05]  /*31bf0*/  IMAD.X R11, R9, 0x1, R11, P5 ;  /* 0x00000001090b7824 */ /* 0x000fca00028e060b */
[----:B------:R0:W-:Y:S04]  /*31c00*/  STL [R1+0x11c4], R11 ;  /* 0x0011c40b01007387 */ /* 0x0001e80000100800 */
[----:B0-----:R-:W5:Y:S01]  /*31c10*/  LDL.LU R11, [R1+0x1188] ;  /* 0x00118800010b7983 */ /* 0x001f620000300800 */
[C---:B------:R-:W-:Y:S02]  /*31c20*/  IADD3 R17, P3, PT, R5.reuse, R17, RZ ;  /* 0x0000001105117210 */ /* 0x040fe40007f7e0ff */
[----:B------:R-:W-:-:S03]  /*31c30*/  IADD3 R16, P5, PT, R5, R16, RZ ;  /* 0x0000001005107210 */ /* 0x000fc60007fbe0ff */
[----:B------:R-:W-:Y:S01]  /*31c40*/  STL [R1+0x11a8], R17 ;  /* 0x0011a81101007387 */ /* 0x000fe20000100800 */
[----:B------:R-:W-:-:S05]  /*31c50*/  IMAD.X R7, R9, 0x1, R7, P6 ;  /* 0x0000000109077824 */ /* 0x000fca00030e0607 */
[----:B------:R0:W-:Y:S01]  /*31c60*/  STL [R1+0x11bc], R7 ;  /* 0x0011bc0701007387 */ /* 0x0001e20000100800 */
[----:B------:R-:W-:-:S03]  /*31c70*/  IADD3 R15, P6, PT, R5, R15, RZ ;  /* 0x0000000f050f7210 */ /* 0x000fc60007fde0ff */
        /* <DEDUP_REMOVED lines=40> */
[----:B--2---:R-:W-:-:S05]  /*31f00*/  IADD3 R14, P3, PT, R5, R14, RZ ;  /* 0x0000000e050e7210 */ /* 0x004fca0007f7e0ff */
[----:B------:R0:W-:Y:S01]  /*31f10*/  STL [R1+0x1180], R14 ;  /* 0x0011800e01007387 */ /* 0x0001e20000100800 */
[----:B------:R-:W-:Y:S01]  /*31f20*/  IMAD.X R36, R9, 0x1, R36, P5 ;  /* 0x0000000109247824 */ /* 0x000fe200028e0624 */
[----:B------:R-:W-:Y:S02]  /*31f30*/  IADD3 R35, P5, PT, R5, R35, RZ ;  /* 0x0000002305237210 */ /* 0x000fe40007fbe0ff */
[----:B0-----:R-:W2:Y:S01]  /*31f40*/  LDL.LU R14, [R1+0x1144] ;  /* 0x00114400010e7983 */ /* 0x001ea20000300800 */
[----:B---3--:R-:W-:-:S03]  /*31f50*/  IMAD.X R34, R9, 0x1, R34, P6 ;  /* 0x0000000109227824 */ /* 0x008fc600030e0622 */
        /* <DEDUP_REMOVED lines=35> */
[----:B------:R0:W-:Y:S04]  /*32190*/  STL [R1+0x1140], R13 ;  /* 0x0011400d01007387 */ /* 0x0001e80000100800 */
[----:B------:R-:W-:Y:S04]  /*321a0*/  STL [R1+0x1148], R19 ;  /* 0x0011481301007387 */ /* 0x000fe80000100800 */
[----:B0-----:R-:W3:Y:S04]  /*321b0*/  LDL.LU R13, [R1+0x1120] ;  /* 0x00112000010d7983 */ /* 0x001ee80000300800 */
[----:B------:R-:W-:Y:S01]  /*321c0*/  STL [R1+0x1164], R18 ;  /* 0x0011641201007387 */ /* 0x000fe20000100800 */
[----:B----4-:R-:W-:Y:S01]  /*321d0*/  IADD3 R12, P5, PT, R5, R12, RZ ;  /* 0x0000000c050c7210 */ /* 0x010fe20007fbe0ff */
[----:B------:R-:W-:-:S04]  /*321e0*/  IMAD.X R16, R9, 0x1, R16, P6 ;  /* 0x0000000109107824 */ /* 0x000fc800030e0610 */
[----:B------:R0:W-:Y:S04]  /*321f0*/  STL [R1+0x1138], R12 ;  /* 0x0011380c01007387 */ /* 0x0001e80000100800 */
[----:B0-----:R-:W4:Y:S04]  /*32200*/  LDL.LU R12, [R1+0x113c] ;  /* 0x00113c00010c7983 */ /* 0x001f280000300800 */
[----:B------:R-:W-:Y:S01]  /*32210*/  STL [R1+0x115c], R17 ;  /* 0x00115c1101007387 */ /* 0x000fe20000100800 */
[----:B-----5:R-:W-:-:S05]  /*32220*/  IADD3 R11, P6, PT, R5, R11, RZ ;  /* 0x0000000b050b7210 */ /* 0x020fca0007fde0ff */
        /* <DEDUP_REMOVED lines=43> */
[----:B------:R0:W-:Y:S01]  /*324e0*/  STL [R1+0x1134], R7 ;  /* 0x0011340701007387 */ /* 0x0001e20000100800 */
[----:B------:R-:W-:Y:S01]  /*324f0*/  IADD3 R36, P5, PT, R5, R36, RZ ;  /* 0x0000002405247210 */ /* 0x000fe20007fbe0ff */
[----:B------:R-:W-:Y:S02]  /*32500*/  IMAD.X R35, R9, 0x1, R35, P6 ;  /* 0x0000000109237824 */ /* 0x000fe400030e0623 */
[----:B0-----:R-:W5:Y:S01]  /*32510*/  LDL.LU R7, [R1+0x10c4] ;  /* 0x0010c40001077983 */ /* 0x001f620000300800 */
[----:B------:R-:W-:-:S03]  /*32520*/  IADD3 R34, P6, PT, R5, R34, RZ ;  /* 0x0000002205227210 */ /* 0x000fc60007fde0ff */
[----:B------:R-:W-:Y:S04]  /*32530*/  STL [R1+0x1110], R36 ;  /* 0x0011102401007387 */ /* 0x000fe80000100800 */
[----:B------:R-:W-:Y:S04]  /*32540*/  STL [R1+0x112c], R35 ;  /* 0x00112c2301007387 */ /* 0x000fe80000100800 */
[----:B------:R-:W-:Y:S01]  /*32550*/  STL [R1+0x11e8], R34 ;  /* 0x0011e82201007387 */ /* 0x000fe20000100800 */
[----:B--2---:R-:W-:Y:S01]  /*32560*/  IMAD.X R33, R9, 0x1, R33, P1 ;  /* 0x0000000109217824 */ /* 0x004fe200008e0621 */
[----:B------:R-:W-:-:S04]  /*32570*/  IADD3 R32, P1, PT, R5, R32, RZ ;  /* 0x0000002005207210 */ /* 0x000fc80007f3e0ff */
        /* <DEDUP_REMOVED lines=28> */
[----:B------:R-:W-:-:S04]  /*32740*/  IADD3 R18, P3, PT, R5, R18, RZ ;  /* 0x0000001205127210 */ /* 0x000fc80007f7e0ff */
[----:B------:R0:W-:Y:S04]  /*32750*/  STL [R1+0x1100], R14 ;  /* 0x0011000e01007387 */ /* 0x0001e80000100800 */
[----:B------:R-:W-:Y:S01]  /*32760*/  STL [R1+0x1208], R19 ;  /* 0x0012081301007387 */ /* 0x000fe20000100800 */
        /* <DEDUP_REMOVED lines=11> */
[----:B------:R-:W-:Y:S01]  /*32820*/  STL [R1+0x10d4], R16 ;  /* 0x0010d41001007387 */ /* 0x000fe20000100800 */
[----:B-----5:R-:W-:-:S05]  /*32830*/  IMAD.X R11, R9, 0x1, R11, P2 ;  /* 0x00000001090b7824 */ /* 0x020fca00010e060b */
        /* <DEDUP_REMOVED lines=39> */
[----:B------:R0:W-:Y:S04]  /*32ab0*/  STL [R1+0x10b4], R11 ;  /* 0x0010b40b01007387 */ /* 0x0001e80000100800 */
[----:B0-----:R-:W5:Y:S01]  /*32ac0*/  LDL.LU R11, [R1+0x107c] ;  /* 0x00107c00010b7983 */ /* 0x001f620000300800 */
[----:B------:R-:W-:Y:S01]  /*32ad0*/  IMAD.X R36, R9, 0x1, R36, P6 ;  /* 0x0000000109247824 */ /* 0x000fe200030e0624 */
[----:B------:R-:W-:Y:S01]  /*32ae0*/  IADD3 R35, P6, PT, R5, R35, RZ ;  /* 0x0000002305237210 */ /* 0x000fe20007fde0ff */
        /* <DEDUP_REMOVED lines=38> */
[----:B0-----:R-:W5:Y:S04]  /*32d50*/  LDL.LU R7, [R1+0x1058] ;  /* 0x0010580001077983 */ /* 0x001f680000300800 */
[----:B------:R-:W-:Y:S01]  /*32d60*/  STL [R1+0x1228], R18 ;  /* 0x0012281201007387 */ /* 0x000fe20000100800 */
[----:B--2---:R-:W-:Y:S01]  /*32d70*/  IADD3 R14, P6, PT, R5, R14, RZ ;  /* 0x0000000e050e7210 */ /* 0x004fe20007fde0ff */
[----:B------:R-:W-:-:S04]  /*32d80*/  IMAD.X R16, R9, 0x1, R16, P1 ;  /* 0x0000000109107824 */ /* 0x000fc800008e0610 */
[----:B------:R0:W-:Y:S04]  /*32d90*/  STL [R1+0x1070], R14 ;  /* 0x0010700e01007387 */ /* 0x0001e80000100800 */
        /* <DEDUP_REMOVED lines=8> */
[----:B------:R0:W-:Y:S04]  /*32e20*/  STL [R1+0x1060], R12 ;  /* 0x0010600c01007387 */ /* 0x0001e80000100800 */
[----:B0-----:R-:W4:Y:S04]  /*32e30*/  LDL.LU R12, [R1+0x106c] ;  /* 0x00106c00010c7983 */ /* 0x001f280000300800 */
[----:B------:R-:W-:Y:S04]  /*32e40*/  STL [R1+0x1084], R15 ;  /* 0x0010840f01007387 */ /* 0x000fe80000100800 */
[----:B------:R-:W4:Y:S04]  /*32e50*/  LDL.LU R36, [R1+0x1048] ;  /* 0x0010480001247983 */ /* 0x000f280000300800 */
[----:B------:R-:W4:Y:S01]  /*32e60*/  LDL.LU R35, [R1+0x1064] ;  /* 0x0010640001237983 */ /* 0x000f220000300800 */
[----:B-----5:R-:W-:-:S03]  /*32e70*/  IMAD.X R11, R9, 0x1, R11, P3 ;  /* 0x00000001090b7824 */ /* 0x020fc600018e060b */
        /* <DEDUP_REMOVED lines=73> */
[----:B------:R-:W-:-:S02]  /*33310*/  IADD3 R18, P5, PT, R5, R18, RZ ;  /* 0x0000001205127210 */ /* 0x000fc40007fbe0ff */
        /* <DEDUP_REMOVED lines=13> */
[----:B------:R0:W-:Y:S04]  /*333f0*/  STL [R1+0x1014], R13 ;  /* 0x0010140d01007387 */ /* 0x0001e80000100800 */
[----:B0-----:R-:W3:Y:S04]  /*33400*/  LDL.LU R13, [R1+0xfe0] ;  /* 0x000fe000010d7983 */ /* 0x001ee80000300800 */
[----:B------:R-:W-:Y:S04]  /*33410*/  STL [R1+0xff8], R15 ;  /* 0x000ff80f01007387 */ /* 0x000fe80000100800 */
[----:B------:R-:W3:Y:S04]  /*33420*/  LDL.LU R36, [R1+0xffc] ;  /* 0x000ffc0001247983 */ /* 0x000ee80000300800 */
[----:B------:R-:W3:Y:S04]  /*33430*/  LDL.LU R35, [R1+0xfd8] ;  /* 0x000fd80001237983 */ /* 0x000ee80000300800 */
[----:B------:R-:W3:Y:S01]  /*33440*/  LDL.LU R34, [R1+0xff4] ;  /* 0x000ff40001227983 */ /* 0x000ee20000300800 */
[----:B----4-:R-:W-:-:S05]  /*33450*/  IADD3 R12, P3, PT, R5, R12, RZ ;  /* 0x0000000c050c7210 */ /* 0x010fca0007f7e0ff */
        /* <DEDUP_REMOVED lines=18> */
[----:B------:R-:W4:Y:S01]  /*33580*/  LDL.LU R17, [R1+0x1258] ;  /* 0x0012580001117983 */ /* 0x000f220000300800 */
[----:B-----5:R-:W-:-:S05]  /*33590*/  IMAD.X R11, R9, 0x1, R11, P5 ;  /* 0x00000001090b7824 */ /* 0x020fca00028e060b */
        /* <DEDUP_REMOVED lines=15> */
[----:B------:R-:W-:-:S03]  /*33690*/  IMAD.X R34, R9, 0x1, R34, P2 ;  /* 0x0000000109227824 */ /* 0x000fc600010e0622 */
[----:B------:R-:W-:Y:S04]  /*336a0*/  STL [R1+0xffc], R36 ;  /* 0x000ffc2401007387 */ /* 0x000fe80000100800 */
[----:B------:R-:W-:Y:S01]  /*336b0*/  STL [R1+0xfd8], R35 ;  /* 0x000fd82301007387 */ /* 0x000fe20000100800 */
[----:B----4-:R-:W-:-:S03]  /*336c0*/  IADD3 R33, P2, PT, R5, R33, RZ ;  /* 0x0000002105217210 */ /* 0x010fc60007f5e0ff */
        /* <DEDUP_REMOVED lines=29> */
[----:B------:R-:W-:Y:S01]  /*338a0*/  IADD3 R12, P6, PT, R5, R12, RZ ;  /* 0x0000000c050c7210 */ /* 0x000fe20007fde0ff */
[----:B------:R-:W-:Y:S01]  /*338b0*/  STL [R1+0xfbc], R20 ;  /* 0x000fbc1401007387 */ /* 0x000fe20000100800 */
[----:B------:R-:W-:-:S03]  /*338c0*/  IMAD.X R17, R9, 0x1, R17, P1 ;  /* 0x0000000109117824 */ /* 0x000fc600008e0611 */
[----:B------:R0:W-:Y:S04]  /*338d0*/  STL [R1+0xfa0], R12 ;  /* 0x000fa00c01007387 */ /* 0x0001e80000100800 */
[----:B------:R-:W-:Y:S04]  /*338e0*/  STL [R1+0xfa8], R19 ;  /* 0x000fa81301007387 */ /* 0x000fe80000100800 */
[----:B0-----:R-:W4:Y:S04]  /*338f0*/  LDL.LU R12, [R1+0xf80] ;  /* 0x000f8000010c7983 */ /* 0x001f280000300800 */
[----:B------:R-:W-:Y:S01]  /*33900*/  STL [R1+0x1244], R18 ;  /* 0x0012441201007387 */ /* 0x000fe20000100800 */
[----:B-----5:R-:W-:-:S05]  /*33910*/  IADD3 R11, P1, PT, R5, R11, RZ ;  /* 0x0000000b050b7210 */ /* 0x020fca0007f3e0ff */
[----:B------:R0:W-:Y:S04]  /*33920*/  STL [R1+0xf98], R11 ;  /* 0x000f980b01007387 */ /* 0x0001e80000100800 */
        /* <DEDUP_REMOVED lines=8> */
[----:B--2---:R-:W-:-:S05]  /*339b0*/  IADD3 R14, P3, PT, R5, R14, RZ ;  /* 0x0000000e050e7210 */ /* 0x004fca0007f7e0ff */
[----:B------:R0:W-:Y:S04]  /*339c0*/  STL [R1+0xf88], R14 ;  /* 0x000f880e01007387 */ /* 0x0001e80000100800 */
[----:B0-----:R-:W2:Y:S04]  /*339d0*/  LDL.LU R14, [R1+0xf94] ;  /* 0x000f9400010e7983 */ /* 0x001ea80000300800 */
[----:B------:R-:W-:Y:S04]  /*339e0*/  STL [R1+0xfac], R15 ;  /* 0x000fac0f01007387 */ /* 0x000fe80000100800 */
[----:B------:R-:W2:Y:S04]  /*339f0*/  LDL.LU R36, [R1+0xf70] ;  /* 0x000f700001247983 */ /* 0x000ea80000300800 */
[----:B------:R-:W2:Y:S01]  /*33a00*/  LDL.LU R35, [R1+0xf8c] ;  /* 0x000f8c0001237983 */ /* 0x000ea20000300800 */
[----:B---3--:R-:W-:-:S03]  /*33a10*/  IMAD.X R13, R9, 0x1, R13, P5 ;  /* 0x00000001090d7824 */ /* 0x008fc600028e060d */
        /* <DEDUP_REMOVED lines=20> */
[----:B----4-:R-:W-:-:S05]  /*33b60*/  IADD3 R12, P5, PT, R5, R12, RZ ;  /* 0x0000000c050c7210 */ /* 0x010fca0007fbe0ff */
[----:B------:R0:W-:Y:S04]  /*33b70*/  STL [R1+0xf80], R12 ;  /* 0x000f800c01007387 */ /* 0x0001e80000100800 */
        /* <DEDUP_REMOVED lines=49> */
[----:B------:R0:W-:Y:S04]  /*33e90*/  STL [R1+0x126c], R13 ;  /* 0x00126c0d01007387 */ /* 0x0001e80000100800 */
[----:B------:R-:W-:Y:S01]  /*33ea0*/  STL [R1+0xf4c], R19 ;  /* 0x000f4c1301007387 */ /* 0x000fe20000100800 */
        /* <DEDUP_REMOVED lines=10> */
[C---:B------:R-:W-:Y:S02]  /*33f50*/  IADD3 R16, P2, PT, R5.reuse, R16, RZ ;  /* 0x0000001005107210 */ /* 0x040fe40007f5e0ff */
[----:B------:R-:W-:-:S03]  /*33f60*/  IADD3 R15, P3, PT, R5, R15, RZ ;  /* 0x0000000f050f7210 */ /* 0x000fc60007f7e0ff */
[----:B------:R-:W-:Y:S01]  /*33f70*/  STL [R1+0xf28], R16 ;  /* 0x000f281001007387 */ /* 0x000fe20000100800 */
[----:B------:R-:W-:-:S05]  /*33f80*/  IMAD.X R7, R9, 0x1, R7, P5 ;  /* 0x0000000109077824 */ /* 0x000fca00028e0607 */
[----:B------:R0:W-:Y:S04]  /*33f90*/  STL [R1+0xf3c], R7 ;  /* 0x000f3c0701007387 */ /* 0x0001e80000100800 */
[----:B0-----:R-:W5:Y:S04]  /*33fa0*/  LDL.LU R7, [R1+0xf08] ;  /* 0x000f080001077983 */ /* 0x001f680000300800 */
[----:B------:R-:W-:Y:S04]  /*33fb0*/  STL [R1+0xf20], R15 ;  /* 0x000f200f01007387 */ /* 0x000fe80000100800 */
[----:B------:R-:W5:Y:S04]  /*33fc0*/  LDL.LU R36, [R1+0xf24] ;  /* 0x000f240001247983 */ /* 0x000f680000300800 */
[----:B------:R-:W5:Y:S04]  /*33fd0*/  LDL.LU R35, [R1+0xf00] ;  /* 0x000f000001237983 */ /* 0x000f680000300800 */
[----:B------:R-:W5:Y:S01]  /*33fe0*/  LDL.LU R34, [R1+0xf1c] ;  /* 0x000f1c0001227983 */ /* 0x000f620000300800 */
        /* <DEDUP_REMOVED lines=20> */
[----:B---3--:R-:W-:-:S05]  /*34130*/  IMAD.X R13, R9, 0x1, R13, P6 ;  /* 0x00000001090d7824 */ /* 0x008fca00030e060d */
[----:B------:R0:W-:Y:S04]  /*34140*/  STL [R1+0xf34], R13 ;  /* 0x000f340d01007387 */ /* 0x0001e80000100800 */
        /* <DEDUP_REMOVED lines=66> */
[----:B0-----:R-:W5:Y:S04]  /*34570*/  LDL.LU R11, [R1+0xebc] ;  /* 0x000ebc00010b7983 */ /* 0x001f680000300800 */
[----:B------:R-:W-:Y:S04]  /*34580*/  STL [R1+0xed4], R15 ;  /* 0x000ed40f01007387 */ /* 0x000fe80000100800 */
[----:B------:R-:W5:Y:S04]  /*34590*/  LDL.LU R36, [R1+0xe98] ;  /* 0x000e980001247983 */ /* 0x000f680000300800 */
[----:B------:R-:W5:Y:S04]  /*345a0*/  LDL.LU R35, [R1+0xeb4] ;  /* 0x000eb40001237983 */ /* 0x000f680000300800 */
[----:B------:R-:W5:Y:S01]  /*345b0*/  LDL.LU R34, [R1+0xe90] ;  /* 0x000e900001227983 */ /* 0x000f620000300800 */
[----:B------:R-:W-:-:S05]  /*345c0*/  IMAD.X R7, R9, 0x1, R7, P6 ;  /* 0x0000000109077824 */ /* 0x000fca00030e0607 */
        /* <DEDUP_REMOVED lines=19> */
[----:B--2---:R-:W-:-:S05]  /*34700*/  IADD3 R14, P6, PT, R5, R14, RZ ;  /* 0x0000000e050e7210 */ /* 0x004fca0007fde0ff */
[----:B------:R0:W-:Y:S04]  /*34710*/  STL [R1+0xea8], R14 ;  /* 0x000ea80e01007387 */ /* 0x0001e80000100800 */
        /* <DEDUP_REMOVED lines=8> */
[----:B0-----:R-:W4:Y:S01]  /*347a0*/  LDL.LU R12, [R1+0xe64] ;  /* 0x000e6400010c7983 */ /* 0x001f220000300800 */
[----:B-----5:R-:W-:-:S05]  /*347b0*/  IMAD.X R11, R9, 0x1, R11, P2 ;  /* 0x00000001090b7824 */ /* 0x020fca00010e060b */
        /* <DEDUP_REMOVED lines=40> */
[----:B------:R0:W-:Y:S04]  /*34a40*/  STL [R1+0xe6c], R7 ;  /* 0x000e6c0701007387 */ /* 0x0001e80000100800 */
        /* <DEDUP_REMOVED lines=50> */
[----:B0-----:R-:W3:Y:S01]  /*34d70*/  LDL.LU R13, [R1+0xdd8] ;  /* 0x000dd800010d7983 */ /* 0x001ee20000300800 */
[----:B----4-:R-:W-:-:S05]  /*34d80*/  IADD3 R12, P2, PT, R5, R12, RZ ;  /* 0x0000000c050c7210 */ /* 0x010fca0007f5e0ff */
[----:B------:R0:W-:Y:S01]  /*34d90*/  STL [R1+0xe30], R12 ;  /* 0x000e300c01007387 */ /* 0x0001e20000100800 */
[----:B------:R-:W-:Y:S01]  /*34da0*/  IMAD.X R36, R9, 0x1, R36, P3 ;  /* 0x0000000109247824 */ /* 0x000fe200018e0624 */
[----:B------:R-:W-:Y:S02]  /*34db0*/  IADD3 R35, P3, PT, R5, R35, RZ ;  /* 0x0000002305237210 */ /* 0x000fe40007f7e0ff */
[----:B0-----:R-:W4:Y:S01]  /*34dc0*/  LDL.LU R12, [R1+0xdf4] ;  /* 0x000df400010c7983 */ /* 0x001f220000300800 */
[----:B-----5:R-:W-:-:S03]  /*34dd0*/  IMAD.X R34, R9, 0x1, R34, P5 ;  /* 0x0000000109227824 */ /* 0x020fc600028e0622 */
        /* <DEDUP_REMOVED lines=54> */
[----:B------:R-:W3:Y:S04]  /*35140*/  LDL.LU R35, [R1+0xddc] ;  /* 0x000ddc0001237983 */ /* 0x000ee80000300800 */
[----:B------:R-:W3:Y:S01]  /*35150*/  LDL.LU R34, [R1+0xdb8] ;  /* 0x000db80001227983 */ /* 0x000ee20000300800 */
[----:B----4-:R-:W-:-:S05]  /*35160*/  IMAD.X R12, R9, 0x1, R12, P1 ;  /* 0x00000001090c7824 */ /* 0x010fca00008e060c */
        /* <DEDUP_REMOVED lines=29> */
[----:B0-----:R-:W2:Y:S01]  /*35340*/  LDL.LU R14, [R1+0x12c4] ;  /* 0x0012c400010e7983 */ /* 0x001ea20000300800 */
[----:B---3--:R-:W-:-:S05]  /*35350*/  IMAD.X R13, R9, 0x1, R13, P3 ;  /* 0x00000001090d7824 */ /* 0x008fca00018e060d */
[----:B------:R0:W-:Y:S01]  /*35360*/  STL [R1+0xde4], R13 ;  /* 0x000de40d01007387 */ /* 0x0001e20000100800 */
[----:B------:R-:W-:Y:S01]  /*35370*/  IADD3 R36, P3, PT, R5, R36, RZ ;  /* 0x0000002405247210 */ /* 0x000fe20007f7e0ff */
[----:B------:R-:W-:Y:S02]  /*35380*/  IMAD.X R35, R9, 0x1, R35, P5 ;  /* 0x0000000109237824 */ /* 0x000fe400028e0623 */
[----:B0-----:R-:W3:Y:S01]  /*35390*/  LDL.LU R13, [R1+0xd78] ;  /* 0x000d7800010d7983 */ /* 0x001ee20000300800 */
[----:B------:R-:W-:-:S03]  /*353a0*/  IADD3 R34, P5, PT, R5, R34, RZ ;  /* 0x0000002205227210 */ /* 0x000fc60007fbe0ff */
[----:B------:R-:W-:Y:S04]  /*353b0*/  STL [R1+0xdc0], R36 ;  /* 0x000dc02401007387 */ /* 0x000fe80000100800 */
[----:B------:R-:W-:Y:S01]  /*353c0*/  STL [R1+0xddc], R35 ;  /* 0x000ddc2301007387 */ /* 0x000fe20000100800 */
        /* <DEDUP_REMOVED lines=33> */
[----:B------:R-:W-:Y:S04]  /*355e0*/  STL [R1+0xd9c], R19 ;  /* 0x000d9c1301007387 */ /* 0x000fe80000100800 */
        /* <DEDUP_REMOVED lines=185> */
[----:B------:R0:W-:Y:S04]  /*36180*/  STL [R1+0xcdc], R14 ;  /* 0x000cdc0e01007387 */ /* 0x0001e80000100800 */
[----:B------:R-:W-:Y:S04]  /*36190*/  STL [R1+0xce4], R19 ;  /* 0x000ce41301007387 */ /* 0x000fe80000100800 */
        /* <DEDUP_REMOVED lines=188> */
[----:B------:R-:W-:Y:S01]  /*36d60*/  IMAD.X R7, R9, 0x1, R7, P1 ;  /* 0x0000000109077824 */ /* 0x000fe200008e0607 */
[----:B------:R-:W-:-:S04]  /*36d70*/  IADD3 R16, P1, PT, R5, R16, RZ ;  /* 0x0000001005107210 */ /* 0x000fc80007f3e0ff */
[----:B------:R0:W-:Y:S04]  /*36d80*/  STL [R1+0xbf4], R7 ;  /* 0x000bf40701007387 */ /* 0x0001e80000100800 */
[----:B0-----:R-:W5:Y:S04]  /*36d90*/  LDL.LU R7, [R1+0xbb8] ;  /* 0x000bb80001077983 */ /* 0x001f680000300800 */
[----:B------:R-:W-:Y:S01]  /*36da0*/  STL [R1+0xbd8], R17 ;  /* 0x000bd81101007387 */ /* 0x000fe20000100800 */
[----:B--2---:R-:W-:Y:S01]  /*36db0*/  IMAD.X R14, R9, 0x1, R14, P2 ;  /* 0x00000001090e7824 */ /* 0x004fe200010e060e */
[----:B------:R-:W-:-:S04]  /*36dc0*/  IADD3 R15, P2, PT, R5, R15, RZ ;  /* 0x0000000f050f7210 */ /* 0x000fc80007f5e0ff */
[----:B------:R0:W-:Y:S04]  /*36dd0*/  STL [R1+0xbec], R14 ;  /* 0x000bec0e01007387 */ /* 0x0001e80000100800 */
        /* <DEDUP_REMOVED lines=94> */
[----:B------:R-:W-:Y:S04]  /*373c0*/  STL [R1+0xb74], R16 ;  /* 0x000b741001007387 */ /* 0x000fe80000100800 */
[----:B------:R-:W5:Y:S04]  /*373d0*/  LDL.LU R36, [R1+0xb54] ;  /* 0x000b540001247983 */ /* 0x000f680000300800 */
[----:B------:R0:W-:Y:S04]  /*373e0*/  STL [R1+0xb6c], R15 ;  /* 0x000b6c0f01007387 */ /* 0x0001e80000100800 */
[----:B------:R-:W5:Y:S01]  /*373f0*/  LDL.LU R35, [R1+0x344] ;  /* 0x0003440001237983 */ /* 0x000f620000300800 */
[----:B--2---:R-:W-:-:S05]  /*37400*/  IADD3 R14, P3, PT, R5, R14, RZ ;  /* 0x0000000e050e7210 */ /* 0x004fca0007f7e0ff */
[----:B------:R1:W-:Y:S04]  /*37410*/  STL [R1+0x340], R14 ;  /* 0x0003400e01007387 */ /* 0x0003e80000100800 */
[----:B------:R-:W2:Y:S04]  /*37420*/  LDL.LU R34, [R1+0x328] ;  /* 0x0003280001227983 */ /* 0x000ea80000300800 */
[----:B------:R-:W2:Y:S01]  /*37430*/  LDL.LU R33, [R1+0x33c] ;  /* 0x00033c0001217983 */ /* 0x000ea20000300800 */
[----:B---3--:R-:W-:-:S05]  /*37440*/  IMAD.X R13, R9, 0x1, R13, P5 ;  /* 0x00000001090d7824 */ /* 0x008fca00028e060d */
        /* <DEDUP_REMOVED lines=14> */
[----:B0-----:R-:W2:Y:S04]  /*37530*/  LDL R15, [R1+0x12d4] ;  /* 0x0012d400010f7983 */ /* 0x001ea80000100800 */
[----:B------:R-:W2:Y:S04]  /*37540*/  LDL.LU R19, [R1+0x304] ;  /* 0x0003040001137983 */ /* 0x000ea80000300800 */
[----:B------:R-:W2:Y:S04]  /*37550*/  LDL.LU R18, [R1+0x2e8] ;  /* 0x0002e80001127983 */ /* 0x000ea80000300800 */
[----:B------:R-:W2:Y:S04]  /*37560*/  LDL.LU R17, [R1+0x2fc] ;  /* 0x0002fc0001117983 */ /* 0x000ea80000300800 */
[----:B------:R-:W2:Y:S04]  /*37570*/  LDL.LU R16, [R1+0x2e0] ;  /* 0x0002e00001107983 */ /* 0x000ea80000300800 */
[----:B-1----:R-:W2:Y:S01]  /*37580*/  LDL.LU R14, [R1+0x2f4] ;  /* 0x0002f400010e7983 */ /* 0x002ea20000300800 */
[----:B----4-:R-:W-:-:S05]  /*37590*/  IADD3 R12, P5, PT, R5, R12, RZ ;  /* 0x0000000c050c7210 */ /* 0x010fca0007fbe0ff */
[----:B------:R0:W-:Y:S04]  /*375a0*/  STL [R1+0x338], R12 ;  /* 0x0003380c01007387 */ /* 0x0001e80000100800 */
[----:B---3--:R-:W3:Y:S04]  /*375b0*/  LDL.LU R13, [R1+0x2ec] ;  /* 0x0002ec00010d7983 */ /* 0x008ee80000300800 */
[----:B0-----:R-:W4:Y:S01]  /*375c0*/  LDL.LU R12, [R1+0x2e4] ;  /* 0x0002e400010c7983 */ /* 0x001f220000300800 */
[----:B-----5:R-:W-:-:S05]  /*375d0*/  IMAD.X R11, R9, 0x1, R11, P6 ;  /* 0x00000001090b7824 */ /* 0x020fca00030e060b */
[----:B------:R0:W-:Y:S04]  /*375e0*/  STL [R1+0xb5c], R11 ;  /* 0x000b5c0b01007387 */ /* 0x0001e80000100800 */
[----:B0-----:R-:W5:Y:S01]  /*375f0*/  LDL.LU R11, [R1+0x2dc] ;  /* 0x0002dc00010b7983 */ /* 0x001f620000300800 */
[----:B------:R-:W-:Y:S01]  /*37600*/  IADD3 R7, P6, PT, R5, R7, RZ ;  /* 0x0000000705077210 */ /* 0x000fe20007fde0ff */
[----:B------:R-:W-:-:S04]  /*37610*/  IMAD.X R36, R9, 0x1, R36, P1 ;  /* 0x0000000109247824 */ /* 0x000fc800008e0624 */
[----:B------:R0:W-:Y:S01]  /*37620*/  STL [R1+0x330], R7 ;  /* 0x0003300701007387 */ /* 0x0001e20000100800 */
[----:B------:R-:W1:Y:S01]  /*37630*/  SYNCS.PHASECHK.TRANS64.TRYWAIT P1, [UR11], R8 ;  /* 0x00000008ff0075a7 */ /* 0x000e62000802110b */
[----:B------:R-:W-:Y:S02]  /*37640*/  IMAD.X R35, R9, 0x1, R35, P2 ;  /* 0x0000000109237824 */ /* 0x000fe400010e0623 */
[----:B------:R1:W-:Y:S04]  /*37650*/  STL [R1+0xb54], R36 ;  /* 0x000b542401007387 */ /* 0x0003e80000100800 */
[----:B------:R1:W-:Y:S01]  /*37660*/  STL [R1+0x344], R35 ;  /* 0x0003442301007387 */ /* 0x0003e20000100800 */
[----:B------:R-:W-:Y:S01]  /*37670*/  PRMT R10, RZ, 0x7610, R10 ;  /* 0x00007610ff0a7816 */ /* 0x000fe2000000000a */
[----:B0-----:R-:W0:Y:S01]  /*37680*/  LDC R7, c[0x0][0x3a0] ;  /* 0x0000e800ff077b82 */ /* 0x001e220000000800 */
[----:B--2---:R-:W-:Y:S01]  /*37690*/  IADD3 R34, P2, PT, R5, R34, RZ ;  /* 0x0000002205227210 */ /* 0x004fe20007f5e0ff */
[----:B------:R-:W-:-:S04]  /*376a0*/  IMAD.X R33, R9, 0x1, R33, P3 ;  /* 0x0000000109217824 */ /* 0x000fc800018e0621 */
[----:B------:R2:W-:Y:S04]  /*376b0*/  STL [R1+0x328], R34 ;  /* 0x0003282201007387 */ /* 0x0005e80000100800 */
[----:B------:R2:W-:Y:S01]  /*376c0*/  STL [R1+0x33c], R33 ;  /* 0x00033c2101007387 */ /* 0x0005e20000100800 */
[----:B------:R-:W-:Y:S01]  /*376d0*/  IADD3 R32, P3, PT, R5, R32, RZ ;  /* 0x0000002005207210 */ /* 0x000fe20007f7e0ff */
[----:B------:R-:W-:-:S04]  /*376e0*/  IMAD.X R31, R9, 0x1, R31, P5 ;  /* 0x00000001091f7824 */ /* 0x000fc800028e061f */
[----:B------:R2:W-:Y:S01]  /*376f0*/  STL [R1+0x320], R32 ;  /* 0x0003202001007387 */ /* 0x0005e20000100800 */
[----:B------:R-:W-:-:S03]  /*37700*/  IADD3 R30, P5, PT, R5, R30, RZ ;  /* 0x0000001e051e7210 */ /* 0x000fc60007fbe0ff */
[----:B------:R2:W-:Y:S01]  /*37710*/  STL [R1+0x334], R31 ;  /* 0x0003341f01007387 */ /* 0x0005e20000100800 */
[----:B------:R-:W-:-:S03]  /*37720*/  IMAD.X R29, R9, 0x1, R29, P6 ;  /* 0x00000001091d7824 */ /* 0x000fc600030e061d */
        /* <DEDUP_REMOVED lines=19> */
[----:B------:R-:W-:-:S03]  /*37860*/  VIADD R15, R15, 0x1 ;  /* 0x000000010f0f7836 */ /* 0x000fc60000000000 */
[----:B------:R2:W-:Y:S01]  /*37870*/  STL [R1+0x2f0], R20 ;  /* 0x0002f01401007387 */ /* 0x0005e20000100800 */
[----:B------:R-:W-:-:S03]  /*37880*/  IMAD.X R19, R9, 0x1, R19, P2 ;  /* 0x0000000109137824 */ /* 0x000fc600010e0613 */
[----:B------:R2:W-:Y:S01]  /*37890*/  STL [R1+0x12d8], R15 ;  /* 0x0012d80f01007387 */ /* 0x0005e20000100800 */
[----:B------:R-:W-:Y:S01]  /*378a0*/  IADD3 R18, P2, PT, R5, R18, RZ ;  /* 0x0000001205127210 */ /* 0x000fe20007f5e0ff */
[----:B------:R-:W-:Y:S02]  /*378b0*/  IMAD.X R17, R9, 0x1, R17, P3 ;  /* 0x0000000109117824 */ /* 0x000fe400018e0611 */
[----:B------:R2:W-:Y:S01]  /*378c0*/  STL [R1+0x304], R19 ;  /* 0x0003041301007387 */ /* 0x0005e20000100800 */
[----:B------:R-:W-:-:S03]  /*378d0*/  IADD3 R16, P3, PT, R5, R16, RZ ;  /* 0x0000001005107210 */ /* 0x000fc60007f7e0ff */
[----:B------:R2:W-:Y:S01]  /*378e0*/  STL [R1+0x2e8], R18 ;  /* 0x0002e81201007387 */ /* 0x0005e20000100800 */
[----:B------:R-:W-:-:S03]  /*378f0*/  IMAD.X R14, R9, 0x1, R14, P5 ;  /* 0x00000001090e7824 */ /* 0x000fc600028e060e */
[----:B------:R2:W-:Y:S04]  /*37900*/  STL [R1+0x2fc], R17 ;  /* 0x0002fc1101007387 */ /* 0x0005e80000100800 */
[----:B------:R2:W-:Y:S04]  /*37910*/  STL [R1+0x2e0], R16 ;  /* 0x0002e01001007387 */ /* 0x0005e80000100800 */
[----:B------:R2:W-:Y:S01]  /*37920*/  STL [R1+0x2f4], R14 ;  /* 0x0002f40e01007387 */ /* 0x0005e20000100800 */
[C---:B---3--:R-:W-:Y:S02]  /*37930*/  IMAD.X R13, R9.reuse, 0x1, R13, P6 ;  /* 0x00000001090d7824 */ /* 0x048fe400030e060d */
[----:B----4-:R-:W-:-:S03]  /*37940*/  IMAD.X R12, R9, 0x1, R12, P2 ;  /* 0x00000001090c7824 */ /* 0x010fc600010e060c */
[----:B------:R2:W-:Y:S04]  /*37950*/  STL [R1+0x2ec], R13 ;  /* 0x0002ec0d01007387 */ /* 0x0005e80000100800 */
[----:B------:R2:W-:Y:S01]  /*37960*/  STL [R1+0x2e4], R12 ;  /* 0x0002e40c01007387 */ /* 0x0005e20000100800 */
[----:B0-----:R-:W-:Y:S01]  /*37970*/  IMAD R7, R15, -0x80, R7 ;  /* 0xffffff800f077824 */ /* 0x001fe200078e0207 */
[----:B------:R-:W-:Y:S01]  /*37980*/  IADD3 R2, P5, PT, R5, R2, RZ ;  /* 0x0000000205027210 */ /* 0x000fe20007fbe0ff */
[----:B-----5:R-:W-:-:S05]  /*37990*/  IMAD.X R11, R9, 0x1, R11, P3 ;  /* 0x00000001090b7824 */ /* 0x020fca00018e060b */
[----:B------:R2:W-:Y:S04]  /*379a0*/  STL [R1+0x2dc], R11 ;  /* 0x0002dc0b01007387 */ /* 0x0005e80000100800 */
[----:B------:R2:W-:Y:S01]  /*379b0*/  STL.S16 [R1+0x230], R10 ;  /* 0x0002300a01007387 */ /* 0x0005e20000100600 */
[----:B------:R-:W-:Y:S01]  /*379c0*/  IADD3 R0, P3, PT, R5, R0, RZ ;  /* 0x0000000005007210 */ /* 0x000fe20007f7e0ff */
[----:B------:R-:W-:Y:S01]  /*379d0*/  IMAD.X R4, R9, 0x1, R4, P5 ;  /* 0x0000000109047824 */ /* 0x000fe200028e0604 */
[C---:B------:R-:W-:Y:S02]  /*379e0*/  ISETP.GT.AND P2, PT, R7.reuse, RZ, PT ;  /* 0x000000ff0700720c */ /* 0x040fe40003f44270 */
[----:B------:R-:W-:Y:S01]  /*379f0*/  ISETP.GT.AND P6, PT, R7, 0x1, PT ;  /* 0x000000010700780c */ /* 0x000fe20003fc4270 */
[----:B------:R-:W-:Y:S01]  /*37a00*/  IMAD.X R3, R9, 0x1, R3, P3 ;  /* 0x0000000109037824 */ /* 0x000fe200018e0603 */
[----:B-1----:R-:W-:Y:S11]  /*37a10*/  @!P1 BRA `(.L_x_8) ;  /* 0x0000029400789947 */ /* 0x002ff60003800000 */
.L_x_16:
[----:B------:R0:W-:Y:S04]  /*37a20*/  STL [R1+0x19e4], R4 ;  /* 0x0019e40401007387 */ /* 0x0001e80000100800 */
[----:B0-----:R-:W3:Y:S01]  /*37a30*/  LDL R4, [R1+0x230] ;  /* 0x0002300001047983 */ /* 0x001ee20000100800 */
[----:B------:R-:W-:Y:S01]  /*37a40*/  @P2 IMAD.MOV.U32 R8, RZ, RZ, R0 ;  /* 0x000000ffff082224 */ /* 0x000fe200078e0000 */
[----:B------:R-:W-:Y:S01]  /*37a50*/  ISETP.GT.AND P1, PT, R7, 0x2, PT ;  /* 0x000000020700780c */ /* 0x000fe20003f24270 */
[----:B------:R-:W-:Y:S01]  /*37a60*/  @P2 IMAD.MOV.U32 R9, RZ, RZ, R3 ;  /* 0x000000ffff092224 */ /* 0x000fe200078e0003 */
        /* <DEDUP_REMOVED lines=21> */
[----:B0-2---:R-:W-:-:S03]  /*37bc0*/  PRMT R34, RZ, 0x7610, R34 ;  /* 0x00007610ff227816 */ /* 0x005fc60000000022 */
        /* <DEDUP_REMOVED lines=53> */
[----:B---3--:R-:W2:Y:S04]  /*37f20*/  @P2 LDG.E.U8 R4, desc[UR20][R8.64] ;  /* 0x0000001408042981 */ /* 0x008ea8000c1e1100 */
        /* <DEDUP_REMOVED lines=47> */
[----:B--2---:R0:W-:Y:S04]  /*38220*/  @P2 STL [R1+0x230], R4 ;  /* 0x0002300401002387 */ /* 0x0041e80000100800 */
[----:B0-----:R-:W2:Y:S01]  /*38230*/  LDL.LU R4, [R1+0x19e4] ;  /* 0x0019e40001047983 */ /* 0x001ea20000300800 */
[----:B------:R-:W-:-:S02]  /*38240*/  @P2 IMAD.MOV.U32 R8, RZ, RZ, R2 ;  /* 0x000000ffff082224 */ /* 0x000fc400078e0002 */
[----:B--2---:R-:W-:-:S05]  /*38250*/  @P2 IMAD.MOV.U32 R9, RZ, RZ, R4 ;  /* 0x000000ffff092224 */ /* 0x004fca00078e0004 */
[----:B------:R-:W2:Y:S04]  /*38260*/  @P2 LDG.E.U8 R34, desc[UR20][R8.64] ;  /* 0x0000001408222981 */ /* 0x000ea8000c1e1100 */
[----:B------:R-:W-:Y:S04]  /*38270*/  STL [R1+0x16f4], R2 ;  /* 0x0016f40201007387 */ /* 0x000fe80000100800 */
[----:B------:R-:W-:Y:S04]  /*38280*/  STL [R1+0x1728], R2 ;  /* 0x0017280201007387 */ /* 0x000fe80000100800 */
[----:B------:R-:W-:Y:S04]  /*38290*/  STL [R1+0x17c8], R2 ;  /* 0x0017c80201007387 */ /* 0x000fe80000100800 */
[----:B------:R-:W-:Y:S04]  /*382a0*/  STL [R1+0x16f0], R4 ;  /* 0x0016f00401007387 */ /* 0x000fe80000100800 */
[----:B------:R-:W-:Y:S04]  /*382b0*/  STL [R1+0x172c], R4 ;  /* 0x00172c0401007387 */ /* 0x000fe80000100800 */
[----:B------:R-:W-:Y:S04]  /*382c0*/  STL [R1+0x17cc], R4 ;  /* 0x0017cc0401007387 */ /* 0x000fe80000100800 */
[----:B--2---:R0:W-:Y:S04]  /*382d0*/  STL [R1+0x22c], R34 ;  /* 0x00022c2201007387 */ /* 0x0041e80000100800 */
[----:B0-----:R-:W2:Y:S04]  /*382e0*/  LDL.LU R34, [R1+0x19e0] ;  /* 0x0019e00001227983 */ /* 0x001ea80000300800 */
[----:B------:R-:W3:Y:S04]  /*382f0*/  LDL R8, [R1+0x2dc] ;  /* 0x0002dc0001087983 */ /* 0x000ee80000100800 */
[----:B------:R-:W3:Y:S01]  /*38300*/  LDL R9, [R1+0x2e0] ;  /* 0x0002e00001097983 */ /* 0x000ee20000100800 */
[----:B------:R-:W-:-:S02]  /*38310*/  PRMT R43, RZ, 0x7610, R43 ;  /* 0x00007610ff2b7816 */ /* 0x000fc4000000002b */
[----:B---3--:R-:W-:-:S04]  /*38320*/  @P6 LOP3.LUT R9, R9, R8, RZ, 0x3c, !PT ;  /* 0x0000000809096212 */ /* 0x008fc800078e3cff */
[----:B------:R-:W-:-:S04]  /*38330*/  @P6 LOP3.LUT R8, R9, R8, RZ, 0x3c, !PT ;  /* 0x0000000809086212 */ /* 0x000fc800078e3cff */
[----:B------:R-:W-:-:S05]  /*38340*/  @P6 LOP3.LUT R9, R9, R8, RZ, 0x3c, !PT ;  /* 0x0000000809096212 */ /* 0x000fca00078e3cff */
[----:B------:R-:W3:Y:S04]  /*38350*/  @P6 LDG.E.U8 R43, desc[UR20][R8.64] ;  /* 0x00000014082b6981 */ /* 0x000ee8000c1e1100 */
[----:B---3--:R0:W-:Y:S04]  /*38360*/  STL [R1+0x228], R43 ;  /* 0x0002282b01007387 */ /* 0x0081e80000100800 */
[----:B0-----:R-:W3:Y:S04]  /*38370*/  LDL.LU R43, [R1+0x19dc] ;  /* 0x0019dc00012b7983 */ /* 0x001ee80000300800 */
[----:B------:R-:W4:Y:S04]  /*38380*/  LDL R8, [R1+0x2e4] ;  /* 0x0002e40001087983 */ /* 0x000f280000100800 */
[----:B------:R-:W4:Y:S01]  /*38390*/  LDL R9, [R1+0x2e8] ;  /* 0x0002e80001097983 */ /* 0x000f220000100800 */
[----:B--2---:R-:W-:-:S02]  /*383a0*/  PRMT R34, RZ, 0x7610, R34 ;  /* 0x00007610ff227816 */ /* 0x004fc40000000022 */
[----:B----4-:R-:W-:-:S04]  /*383b0*/  @P6 LOP3.LUT R9, R9, R8, RZ, 0x3c, !PT ;  /* 0x0000000809096212 */ /* 0x010fc800078e3cff */
[----:B------:R-:W-:-:S04]  /*383c0*/  @P6 LOP3.LUT R8, R9, R8, RZ, 0x3c, !PT ;  /* 0x0000000809086212 */ /* 0x000fc800078e3cff */
[----:B------:R-:W-:-:S05]  /*383d0*/  @P6 LOP3.LUT R9, R9, R8, RZ, 0x3c, !PT ;  /* 0x0000000809096212 */ /* 0x000fca00078e3cff */
[----:B------:R-:W2:Y:S04]  /*383e0*/  @P6 LDG.E.U8 R34, desc[UR20][R8.64] ;  /* 0x0000001408226981 */ /* 0x000ea8000c1e1100 */
[----:B--2---:R0:W-:Y:S04]  /*383f0*/  STL [R1+0x224], R34 ;  /* 0x0002242201007387 */ /* 0x0041e80000100800 */
[----:B0-----:R-:W2:Y:S04]  /*38400*/  LDL.LU R34, [R1+0x19d8] ;  /* 0x0019d80001227983 */ /* 0x001ea80000300800 */
[----:B------:R-:W4:Y:S04]  /*38410*/  LDL R8, [R1+0x2ec] ;  /* 0x0002ec0001087983 */ /* 0x000f280000100800 */
[----:B------:R-:W4:Y:S01]  /*38420*/  LDL R9, [R1+0x2f0] ;  /* 0x0002f00001097983 */ /* 0x000f220000100800 */
[----:B---3--:R-:W-:-:S02]  /*38430*/  PRMT R43, RZ, 0x7610, R43 ;  /* 0x00007610ff2b7816 */ /* 0x008fc4000000002b */
[----:B----4-:R-:W-:-:S04]  /*38440*/  @P1 LOP3.LUT R9, R9, R8, RZ, 0x3c, !PT ;  /* 0x0000000809091212 */ /* 0x010fc800078e3cff */
        /* <DEDUP_REMOVED lines=11> */
[----:B------:R-:W2:Y:S01]  /*38500*/  @P1 LDG.E.U8 R34, desc[UR20][R8.64] ;  /* 0x0000001408221981 */ /* 0x000ea2000c1e1100 */
[----:B------:R-:W-:-:S03]  /*38510*/  ISETP.GT.AND P2, PT, R7, 0x3, PT ;  /* 0x000000030700780c */ /* 0x000fc60003f44270 */
        /* <DEDUP_REMOVED lines=137> */
[----:B------:R-:W-:-:S02]  /*38db0*/  PRMT R44, RZ, 0x7610, R44 ;  /* 0x00007610ff2c7816 */ /* 0x000fc4000000002c */
[----:B----4-:R-:W-:-:S04]  /*38dc0*/  @P3 LOP3.LUT R9, R9, R8, RZ, 0x3c, !PT ;  /* 0x0000000809093212 */ /* 0x010fc800078e3cff */
[----:B------:R-:W-:-:S04]  /*38dd0*/  @P3 LOP3.LUT R8, R9, R8, RZ, 0x3c, !PT ;  /* 0x0000000809083212 */ /* 0x000fc800078e3cff */
[----:B------:R-:W-:-:S05]  /*38de0*/  @P3 LOP3.LUT R9, R9, R8, RZ, 0x3c, !PT ;  /* 0x0000000809093212 */ /* 0x000fca00078e3cff */
[----:B------:R-:W4:Y:S04]  /*38df0*/  @P3 LDG.E.U8 R44, desc[UR20][R8.64] ;  /* 0x00000014082c3981 */ /* 0x000f28000c1e1100 */
[----:B----4-:R0:W-:Y:S04]  /*38e00*/  STL [R1+0x1cc], R44 ;  /* 0x0001cc2c01007387 */ /* 0x0101e80000100800 */
[----:B0-----:R-:W4:Y:S04]  /*38e10*/  LDL.LU R44, [R1+0x1994] ;  /* 0x00199400012c7983 */ /* 0x001f280000300800 */
[----:B------:R-:W2:Y:S04]  /*38e20*/  LDL R8, [R1+0xb7c] ;  /* 0x000b7c0001087983 */ /* 0x000ea80000100800 */
[----:B------:R-:W2:Y:S01]  /*38e30*/  LDL R9, [R1+0xb80] ;  /* 0x000b800001097983 */ /* 0x000ea20000100800 */
[----:B------:R-:W-:-:S02]  /*38e40*/  PRMT R14, RZ, 0x7610, R14 ;  /* 0x00007610ff0e7816 */ /* 0x000fc4000000000e */
[----:B--2---:R-:W-:-:S04]  /*38e50*/  @P3 LOP3.LUT R9, R9, R8, RZ, 0x3c, !PT ;  /* 0x0000000809093212 */ /* 0x004fc800078e3cff */
[----:B------:R-:W-:-:S04]  /*38e60*/  @P3 LOP3.LUT R8, R9, R8, RZ, 0x3c, !PT ;  /* 0x0000000809083212 */ /* 0x000fc800078e3cff */
[----:B------:R-:W-:-:S05]  /*38e70*/  @P3 LOP3.LUT R9, R9, R8, RZ, 0x3c, !PT ;  /* 0x0000000809093212 */ /* 0x000fca00078e3cff */
[----:B------:R-:W2:Y:S01]  /*38e80*/  @P3 LDG.E.U8 R14, desc[UR20][R8.64] ;  /* 0x00000014080e3981 */ /* 0x000ea2000c1e1100 */
[----:B------:R-:W-:-:S03]  /*38e90*/  ISETP.GT.AND P1, PT, R7, 0xb, PT ;  /* 0x0000000b0700780c */ /* 0x000fc60003f24270 */
[----:B--2---:R0:W-:Y:S04]  /*38ea0*/  STL [R1+0x1c8], R14 ;  /* 0x0001c80e01007387 */ /* 0x0041e80000100800 */
[----:B0-----:R-:W2:Y:S04]  /*38eb0*/  LDL.LU R14, [R1+0x1990] ;  /* 0x00199000010e7983 */ /* 0x001ea80000300800 */
[----:B------:R-:W2:Y:S04]  /*38ec0*/  LDL R8, [R1+0xb84] ;  /* 0x000b840001087983 */ /* 0x000ea80000100800 */
[----:B------:R-:W2:Y:S01]  /*38ed0*/  LDL R9, [R1+0xb88] ;  /* 0x000b880001097983 */ /* 0x000ea20000100800 */
[----:B------:R-:W-:-:S02]  /*38ee0*/  PRMT R47, RZ, 0x7610, R47 ;  /* 0x00007610ff2f7816 */ /* 0x000fc4000000002f */
[----:B--2---:R-:W-:-:S04]  /*38ef0*/  @P1 LOP3.LUT R9, R9, R8, RZ, 0x3c, !PT ;  /* 0x0000000809091212 */ /* 0x004fc800078e3cff */
[----:B------:R-:W-:-:S04]  /*38f00*/  @P1 LOP3.LUT R8, R9, R8, RZ, 0x3c, !PT ;  /* 0x0000000809081212 */ /* 0x000fc800078e3cff */
[----:B------:R-:W-:-:S05]  /*38f10*/  @P1 LOP3.LUT R9, R9, R8, RZ, 0x3c, !PT ;  /* 0x0000000809091212 */ /* 0x000fca00078e3cff */
[----:B------:R-:W2:Y:S04]  /*38f20*/  @P1 LDG.E.U8 R47, desc[UR20][R8.64] ;  /* 0x00000014082f1981 */ /* 0x000ea8000c1e1100 */
        /* <DEDUP_REMOVED lines=57> */
[----:B------:R-:W3:Y:S04]  /*392c0*/  LDL R8, [R1+0xbbc] ;  /* 0x000bbc0001087983 */ /* 0x000ee80000100800 */
[----:B------:R-:W3:Y:S01]  /*392d0*/  LDL R9, [R1+0xbc0] ;  /* 0x000bc00001097983 */ /* 0x000ee20000100800 */
[----:B------:R-:W-:-:S03]  /*392e0*/  PRMT R2, RZ, 0x7610, R2 ;  /* 0x00007610ff027816 */ /* 0x000fc60000000002 */
[----:B--2---:R-:W-:Y:S01]  /*392f0*/  STL [R1+0x17d0], R4 ;  /* 0x0017d00401007387 */ /* 0x004fe20000100800 */
[----:B---3--:R-:W-:-:S04]  /*39300*/  @P1 LOP3.LUT R9, R9, R8, RZ, 0x3c, !PT ;  /* 0x0000000809091212 */ /* 0x008fc800078e3cff */
[----:B------:R-:W-:-:S04]  /*39310*/  @P1 LOP3.LUT R8, R9, R8, RZ, 0x3c, !PT ;  /* 0x0000000809081212 */ /* 0x000fc800078e3cff */
[----:B------:R-:W-:-:S05]  /*39320*/  @P1 LOP3.LUT R9, R9, R8, RZ, 0x3c, !PT ;  /* 0x0000000809091212 */ /* 0x000fca00078e3cff */
[----:B------:R0:W2:Y:S04]  /*39330*/  @P1 LDG.E.U8 R2, desc[UR20][R8.64] ;  /* 0x0000001408021981 */ /* 0x0000a8000c1e1100 */
[----:B------:R-:W0:Y:S04]  /*39340*/  LDL R8, [R1+0xbc4] ;  /* 0x000bc40001087983 */ /* 0x000e280000100800 */
[----:B------:R-:W0:Y:S01]  /*39350*/  LDL R9, [R1+0xbc8] ;  /* 0x000bc80001097983 */ /* 0x000e220000100800 */
[----:B------:R-:W-:Y:S02]  /*39360*/  ISETP.GT.AND P2, PT, R7, 0xf, PT ;  /* 0x0000000f0700780c */ /* 0x000fe40003f44270 */
[----:B------:R-:W-:-:S11]  /*39370*/  PRMT R11, RZ, 0x7610, R11 ;  /* 0x00007610ff0b7816 */ /* 0x000fd6000000000b */
[----:B0-----:R-:W-:-:S04]  /*39380*/  @P2 LOP3.LUT R9, R9, R8, RZ, 0x3c, !PT ;  /* 0x0000000809092212 */ /* 0x001fc800078e3cff */
[----:B------:R-:W-:-:S04]  /*39390*/  @P2 LOP3.LUT R8, R9, R8, RZ, 0x3c, !PT ;  /* 0x0000000809082212 */ /* 0x000fc800078e3cff */
[----:B------:R-:W-:-:S05]  /*393a0*/  @P2 LOP3.LUT R9, R9, R8, RZ, 0x3c, !PT ;  /* 0x0000000809092212 */ /* 0x000fca00078e3cff */
[----:B------:R-:W3:Y:S04]  /*393b0*/  @P2 LDG.E.U8 R11, desc[UR20][R8.64] ;  /* 0x00000014080b2981 */ /* 0x000ee8000c1e1100 */
[----:B--2---:R-:W-:Y:S04]  /*393c0*/  STL [R1+0x17d4], R2 ;  /* 0x0017d40201007387 */ /* 0x004fe80000100800 */
[----:B---3--:R0:W-:Y:S04]  /*393d0*/  STL [R1+0x2d0], R11 ;  /* 0x0002d00b01007387 */ /* 0x0081e80000100800 */
[----:B0-----:R-:W2:Y:S04]  /*393e0*/  LDL.LU R11, [R1+0x1974] ;  /* 0x00197400010b7983 */ /* 0x001ea80000300800 */
[----:B------:R-:W3:Y:S04]  /*393f0*/  LDL R8, [R1+0xbcc] ;  /* 0x000bcc0001087983 */ /* 0x000ee80000100800 */
[----:B------:R-:W3:Y:S01]  /*39400*/  LDL R9, [R1+0xbd0] ;  /* 0x000bd00001097983 */ /* 0x000ee20000100800 */
[----:B------:R-:W-:-:S02]  /*39410*/  PRMT R42, RZ, 0x7610, R42 ;  /* 0x00007610ff2a7816 */ /* 0x000fc4000000002a */
[----:B---3--:R-:W-:-:S04]  /*39420*/  @P2 LOP3.LUT R9, R9, R8, RZ, 0x3c, !PT ;  /* 0x0000000809092212 */ /* 0x008fc800078e3cff */
[----:B------:R-:W-:-:S04]  /*39430*/  @P2 LOP3.LUT R8, R9, R8, RZ, 0x3c, !PT ;  /* 0x0000000809082212 */ /* 0x000fc800078e3cff */
[----:B------:R-:W-:-:S05]  /*39440*/  @P2 LOP3.LUT R9, R9, R8, RZ, 0x3c, !PT ;  /* 0x0000000809092212 */ /* 0x000fca00078e3cff */
[----:B------:R-:W3:Y:S01]  /*39450*/  @P2 LDG.E.U8 R42, desc[UR20][R8.64] ;  /* 0x00000014082a2981 */ /* 0x000ee2000c1e1100 */
[----:B------:R-:W-:-:S03]  /*39460*/  ISETP.GT.AND P3, PT, R7, 0x10, PT ;  /* 0x000000100700780c */ /* 0x000fc60003f64270 */
[----:B---3--:R0:W-:Y:S04]  /*39470*/  STL [R1+0x2cc], R42 ;  /* 0x0002cc2a01007387 */ /* 0x0081e80000100800 */
[----:B0-----:R-:W3:Y:S04]  /*39480*/  LDL.LU R42, [R1+0x1970] ;  /* 0x00197000012a7983 */ /* 0x001ee80000300800 */
        /* <DEDUP_REMOVED lines=113> */
[----:B------:R-:W-:Y:S02]  /*39ba0*/  ISETP.GT.AND P3, PT, R7, 0x16, PT ;  /* 0x000000160700780c */ /* 0x000fe40003f64270 */
[----:B------:R-:W-:Y:S01]  /*39bb0*/  PRMT R3, RZ, 0x7610, R3 ;  /* 0x00007610ff037816 */ /* 0x000fe20000000003 */
[----:B--2---:R-:W-:Y:S10]  /*39bc0*/  STL [R1+0x1800], R4 ;  /* 0x0018000401007387 */ /* 0x004ff40000100800 */
[----:B---3--:R-:W-:-:S04]  /*39bd0*/  @P3 LOP3.LUT R9, R9, R8, RZ, 0x3c, !PT ;  /* 0x0000000809093212 */ /* 0x008fc800078e3cff */
        /* <DEDUP_REMOVED lines=133> */
[----:B------:R0:W2:Y:S04]  /*3a430*/  @P1 LDG.E.U8 R2, desc[UR20][R8.64] ;  /* 0x0000001408021981 */ /* 0x0000a8000c1e1100 */
[----:B------:R-:W0:Y:S04]  /*3a440*/  LDL R8, [R1+0xcac] ;  /* 0x000cac0001087983 */ /* 0x000e280000100800 */
[----:B------:R-:W0:Y:S01]  /*3a450*/  LDL R9, [R1+0xcb0] ;  /* 0x000cb00001097983 */ /* 0x000e220000100800 */
[----:B------:R-:W-:Y:S02]  /*3a460*/  PRMT R83, RZ, 0x7610, R83 ;  /* 0x00007610ff537816 */ /* 0x000fe40000000053 */
[----:B0-----:R-:W-:-:S04]  /*3a470*/  @P1 LOP3.LUT R9, R9, R8, RZ, 0x3c, !PT ;  /* 0x0000000809091212 */ /* 0x001fc800078e3cff */
[----:B------:R-:W-:-:S04]  /*3a480*/  @P1 LOP3.LUT R8, R9, R8, RZ, 0x3c, !PT ;  /* 0x0000000809081212 */ /* 0x000fc800078e3cff */
[----:B------:R-:W-:-:S05]  /*3a490*/  @P1 LOP3.LUT R9, R9, R8, RZ, 0x3c, !PT ;  /* 0x0000000809091212 */ /* 0x000fca00078e3cff */
[----:B------:R-:W3:Y:S04]  /*3a4a0*/  @P1 LDG.E.U8 R83, desc[UR20][R8.64] ;  /* 0x0000001408531981 */ /* 0x000ee8000c1e1100 */
[----:B--2---:R-:W-:Y:S01]  /*3a4b0*/  STL [R1+0x1804], R2 ;  /* 0x0018040201007387 */ /* 0x004fe20000100800 */
[----:B------:R-:W-:-:S03]  /*3a4c0*/  ISETP.GT.AND P2, PT, R7, 0x1e, PT ;  /* 0x0000001e0700780c */ /* 0x000fc60003f44270 */
        /* <DEDUP_REMOVED lines=9> */
[----:B------:R-:W2:Y:S04]  /*3a560*/  LDL R8, [R1+0xcbc] ;  /* 0x000cbc0001087983 */ /* 0x000ea80000100800 */
[----:B------:R-:W2:Y:S01]  /*3a570*/  LDL R9, [R1+0xcc0] ;  /* 0x000cc00001097983 */ /* 0x000ea20000100800 */
[----:B------:R-:W-:-:S03]  /*3a580*/  PRMT R6, RZ, 0x7610, R6 ;  /* 0x00007610ff067816 */ /* 0x000fc60000000006 */
[----:B---3--:R-:W-:Y:S01]  /*3a590*/  STL [R1+0x17e0], R0 ;  /* 0x0017e00001007387 */ /* 0x008fe20000100800 */
[----:B--2---:R-:W-:-:S04]  /*3a5a0*/  @P2 LOP3.LUT R9, R9, R8, RZ, 0x3c, !PT ;  /* 0x0000000809092212 */ /* 0x004fc800078e3cff */
        /* <DEDUP_REMOVED lines=380> */
[----:B--2---:R0:W-:Y:S04]  /*3bd70*/  STL [R1+0x80], R43 ;  /* 0x0000802b01007387 */ /* 0x0041e80000100800 */
[----:B0-----:R-:W2:Y:S04]  /*3bd80*/  LDL R43, [R1+0xdc8] ;  /* 0x000dc800012b7983 */ /* 0x001ea80000100800 */
[----:B---3--:R0:W-:Y:S04]  /*3bd90*/  STL [R1+0x7c], R29 ;  /* 0x00007c1d01007387 */ /* 0x0081e80000100800 */
[----:B0-----:R-:W3:Y:S04]  /*3bda0*/  LDL.LU R29, [R1+0x1874] ;  /* 0x00187400011d7983 */ /* 0x001ee80000300800 */
[----:B------:R-:W2:Y:S04]  /*3bdb0*/  LDL R8, [R1+0xdac] ;  /* 0x000dac0001087983 */ /* 0x000ea80000100800 */
[----:B------:R-:W2:Y:S01]  /*3bdc0*/  LDL R9, [R1+0xdb0] ;  /* 0x000db00001097983 */ /* 0x000ea20000100800 */
[----:B------:R-:W-:-:S02]  /*3bdd0*/  ISETP.GT.AND P2, PT, R7, 0x33, PT ;  /* 0x000000330700780c */ /* 0x000fc40003f44270 */
[----:B------:R-:W-:-:S11]  /*3bde0*/  PRMT R49, RZ, 0x7610, R49 ;  /* 0x00007610ff317816 */ /* 0x000fd60000000031 */
        /* <DEDUP_REMOVED lines=23> */
[----:B------:R-:W-:-:S03]  /*3bf60*/  PRMT R4, RZ, 0x7610, R4 ;  /* 0x00007610ff047816 */ /* 0x000fc60000000004 */
[----:B--2---:R0:W-:Y:S04]  /*3bf70*/  STL [R1+0x70], R53 ;  /* 0x0000703501007387 */ /* 0x0041e80000100800 */
[----:B0-----:R-:W2:Y:S04]  /*3bf80*/  LDL.LU R53, [R1+0x1868] ;  /* 0x0018680001357983 */ /* 0x001ea80000300800 */
[----:B------:R-:W2:Y:S01]  /*3bf90*/  LDL R9, [R1+0xdc4] ;  /* 0x000dc40001097983 */ /* 0x000ea20000100800 */
[----:B------:R-:W-:Y:S01]  /*3bfa0*/  @P3 IMAD.MOV.U32 R8, RZ, RZ, R43 ;  /* 0x000000ffff083224 */ /* 0x000fe200078e002b */
[----:B------:R-:W-:-:S02]  /*3bfb0*/  ISETP.GT.AND P1, PT, R7, 0x35, PT ;  /* 0x000000350700780c */ /* 0x000fc40003f24270 */
[----:B------:R-:W-:Y:S01]  /*3bfc0*/  PRMT R55, RZ, 0x7610, R55 ;  /* 0x00007610ff377816 */ /* 0x000fe20000000037 */
[----:B------:R-:W3:Y:S04]  /*3bfd0*/  LDL R43, [R1+0xdf0] ;  /* 0x000df000012b7983 */ /* 0x000ee80000100800 */
[----:B--2---:R0:W2:Y:S04]  /*3bfe0*/  @P3 LDG.E.U8 R4, desc[UR20][R8.64] ;  /* 0x0000001408043981 */ /* 0x0040a8000c1e1100 */
[----:B------:R-:W0:Y:S04]  /*3bff0*/  LDL R8, [R1+0xdcc] ;  /* 0x000dcc0001087983 */ /* 0x000e280000100800 */
[----:B------:R-:W0:Y:S02]  /*3c000*/  LDL R9, [R1+0xdd0] ;  /* 0x000dd00001097983 */ /* 0x000e240000100800 */
        /* <DEDUP_REMOVED lines=33> */
[C---:B------:R-:W-:Y:S02]  /*3c220*/  ISETP.GT.AND P3, PT, R7.reuse, 0x37, PT ;  /* 0x000000370700780c */ /* 0x040fe40003f64270 */
[----:B------:R-:W-:Y:S01]  /*3c230*/  PRMT R34, RZ, 0x7610, R34 ;  /* 0x00007610ff227816 */ /* 0x000fe20000000022 */
[----:B--2---:R0:W-:Y:S04]  /*3c240*/  STL [R1+0x294], R61 ;  /* 0x0002943d01007387 */ /* 0x0041e80000100800 */
[----:B0-----:R-:W2:Y:S04]  /*3c250*/  LDL.LU R61, [R1+0x1858] ;  /* 0x00185800013d7983 */ /* 0x001ea80000300800 */
[----:B------:R-:W2:Y:S02]  /*3c260*/  LDL R9, [R1+0xdec] ;  /* 0x000dec0001097983 */ /* 0x000ea40000100800 */
[----:B------:R-:W-:Y:S01]  /*3c270*/  @P3 IMAD.MOV.U32 R8, RZ, RZ, R43 ;  /* 0x000000ffff083224 */ /* 0x000fe200078e002b */
[----:B----4-:R-:W-:Y:S01]  /*3c280*/  PRMT R44, RZ, 0x7610, R44 ;  /* 0x00007610ff2c7816 */ /* 0x010fe2000000002c */
[----:B------:R-:W4:Y:S04]  /*3c290*/  LDL R43, [R1+0xdfc] ;  /* 0x000dfc00012b7983 */ /* 0x000f280000100800 */
[----:B--2---:R-:W2:Y:S04]  /*3c2a0*/  @P3 LDG.E.U8 R34, desc[UR20][R8.64] ;  /* 0x0000001408223981 */ /* 0x004ea8000c1e1100 */
[----:B------:R-:W3:Y:S04]  /*3c2b0*/  LDL R8, [R1+0xdf4] ;  /* 0x000df40001087983 */ /* 0x000ee80000100800 */
[----:B------:R-:W3:Y:S04]  /*3c2c0*/  LDL R9, [R1+0xdf8] ;  /* 0x000df80001097983 */ /* 0x000ee80000100800 */
[----:B--2---:R0:W-:Y:S01]  /*3c2d0*/  STL [R1+0x290], R34 ;  /* 0x0002902201007387 */ /* 0x0041e20000100800 */
[----:B------:R-:W-:-:S02]  /*3c2e0*/  ISETP.GT.AND P1, PT, R7, 0x38, PT ;  /* 0x000000380700780c */ /* 0x000fc40003f24270 */
[----:B------:R-:W-:Y:S01]  /*3c2f0*/  PRMT R14, RZ, 0x7610, R14 ;  /* 0x00007610ff0e7816 */ /* 0x000fe2000000000e */
[----:B0-----:R-:W2:Y:S01]  /*3c300*/  LDL R34, [R1+0xe00] ;  /* 0x000e000001227983 */ /* 0x001ea20000100800 */
[----:B---3--:R-:W-:-:S04]  /*3c310*/  @P3 LOP3.LUT R9, R9, R8, RZ, 0x3c, !PT ;  /* 0x0000000809093212 */ /* 0x008fc800078e3cff */
[----:B------:R-:W-:-:S04]  /*3c320*/  @P3 LOP3.LUT R8, R9, R8, RZ, 0x3c, !PT ;  /* 0x0000000809083212 */ /* 0x000fc800078e3cff */
[----:B------:R-:W-:-:S05]  /*3c330*/  @P3 LOP3.LUT R9, R9, R8, RZ, 0x3c, !PT ;  /* 0x0000000809093212 */ /* 0x000fca00078e3cff */
[----:B------:R-:W3:Y:S04]  /*3c340*/  @P3 LDG.E.U8 R44, desc[UR20][R8.64] ;  /* 0x00000014082c3981 */ /* 0x000ee8000c1e1100 */
[----:B------:R-:W2:Y:S04]  /*3c350*/  LDL R8, [R1+0x12b8] ;  /* 0x0012b80001087983 */ /* 0x000ea80000100800 */
[----:B------:R-:W2:Y:S04]  /*3c360*/  LDL R9, [R1+0x12bc] ;  /* 0x0012bc0001097983 */ /* 0x000ea80000100800 */
[----:B---3--:R0:W-:Y:S01]  /*3c370*/  STL [R1+0x28c], R44 ;  /* 0x00028c2c01007387 */ /* 0x0081e20000100800 */
[----:B------:R-:W-:-:S02]  /*3c380*/  ISETP.GT.AND P2, PT, R7, 0x39, PT ;  /* 0x000000390700780c */ /* 0x000fc40003f44270 */
[----:B------:R-:W-:Y:S02]  /*3c390*/  PRMT R47, RZ, 0x7610, R47 ;  /* 0x00007610ff2f7816 */ /* 0x000fe4000000002f */
[----:B------:R-:W-:Y:S01]  /*3c3a0*/  PRMT R63, RZ, 0x7610, R63 ;  /* 0x00007610ff3f7816 */ /* 0x000fe2000000003f */
[----:B0-----:R-:W3:Y:S01]  /*3c3b0*/  LDL R44, [R1+0xe08] ;  /* 0x000e0800012c7983 */ /* 0x001ee20000100800 */
[----:B--2---:R-:W-:-:S04]  /*3c3c0*/  @P1 LOP3.LUT R9, R9, R8, RZ, 0x3c, !PT ;  /* 0x0000000809091212 */ /* 0x004fc800078e3cff */
[----:B------:R-:W-:-:S04]  /*3c3d0*/  @P1 LOP3.LUT R8, R9, R8, RZ, 0x3c, !PT ;  /* 0x0000000809081212 */ /* 0x000fc800078e3cff */
[----:B------:R-:W-:-:S05]  /*3c3e0*/  @P1 LOP3.LUT R9, R9, R8, RZ, 0x3c, !PT ;  /* 0x0000000809091212 */ /* 0x000fca00078e3cff */
[----:B------:R0:W2:Y:S04]  /*3c3f0*/  @P1 LDG.E.U8 R14, desc[UR20][R8.64] ;  /* 0x00000014080e1981 */ /* 0x0000a8000c1e1100 */
[----:B------:R-:W0:Y:S04]  /*3c400*/  LDL R8, [R1+0x12a4] ;  /* 0x0012a40001087983 */ /* 0x000e280000100800 */
[----:B------:R-:W0:Y:S02]  /*3c410*/  LDL R9, [R1+0x12c0] ;  /* 0x0012c00001097983 */ /* 0x000e240000100800 */
[----:B0-----:R-:W-:-:S04]  /*3c420*/  @P1 LOP3.LUT R9, R9, R8, RZ, 0x3c, !PT ;  /* 0x0000000809091212 */ /* 0x001fc800078e3cff */
[----:B------:R-:W-:-:S04]  /*3c430*/  @P1 LOP3.LUT R8, R9, R8, RZ, 0x3c, !PT ;  /* 0x0000000809081212 */ /* 0x000fc800078e3cff */
[----:B------:R-:W-:-:S05]  /*3c440*/  @P1 LOP3.LUT R9, R9, R8, RZ, 0x3c, !PT ;  /* 0x0000000809091212 */ /* 0x000fca00078e3cff */
[----:B------:R0:W3:Y:S02]  /*3c450*/  @P1 LDG.E.U8 R47, desc[UR20][R8.64] ;  /* 0x00000014082f1981 */ /* 0x0000e4000c1e1100 */
[----:B0-----:R-:W-:Y:S02]  /*3c460*/  @P2 IMAD.MOV.U32 R8, RZ, RZ, R34 ;  /* 0x000000ffff082224 */ /* 0x001fe400078e0022 */
[----:B----4-:R-:W-:-:S05]  /*3c470*/  @P2 IMAD.MOV.U32 R9, RZ, RZ, R43 ;  /* 0x000000ffff092224 */ /* 0x010fca00078e002b */
[----:B------:R-:W4:Y:S04]  /*3c480*/  @P2 LDG.E.U8 R63, desc[UR20][R8.64] ;  /* 0x00000014083f2981 */ /* 0x000f28000c1e1100 */
[----:B--2---:R0:W-:Y:S04]  /*3c490*/  STL [R1+0x60], R14 ;  /* 0x0000600e01007387 */ /* 0x0041e80000100800 */
[----:B0-----:R-:W2:Y:S04]  /*3c4a0*/  LDL R14, [R1+0xe10] ;  /* 0x000e1000010e7983 */ /* 0x001ea80000100800 */
[----:B---3--:R0:W-:Y:S04]  /*3c4b0*/  STL [R1+0x5c], R47 ;  /* 0x00005c2f01007387 */ /* 0x0081e80000100800 */
[----:B------:R-:W3:Y:S04]  /*3c4c0*/  LDL R43, [R1+0xe1c] ;  /* 0x000e1c00012b7983 */ /* 0x000ee80000100800 */
[----:B------:R-:W2:Y:S04]  /*3c4d0*/  LDL R34, [R1+0xe20] ;  /* 0x000e200001227983 */ /* 0x000ea80000100800 */
[----:B0-----:R-:W2:Y:S04]  /*3c4e0*/  LDL R47, [R1+0xe18] ;  /* 0x000e1800012f7983 */ /* 0x001ea80000100800 */
[----:B----4-:R0:W-:Y:S04]  /*3c4f0*/  STL [R1+0x58], R63 ;  /* 0x0000583f01007387 */ /* 0x0101e80000100800 */
[----:B0-----:R-:W4:Y:S04]  /*3c500*/  LDL.LU R63, [R1+0x1854] ;  /* 0x00185400013f7983 */ /* 0x001f280000300800 */
[----:B------:R-:W2:Y:S01]  /*3c510*/  LDL R9, [R1+0xe04] ;  /* 0x000e040001097983 */ /* 0x000ea20000100800 */
[----:B------:R-:W-:Y:S01]  /*3c520*/  PRMT R33, RZ, 0x7610, R33 ;  /* 0x00007610ff217816 */ /* 0x000fe20000000021 */
[----:B------:R-:W-:Y:S01]  /*3c530*/  @P2 IMAD.MOV.U32 R8, RZ, RZ, R44 ;  /* 0x000000ffff082224 */ /* 0x000fe200078e002c */
[----:B------:R-:W-:Y:S01]  /*3c540*/  ISETP.GT.AND P3, PT, R7, 0x3a, PT ;  /* 0x0000003a0700780c */ /* 0x000fe20003f64270 */
[----:B------:R-:W3:Y:S01]  /*3c550*/  LDL R44, [R1+0xe24] ;  /* 0x000e2400012c7983 */ /* 0x000ee20000100800 */
[----:B------:R-:W-:-:S03]  /*3c560*/  PRMT R12, RZ, 0x7610, R12 ;  /* 0x00007610ff0c7816 */ /* 0x000fc6000000000c */
[----:B--2---:R0:W2:Y:S04]  /*3c570*/  @P2 LDG.E.U8 R33, desc[UR20][R8.64] ;  /* 0x0000001408212981 */ /* 0x0040a8000c1e1100 */
[----:B------:R-:W3:Y:S04]  /*3c580*/  LDL R9, [R1+0xe0c] ;  /* 0x000e0c0001097983 */ /* 0x000ee80000100800 */
[----:B0-----:R-:W-:Y:S01]  /*3c590*/  @P3 IMAD.MOV.U32 R8, RZ, RZ, R14 ;  /* 0x000000ffff083224 */ /* 0x001fe200078e000e */
[----:B--2---:R0:W-:Y:S01]  /*3c5a0*/  STL [R1+0x54], R33 ;  /* 0x0000542101007387 */ /* 0x0041e20000100800 */
[----:B------:R-:W-:-:S02]  /*3c5b0*/  ISETP.GT.AND P1, PT, R7, 0x3b, PT ;  /* 0x0000003b0700780c */ /* 0x000fc40003f24270 */
[----:B------:R-:W-:Y:S01]  /*3c5c0*/  PRMT R46, RZ, 0x7610, R46 ;  /* 0x00007610ff2e7816 */ /* 0x000fe2000000002e */
[----:B------:R-:W2:Y:S04]  /*3c5d0*/  LDL R14, [R1+0xe2c] ;  /* 0x000e2c00010e7983 */ /* 0x000ea80000100800 */
[----:B---3--:R1:W3:Y:S01]  /*3c5e0*/  @P3 LDG.E.U8 R12, desc[UR20][R8.64] ;  /* 0x00000014080c3981 */ /* 0x0082e2000c1e1100 */
[----:B------:R-:W-:-:S03]  /*3c5f0*/  PRMT R45, RZ, 0x7610, R45 ;  /* 0x00007610ff2d7816 */ /* 0x000fc6000000002d */
[----:B0-----:R-:W2:Y:S04]  /*3c600*/  LDL R33, [R1+0xe28] ;  /* 0x000e280001217983 */ /* 0x001ea80000100800 */
[----:B------:R-:W2:Y:S01]  /*3c610*/  LDL R9, [R1+0xe14] ;  /* 0x000e140001097983 */ /* 0x000ea20000100800 */
[----:B-1----:R-:W-:-:S05]  /*3c620*/  @P3 IMAD.MOV.U32 R8, RZ, RZ, R47 ;  /* 0x000000ffff083224 */ /* 0x002fca00078e002f */
[----:B--2---:R0:W2:Y:S02]  /*3c630*/  @P3 LDG.E.U8 R46, desc[UR20][R8.64] ;  /* 0x00000014082e3981 */ /* 0x0040a4000c1e1100 */
[----:B0-----:R-:W-:Y:S02]  /*3c640*/  @P1 IMAD.MOV.U32 R8, RZ, RZ, R34 ;  /* 0x000000ffff081224 */ /* 0x001fe400078e0022 */
[----:B------:R-:W-:-:S05]  /*3c650*/  @P1 IMAD.MOV.U32 R9, RZ, RZ, R43 ;  /* 0x000000ffff091224 */ /* 0x000fca00078e002b */
[----:B------:R0:W2:Y:S04]  /*3c660*/  @P1 LDG.E.U8 R45, desc[UR20][R8.64] ;  /* 0x00000014082d1981 */ /* 0x0000a8000c1e1100 */
[----:B---3--:R1:W-:Y:S04]  /*3c670*/  STL [R1+0x50], R12 ;  /* 0x0000500c01007387 */ /* 0x0083e80000100800 */
[----:B------:R-:W3:Y:S04]  /*3c680*/  LDL R43, [R1+0xe34] ;  /* 0x000e3400012b7983 */ /* 0x000ee80000100800 */
[----:B------:R-:W3:Y:S04]  /*3c690*/  LDL R34, [R1+0xe38] ;  /* 0x000e380001227983 */ /* 0x000ee80000100800 */
[----:B-1----:R-:W3:Y:S01]  /*3c6a0*/  LDL R12, [R1+0xe30] ;  /* 0x000e3000010c7983 */ /* 0x002ee20000100800 */
[----:B0-----:R-:W-:Y:S01]  /*3c6b0*/  @P1 IMAD.MOV.U32 R8, RZ, RZ, R33 ;  /* 0x000000ffff081224 */ /* 0x001fe200078e0021 */
[----:B------:R-:W-:Y:S01]  /*3c6c0*/  PRMT R4, RZ, 0x7610, R4 ;  /* 0x00007610ff047816 */ /* 0x000fe20000000004 */
[----:B------:R-:W-:-:S05]  /*3c6d0*/  @P1 IMAD.MOV.U32 R9, RZ, RZ, R44 ;  /* 0x000000ffff091224 */ /* 0x000fca00078e002c */
[----:B------:R3:W3:Y:S04]  /*3c6e0*/  @P1 LDG.E.U8 R4, desc[UR20][R8.64] ;  /* 0x0000001408041981 */ /* 0x0006e8000c1e1100 */
[----:B--2---:R0:W-:Y:S04]  /*3c6f0*/  STL [R1+0x48], R45 ;  /* 0x0000482d01007387 */ /* 0x0041e80000100800 */
[----:B------:R-:W2:Y:S04]  /*3c700*/  LDL R33, [R1+0xe40] ;  /* 0x000e400001217983 */ /* 0x000ea80000100800 */
[----:B0-----:R-:W4:Y:S01]  /*3c710*/  LDL R45, [R1+0xe3c] ;  /* 0x000e3c00012d7983 */ /* 0x001f220000100800 */
[----:B------:R-:W-:-:S02]  /*3c720*/  ISETP.GT.AND P2, PT, R7, 0x3c, PT ;  /* 0x0000003c0700780c */ /* 0x000fc40003f44270 */
[----:B------:R-:W-:Y:S02]  /*3c730*/  ISETP.GT.AND P3, PT, R7, 0x3d, PT ;  /* 0x0000003d0700780c */ /* 0x000fe40003f64270 */
[----:B------:R-:W-:Y:S02]  /*3c740*/  PRMT R2, RZ, 0x7610, R2 ;  /* 0x00007610ff027816 */ /* 0x000fe40000000002 */
[----:B------:R-:W-:-:S07]  /*3c750*/  PRMT R16, RZ, 0x7610, R16 ;  /* 0x00007610ff107816 */ /* 0x000fce0000000010 */
[----:B---3--:R-:W-:Y:S02]  /*3c760*/  @P2 IMAD.MOV.U32 R8, RZ, RZ, R12 ;  /* 0x000000ffff082224 */ /* 0x008fe400078e000c */
[----:B------:R-:W-:-:S05]  /*3c770*/  @P2 IMAD.MOV.U32 R9, RZ, RZ, R14 ;  /* 0x000000ffff092224 */ /* 0x000fca00078e000e */
[----:B------:R0:W3:Y:S01]  /*3c780*/  @P2 LDG.E.U8 R2, desc[UR20][R8.64] ;  /* 0x0000001408022981 */ /* 0x0000e2000c1e1100 */
[----:B------:R-:W-:Y:S01]  /*3c790*/  PRMT R11, RZ, 0x7610, R11 ;  /* 0x00007610ff0b7816 */ /* 0x000fe2000000000b */
[----:B0-----:R-:W-:Y:S02]  /*3c7a0*/  @P2 IMAD.MOV.U32 R8, RZ, RZ, R34 ;  /* 0x000000ffff082224 */ /* 0x001fe400078e0022 */
[----:B------:R-:W-:-:S05]  /*3c7b0*/  @P2 IMAD.MOV.U32 R9, RZ, RZ, R43 ;  /* 0x000000ffff092224 */ /* 0x000fca00078e002b */
[----:B------:R2:W3:Y:S04]  /*3c7c0*/  @P2 LDG.E.U8 R16, desc[UR20][R8.64] ;  /* 0x0000001408102981 */ /* 0x0004e8000c1e1100 */
[----:B------:R-:W-:Y:S04]  /*3c7d0*/  STL [R1+0x1830], R4 ;  /* 0x0018300401007387 */ /* 0x000fe80000100800 */
[----:B------:R-:W3:Y:S04]  /*3c7e0*/  LDL R14, [R1+0xe44] ;  /* 0x000e4400010e7983 */ /* 0x000ee80000100800 */
[----:B------:R-:W3:Y:S01]  /*3c7f0*/  LDL R12, [R1+0xe48] ;  /* 0x000e4800010c7983 */ /* 0x000ee20000100800 */
[----:B--2---:R-:W-:-:S02]  /*3c800*/  @P3 IMAD.MOV.U32 R8, RZ, RZ, R33 ;  /* 0x000000ffff083224 */ /* 0x004fc400078e0021 */
[----:B----4-:R-:W-:-:S05]  /*3c810*/  @P3 IMAD.MOV.U32 R9, RZ, RZ, R45 ;  /* 0x000000ffff093224 */ /* 0x010fca00078e002d */
[----:B------:R0:W2:Y:S04]  /*3c820*/  @P3 LDG.E.U8 R11, desc[UR20][R8.64] ;  /* 0x00000014080b3981 */ /* 0x0000a8000c1e1100 */
[----:B---3--:R-:W-:Y:S04]  /*3c830*/  STL [R1+0x181c], R2 ;  /* 0x00181c0201007387 */ /* 0x008fe80000100800 */
[----:B------:R-:W3:Y:S04]  /*3c840*/  LDL R44, [R1+0xe4c] ;  /* 0x000e4c00012c7983 */ /* 0x000ee80000100800 */
[----:B------:R-:W4:Y:S04]  /*3c850*/  LDL R43, [R1+0xe50] ;  /* 0x000e5000012b7983 */ /* 0x000f280000100800 */
[----:B------:R-:W4:Y:S04]  /*3c860*/  LDL R34, [R1+0xe54] ;  /* 0x000e540001227983 */ /* 0x000f280000100800 */
[----:B------:R1:W-:Y:S04]  /*3c870*/  STL [R1+0x3c], R16 ;  /* 0x00003c1001007387 */ /* 0x0003e80000100800 */
[----:B-1----:R-:W4:Y:S04]  /*3c880*/  LDL R16, [R1+0xe58] ;  /* 0x000e580001107983 */ /* 0x002f280000100800 */
[----:B------:R-:W-:Y:S04]  /*3c890*/  STL [R1+0x4c], R46 ;  /* 0x00004c2e01007387 */ /* 0x000fe80000100800 */
[----:B------:R-:W4:Y:S01]  /*3c8a0*/  LDL R33, [R1+0xe5c] ;  /* 0x000e5c0001217983 */ /* 0x000f220000100800 */
[----:B------:R-:W-:Y:S01]  /*3c8b0*/  PRMT R6, RZ, 0x7610, R6 ;  /* 0x00007610ff067816 */ /* 0x000fe20000000006 */
[----:B0-----:R-:W-:-:S02]  /*3c8c0*/  @P3 IMAD.MOV.U32 R8, RZ, RZ, R12 ;  /* 0x000000ffff083224 */ /* 0x001fc400078e000c */
[----:B------:R-:W-:-:S05]  /*3c8d0*/  @P3 IMAD.MOV.U32 R9, RZ, RZ, R14 ;  /* 0x000000ffff093224 */ /* 0x000fca00078e000e */
[----:B------:R3:W4:Y:S04]  /*3c8e0*/  @P3 LDG.E.U8 R6, desc[UR20][R8.64] ;  /* 0x0000001408063981 */ /* 0x000728000c1e1100 */
[----:B--2---:R0:W-:Y:S01]  /*3c8f0*/  STL [R1+0x38], R11 ;  /* 0x0000380b01007387 */ /* 0x0041e20000100800 */
[C---:B------:R-:W-:Y:S02]  /*3c900*/  ISETP.GT.AND P1, PT, R7.reuse, 0x3e, PT ;  /* 0x0000003e0700780c */ /* 0x040fe40003f24270 */
[----:B------:R-:W-:Y:S01]  /*3c910*/  ISETP.GT.AND P2, PT, R7, 0x3f, PT ;  /* 0x0000003f0700780c */ /* 0x000fe20003f44270 */
[----:B------:R-:W2:Y:S01]  /*3c920*/  LDL R12, [R1+0xe68] ;  /* 0x000e6800010c7983 */ /* 0x000ea20000100800 */
[----:B------:R-:W-:Y:S02]  /*3c930*/  PRMT R42, RZ, 0x7610, R42 ;  /* 0x00007610ff2a7816 */ /* 0x000fe4000000002a */
[----:B------:R-:W-:Y:S01]  /*3c940*/  PRMT R37, RZ, 0x7610, R37 ;  /* 0x00007610ff257816 */ /* 0x000fe20000000025 */
[----:B------:R-:W2:Y:S04]  /*3c950*/  LDL R14, [R1+0xe64] ;  /* 0x000e6400010e7983 */ /* 0x000ea80000100800 */
[----:B0-----:R-:W2:Y:S02]  /*3c960*/  LDL R11, [R1+0xe60] ;  /* 0x000e6000010b7983 */ /* 0x001ea40000100800 */
[----:B---3--:R-:W-:-:S02]  /*3c970*/  @P1 IMAD.MOV.U32 R9, RZ, RZ, R44 ;  /* 0x000000ffff091224 */ /* 0x008fc400078e002c */
[----:B----4-:R-:W-:-:S05]  /*3c980*/  @P1 IMAD.MOV.U32 R8, RZ, RZ, R43 ;  /* 0x000000ffff081224 */ /* 0x010fca00078e002b */
[----:B------:R0:W3:Y:S01]  /*3c990*/  @P1 LDG.E.U8 R42, desc[UR20][R8.64] ;  /* 0x00000014082a1981 */ /* 0x0000e2000c1e1100 */
[----:B------:R-:W-:Y:S01]  /*3c9a0*/  PRMT R19, RZ, 0x7610, R19 ;  /* 0x00007610ff137816 */ /* 0x000fe20000000013 */
[----:B0-----:R-:W-:Y:S02]  /*3c9b0*/  @P1 IMAD.MOV.U32 R9, RZ, RZ, R34 ;  /* 0x000000ffff091224 */ /* 0x001fe400078e0022 */
[----:B------:R-:W-:-:S05]  /*3c9c0*/  @P1 IMAD.MOV.U32 R8, RZ, RZ, R16 ;  /* 0x000000ffff081224 */ /* 0x000fca00078e0010 */
[----:B------:R0:W4:Y:S02]  /*3c9d0*/  @P1 LDG.E.U8 R37, desc[UR20][R8.64] ;  /* 0x0000001408251981 */ /* 0x000124000c1e1100 */
[----:B0-----:R-:W-:Y:S02]  /*3c9e0*/  @P2 IMAD.MOV.U32 R9, RZ, RZ, R33 ;  /* 0x000000ffff092224 */ /* 0x001fe400078e0021 */
[----:B------:R-:W-:Y:S04]  /*3c9f0*/  STL [R1+0x17e8], R6 ;  /* 0x0017e80601007387 */ /* 0x000fe80000100800 */
[----:B------:R-:W3:Y:S04]  /*3ca00*/  LDL R34, [R1+0x1298] ;  /* 0x0012980001227983 */ /* 0x000ee80000100800 */
[----:B------:R-:W4:Y:S04]  /*3ca10*/  LDL R16, [R1+0x12a8] ;  /* 0x0012a80001107983 */ /* 0x000f280000100800 */
[----:B------:R-:W4:Y:S01]  /*3ca20*/  LDL R33, [R1+0x129c] ;  /* 0x00129c0001217983 */ /* 0x000f220000100800 */
[----:B--2---:R-:W-:-:S03]  /*3ca30*/  @P2 IMAD.MOV.U32 R8, RZ, RZ, R11 ;  /* 0x000000ffff082224 */ /* 0x004fc600078e000b */
[----:B------:R-:W2:Y:S04]  /*3ca40*/  LDL R11, [R1+0x12a0] ;  /* 0x0012a000010b7983 */ /* 0x000ea80000100800 */
[----:B------:R0:W2:Y:S01]  /*3ca50*/  @P2 LDG.E.U8 R19, desc[UR20][R8.64] ;  /* 0x0000001408132981 */ /* 0x0000a2000c1e1100 */
[----:B------:R-:W-:Y:S02]  /*3ca60*/  ISETP.GT.AND P3, PT, R7, 0x40, PT ;  /* 0x000000400700780c */ /* 0x000fe40003f64270 */
[----:B------:R-:W-:Y:S01]  /*3ca70*/  PRMT R41, RZ, 0x7610, R41 ;  /* 0x00007610ff297816 */ /* 0x000fe20000000029 */
[----:B0-----:R-:W-:Y:S02]  /*3ca80*/  @P2 IMAD.MOV.U32 R8, RZ, RZ, R12 ;  /* 0x000000ffff082224 */ /* 0x001fe400078e000c */
[----:B------:R-:W-:-:S05]  /*3ca90*/  @P2 IMAD.MOV.U32 R9, RZ, RZ, R14 ;  /* 0x000000ffff092224 */ /* 0x000fca00078e000e */
[----:B------:R3:W2:Y:S03]  /*3caa0*/  @P2 LDG.E.U8 R41, desc[UR20][R8.64] ;  /* 0x0000001408292981 */ /* 0x0006a6000c1e1100 */
[----:B---3--:R-:W-:Y:S02]  /*3cab0*/  @P3 IMAD.MOV.U32 R9, RZ, RZ, R34 ;  /* 0x000000ffff093224 */ /* 0x008fe400078e0022 */
[----:B----4-:R-:W-:Y:S01]  /*3cac0*/  @P3 IMAD.MOV.U32 R8, RZ, RZ, R16 ;  /* 0x000000ffff083224 */ /* 0x010fe200078e0010 */
[----:B--2---:R0:W-:Y:S04]  /*3cad0*/  STL [R1+0x280], R19 ;  /* 0x0002801301007387 */ /* 0x0041e80000100800 */
[----:B------:R-:W2:Y:S04]  /*3cae0*/  LDL R12, [R1+0xe70] ;  /* 0x000e7000010c7983 */ /* 0x000ea80000100800 */
[----:B0-----:R-:W3:Y:S04]  /*3caf0*/  LDL R19, [R1+0xe6c] ;  /* 0x000e6c0001137983 */ /* 0x001ee80000100800 */
[----:B------:R0:W-:Y:S04]  /*3cb00*/  STL [R1+0x284], R37 ;  /* 0x0002842501007387 */ /* 0x0001e80000100800 */
[----:B------:R-:W4:Y:S04]  /*3cb10*/  LDL R14, [R1+0xe78] ;  /* 0x000e7800010e7983 */ /* 0x000f280000100800 */
[----:B------:R-:W4:Y:S04]  /*3cb20*/  LDL R34, [R1+0xe7c] ;  /* 0x000e7c0001227983 */ /* 0x000f280000100800 */
[----:B0-----:R-:W4:Y:S04]  /*3cb30*/  LDL R37, [R1+0xe74] ;  /* 0x000e740001257983 */ /* 0x001f280000100800 */
[----:B------:R-:W4:Y:S01]  /*3cb40*/  LDL R16, [R1+0xe80] ;  /* 0x000e800001107983 */ /* 0x000f220000100800 */
[----:B------:R-:W-:-:S02]  /*3cb50*/  ISETP.GT.AND P1, PT, R7, 0x41, PT ;  /* 0x000000410700780c */ /* 0x000fc40003f24270 */
[----:B------:R-:W-:Y:S02]  /*3cb60*/  PRMT R40, RZ, 0x7610, R40 ;  /* 0x00007610ff287816 */ /* 0x000fe40000000028 */
[----:B------:R-:W-:-:S04]  /*3cb70*/  PRMT R39, RZ, 0x7610, R39 ;  /* 0x00007610ff277816 */ /* 0x000fc80000000027 */
[----:B------:R0:W4:Y:S01]  /*3cb80*/  @P3 LDG.E.U8 R40, desc[UR20][R8.64] ;  /* 0x0000001408283981 */ /* 0x000122000c1e1100 */
[----:B------:R-:W-:Y:S02]  /*3cb90*/  ISETP.GT.AND P2, PT, R7, 0x42, PT ;  /* 0x000000420700780c */ /* 0x000fe40003f44270 */
[----:B------:R-:W-:Y:S01]  /*3cba0*/  PRMT R38, RZ, 0x7610, R38 ;  /* 0x00007610ff267816 */ /* 0x000fe20000000026 */
[----:B0-----:R-:W-:Y:S02]  /*3cbb0*/  @P3 IMAD.MOV.U32 R8, RZ, RZ, R11 ;  /* 0x000000ffff083224 */ /* 0x001fe400078e000b */
[----:B------:R-:W-:Y:S01]  /*3cbc0*/  @P3 IMAD.MOV.U32 R9, RZ, RZ, R33 ;  /* 0x000000ffff093224 */ /* 0x000fe200078e0021 */
[----:B------:R-:W-:Y:S01]  /*3cbd0*/  PRMT R35, RZ, 0x7610, R35 ;  /* 0x00007610ff237816 */ /* 0x000fe20000000023 */
[----:B------:R-:W4:Y:S04]  /*3cbe0*/  LDL R33, [R1+0xe84] ;  /* 0x000e840001217983 */ /* 0x000f280000100800 */
[----:B------:R2:W4:Y:S01]  /*3cbf0*/  @P3 LDG.E.U8 R39, desc[UR20][R8.64] ;  /* 0x0000001408273981 */ /* 0x000522000c1e1100 */
[----:B------:R-:W-:-:S03]  /*3cc00*/  PRMT R4, RZ, 0x7610, R4 ;  /* 0x00007610ff047816 */ /* 0x000fc60000000004 */
[----:B------:R-:W4:Y:S01]  /*3cc10*/  LDL R11, [R1+0xe88] ;  /* 0x000e8800010b7983 */ /* 0x000f220000100800 */
[----:B--2---:R-:W-:Y:S02]  /*3cc20*/  @P1 IMAD.MOV.U32 R8, RZ, RZ, R12 ;  /* 0x000000ffff081224 */ /* 0x004fe400078e000c */
[----:B---3--:R-:W-:-:S05]  /*3cc30*/  @P1 IMAD.MOV.U32 R9, RZ, RZ, R19 ;  /* 0x000000ffff091224 */ /* 0x008fca00078e0013 */
[----:B------:R4:W2:Y:S02]  /*3cc40*/  @P1 LDG.E.U8 R38, desc[UR20][R8.64] ;  /* 0x0000001408261981 */ /* 0x0008a4000c1e1100 */
[----:B----4-:R-:W-:Y:S02]  /*3cc50*/  @P1 IMAD.MOV.U32 R8, RZ, RZ, R14 ;  /* 0x000000ffff081224 */ /* 0x010fe400078e000e */
[----:B------:R-:W-:-:S05]  /*3cc60*/  @P1 IMAD.MOV.U32 R9, RZ, RZ, R37 ;  /* 0x000000ffff091224 */ /* 0x000fca00078e0025 */
[----:B------:R0:W3:Y:S02]  /*3cc70*/  @P1 LDG.E.U8 R35, desc[UR20][R8.64] ;  /* 0x0000001408231981 */ /* 0x0000e4000c1e1100 */
[----:B0-----:R-:W-:Y:S02]  /*3cc80*/  @P2 IMAD.MOV.U32 R8, RZ, RZ, R16 ;  /* 0x000000ffff082224 */ /* 0x001fe400078e0010 */
[----:B------:R-:W-:-:S05]  /*3cc90*/  @P2 IMAD.MOV.U32 R9, RZ, RZ, R34 ;  /* 0x000000ffff092224 */ /* 0x000fca00078e0022 */
[----:B------:R0:W4:Y:S04]  /*3cca0*/  @P2 LDG.E.U8 R4, desc[UR20][R8.64] ;  /* 0x0000001408042981 */ /* 0x000128000c1e1100 */
[----:B------:R-:W-:Y:S04]  /*3ccb0*/  STL [R1+0x288], R42 ;  /* 0x0002882a01007387 */ /* 0x000fe80000100800 */
[----:B------:R-:W2:Y:S04]  /*3ccc0*/  LDL R19, [R1+0xe8c] ;  /* 0x000e8c0001137983 */ /* 0x000ea80000100800 */
[----:B------:R-:W2:Y:S01]  /*3ccd0*/  LDL R12, [R1+0xe90] ;  /* 0x000e9000010c7983 */ /* 0x000ea20000100800 */
[----:B------:R-:W-:-:S03]  /*3cce0*/  PRMT R2, RZ, 0x7610, R2 ;  /* 0x00007610ff027816 */ /* 0x000fc60000000002 */
[----:B------:R-:W2:Y:S01]  /*3ccf0*/  LDL R14, [R1+0xe98] ;  /* 0x000e9800010e7983 */ /* 0x000ea20000100800 */
[----:B0-----:R-:W-:-:S03]  /*3cd00*/  @P2 IMAD.MOV.U32 R8, RZ, RZ, R11 ;  /* 0x000000ffff082224 */ /* 0x001fc600078e000b */
[----:B------:R-:W2:Y:S01]  /*3cd10*/  LDL R16, [R1+0xe94] ;  /* 0x000e940001107983 */ /* 0x000ea20000100800 */
[----:B------:R-:W-:-:S05]  /*3cd20*/  @P2 IMAD.MOV.U32 R9, RZ, RZ, R33 ;  /* 0x000000ffff092224 */ /* 0x000fca00078e0021 */
[----:B------:R2:W2:Y:S01]  /*3cd30*/  @P2 LDG.E.U8 R2, desc[UR20][R8.64] ;  /* 0x0000001408022981 */ /* 0x0004a2000c1e1100 */
[----:B------:R-:W-:-:S03]  /*3cd40*/  ISETP.GT.AND P3, PT, R7, 0x43, PT ;  /* 0x000000430700780c */ /* 0x000fc60003f64270 */
[----:B----4-:R-:W-:Y:S04]  /*3cd50*/  STL [R1+0x183c], R4 ;  /* 0x00183c0401007387 */ /* 0x010fe80000100800 */
[----:B---3--:R0:W-:Y:S04]  /*3cd60*/  STL [R1+0x24], R35 ;  /* 0x0000242301007387 */ /* 0x0081e80000100800 */
[----:B0-----:R-:W3:Y:S04]  /*3cd70*/  LDL R35, [R1+0xe9c] ;  /* 0x000e9c0001237983 */ /* 0x001ee80000100800 */
[----:B------:R-:W-:Y:S04]  /*3cd80*/  STL [R1+0x27c], R41 ;  /* 0x00027c2901007387 */ /* 0x000fe80000100800 */
[----:B------:R-:W4:Y:S01]  /*3cd90*/  LDL R11, [R1+0xea0] ;  /* 0x000ea000010b7983 */ /* 0x000f220000100800 */
[----:B------:R-:W-:Y:S01]  /*3cda0*/  PRMT R18, RZ, 0x7610, R18 ;  /* 0x00007610ff127816 */ /* 0x000fe20000000012 */
[----:B--2---:R-:W-:-:S02]  /*3cdb0*/  @P3 IMAD.MOV.U32 R8, RZ, RZ, R12 ;  /* 0x000000ffff083224 */ /* 0x004fc400078e000c */
[----:B------:R-:W-:Y:S01]  /*3cdc0*/  @P3 IMAD.MOV.U32 R9, RZ, RZ, R19 ;  /* 0x000000ffff093224 */ /* 0x000fe200078e0013 */
[----:B------:R-:W-:-:S04]  /*3cdd0*/  ISETP.GT.AND P1, PT, R7, 0x44, PT ;  /* 0x000000440700780c */ /* 0x000fc80003f24270 */
[----:B------:R0:W2:Y:S01]  /*3cde0*/  @P3 LDG.E.U8 R18, desc[UR20][R8.64] ;  /* 0x0000001408123981 */ /* 0x0000a2000c1e1100 */
[----:B------:R-:W-:Y:S02]  /*3cdf0*/  PRMT R36, RZ, 0x7610, R36 ;  /* 0x00007610ff247816 */ /* 0x000fe40000000024 */
[----:B------:R-:W-:Y:S01]  /*3ce00*/  PRMT R6, RZ, 0x7610, R6 ;  /* 0x00007610ff067816 */ /* 0x000fe20000000006 */
[----:B0-----:R-:W-:Y:S02]  /*3ce10*/  @P3 IMAD.MOV.U32 R8, RZ, RZ, R14 ;  /* 0x000000ffff083224 */ /* 0x001fe400078e000e */
[----:B------:R-:W-:Y:S01]  /*3ce20*/  @P3 IMAD.MOV.U32 R9, RZ, RZ, R16 ;  /* 0x000000ffff093224 */ /* 0x000fe200078e0010 */
[----:B------:R-:W-:Y:S04]  /*3ce30*/  STL [R1+0x1840], R2 ;  /* 0x0018400201007387 */ /* 0x000fe80000100800 */
[----:B------:R3:W2:Y:S04]  /*3ce40*/  @P3 LDG.E.U8 R36, desc[UR20][R8.64] ;  /* 0x0000001408243981 */ /* 0x0006a8000c1e1100 */
[----:B------:R-:W2:Y:S04]  /*3ce50*/  LDL R34, [R1+0xea4] ;  /* 0x000ea40001227983 */ /* 0x000ea80000100800 */
[----:B------:R-:W-:Y:S04]  /*3ce60*/  STL [R1+0x30], R40 ;  /* 0x0000302801007387 */ /* 0x000fe80000100800 */
[----:B------:R-:W2:Y:S04]  /*3ce70*/  LDL R12, [R1+0xea8] ;  /* 0x000ea800010c7983 */ /* 0x000ea80000100800 */
[----:B------:R-:W2:Y:S04]  /*3ce80*/  LDL R19, [R1+0xeac] ;  /* 0x000eac0001137983 */ /* 0x000ea80000100800 */
[----:B------:R-:W2:Y:S01]  /*3ce90*/  LDL R4, [R1+0xeb0] ;  /* 0x000eb00001047983 */ /* 0x000ea20000100800 */
[----:B---3--:R-:W-:-:S02]  /*3cea0*/  @P1 IMAD.MOV.U32 R9, RZ, RZ, R35 ;  /* 0x000000ffff091224 */ /* 0x008fc400078e0023 */
[----:B----4-:R-:W-:-:S05]  /*3ceb0*/  @P1 IMAD.MOV.U32 R8, RZ, RZ, R11 ;  /* 0x000000ffff081224 */ /* 0x010fca00078e000b */
[----:B------:R0:W3:Y:S04]  /*3cec0*/  @P1 LDG.E.U8 R6, desc[UR20][R8.64] ;  /* 0x0000001408061981 */ /* 0x0000e8000c1e1100 */
[----:B------:R-:W-:Y:S04]  /*3ced0*/  STL [R1+0x2c], R39 ;  /* 0x00002c2701007387 */ /* 0x000fe80000100800 */
[----:B------:R-:W4:Y:S04]  /*3cee0*/  LDL R33, [R1+0xeb4] ;  /* 0x000eb40001217983 */ /* 0x000f280000100800 */
[----:B--2---:R1:W-:Y:S04]  /*3cef0*/  STL [R1+0x18], R18 ;  /* 0x0000181201007387 */ /* 0x0043e80000100800 */
[----:B------:R-:W2:Y:S04]  /*3cf00*/  LDL R16, [R1+0xebc] ;  /* 0x000ebc0001107983 */ /* 0x000ea80000100800 */
[----:B-1----:R-:W2:Y:S04]  /*3cf10*/  LDL R18, [R1+0xeb8] ;  /* 0x000eb80001127983 */ /* 0x002ea80000100800 */
[----:B------:R-:W-:Y:S04]  /*3cf20*/  STL [R1+0x28], R38 ;  /* 0x0000282601007387 */ /* 0x000fe80000100800 */
[----:B------:R-:W2:Y:S01]  /*3cf30*/  LDL R14, [R1+0xec0] ;  /* 0x000ec000010e7983 */ /* 0x000ea20000100800 */
[----:B------:R-:W-:Y:S01]  /*3cf40*/  PRMT R3, RZ, 0x7610, R3 ;  /* 0x00007610ff037816 */ /* 0x000fe20000000003 */
[----:B0-----:R-:W-:-:S02]  /*3cf50*/  @P1 IMAD.MOV.U32 R9, RZ, RZ, R34 ;  /* 0x000000ffff091224 */ /* 0x001fc400078e0022 */
[----:B------:R-:W2:Y:S01]  /*3cf60*/  LDL R11, [R1+0xec8] ;  /* 0x000ec800010b7983 */ /* 0x000ea20000100800 */
[----:B------:R-:W-:-:S05]  /*3cf70*/  @P1 IMAD.MOV.U32 R8, RZ, RZ, R12 ;  /* 0x000000ffff081224 */ /* 0x000fca00078e000c */
[----:B------:R0:W4:Y:S04]  /*3cf80*/  @P1 LDG.E.U8 R3, desc[UR20][R8.64] ;  /* 0x0000001408031981 */ /* 0x000128000c1e1100 */
[----:B---3--:R-:W-:Y:S04]  /*3cf90*/  STL [R1+0x1820], R6 ;  /* 0x0018200601007387 */ /* 0x008fe80000100800 */
[----:B------:R-:W3:Y:S01]  /*3cfa0*/  LDL R12, [R1+0xec4] ;  /* 0x000ec400010c7983 */ /* 0x000ee20000100800 */
[----:B------:R-:W-:Y:S02]  /*3cfb0*/  ISETP.GT.AND P2, PT, R7, 0x45, PT ;  /* 0x000000450700780c */ /* 0x000fe40003f44270 */
[----:B------:R-:W-:-:S02]  /*3cfc0*/  PRMT R0, RZ, 0x7610, R0 ;  /* 0x00007610ff007816 */ /* 0x000fc40000000000 */
[----:B------:R-:W-:Y:S02]  /*3cfd0*/  PRMT R64, RZ, 0x7610, R64 ;  /* 0x00007610ff407816 */ /* 0x000fe40000000040 */
[----:B------:R-:W-:-:S07]  /*3cfe0*/  ISETP.GT.AND P3, PT, R7, 0x46, PT ;  /* 0x000000460700780c */ /* 0x000fce0003f64270 */
[----:B0-----:R-:W-:Y:S02]  /*3cff0*/  @P2 IMAD.MOV.U32 R8, RZ, RZ, R4 ;  /* 0x000000ffff082224 */ /* 0x001fe400078e0004 */
[----:B------:R-:W-:-:S05]  /*3d000*/  @P2 IMAD.MOV.U32 R9, RZ, RZ, R19 ;  /* 0x000000ffff092224 */ /* 0x000fca00078e0013 */
[----:B------:R2:W3:Y:S02]  /*3d010*/  @P2 LDG.E.U8 R0, desc[UR20][R8.64] ;  /* 0x0000001408002981 */ /* 0x0004e4000c1e1100 */
[----:B--2---:R-:W-:Y:S02]  /*3d020*/  @P2 IMAD.MOV.U32 R8, RZ, RZ, R18 ;  /* 0x000000ffff082224 */ /* 0x004fe400078e0012 */
[----:B----4-:R-:W-:-:S05]  /*3d030*/  @P2 IMAD.MOV.U32 R9, RZ, RZ, R33 ;  /* 0x000000ffff092224 */ /* 0x010fca00078e0021 */
[----:B------:R0:W2:Y:S01]  /*3d040*/  @P2 LDG.E.U8 R64, desc[UR20][R8.64] ;  /* 0x0000001408402981 */ /* 0x0000a2000c1e1100 */
[----:B------:R-:W-:Y:S02]  /*3d050*/  PRMT R13, RZ, 0x7610, R13 ;  /* 0x00007610ff0d7816 */ /* 0x000fe4000000000d */
[----:B------:R-:W-:Y:S01]  /*3d060*/  PRMT R21, RZ, 0x7610, R21 ;  /* 0x00007610ff157816 */ /* 0x000fe20000000015 */
[----:B0-----:R-:W-:Y:S02]  /*3d070*/  @P3 IMAD.MOV.U32 R8, RZ, RZ, R14 ;  /* 0x000000ffff083224 */ /* 0x001fe400078e000e */
[----:B------:R-:W-:-:S05]  /*3d080*/  @P3 IMAD.MOV.U32 R9, RZ, RZ, R16 ;  /* 0x000000ffff093224 */ /* 0x000fca00078e0010 */
[----:B------:R0:W4:Y:S04]  /*3d090*/  @P3 LDG.E.U8 R13, desc[UR20][R8.64] ;  /* 0x00000014080d3981 */ /* 0x000128000c1e1100 */
[----:B------:R-:W-:Y:S04]  /*3d0a0*/  STL [R1+0x1824], R3 ;  /* 0x0018240301007387 */ /* 0x000fe80000100800 */
[----:B------:R-:W4:Y:S01]  /*3d0b0*/  LDL R19, [R1+0xecc] ;  /* 0x000ecc0001137983 */ /* 0x000f220000100800 */
[----:B0-----:R-:W-:-:S03]  /*3d0c0*/  @P3 IMAD.MOV.U32 R8, RZ, RZ, R11 ;  /* 0x000000ffff083224 */ /* 0x001fc600078e000b */
[----:B------:R-:W4:Y:S01]  /*3d0d0*/  LDL R4, [R1+0xed0] ;  /* 0x000ed00001047983 */ /* 0x000f220000100800 */
[----:B---3--:R-:W-:-:S05]  /*3d0e0*/  @P3 IMAD.MOV.U32 R9, RZ, RZ, R12 ;  /* 0x000000ffff093224 */ /* 0x008fca00078e000c */
[----:B------:R0:W3:Y:S01]  /*3d0f0*/  @P3 LDG.E.U8 R21, desc[UR20][R8.64] ;  /* 0x0000001408153981 */ /* 0x0000e2000c1e1100 */
[----:B------:R-:W-:-:S03]  /*3d100*/  ISETP.GT.AND P1, PT, R7, 0x47, PT ;  /* 0x000000470700780c */ /* 0x000fc60003f24270 */
[----:B------:R-:W-:Y:S04]  /*3d110*/  STL [R1+0x17ec], R0 ;  /* 0x0017ec0001007387 */ /* 0x000fe80000100800 */
[----:B--2---:R-:W-:Y:S04]  /*3d120*/  STL [R1+0x17f0], R64 ;  /* 0x0017f04001007387 */ /* 0x004fe80000100800 */
[----:B------:R-:W2:Y:S04]  /*3d130*/  LDL R14, [R1+0xed8] ;  /* 0x000ed800010e7983 */ /* 0x000ea80000100800 */
[----:B------:R-:W2:Y:S04]  /*3d140*/  LDL R16, [R1+0xed4] ;  /* 0x000ed40001107983 */ /* 0x000ea80000100800 */
[----:B------:R-:W2:Y:S04]  /*3d150*/  LDL R18, [R1+0x1288] ;  /* 0x0012880001127983 */ /* 0x000ea80000100800 */
[----:B------:R-:W-:Y:S04]  /*3d160*/  STL [R1+0x14], R36 ;  /* 0x0000142401007387 */ /* 0x000fe80000100800 */
[----:B------:R-:W2:Y:S04]  /*3d170*/  LDL R11, [R1+0x128c] ;  /* 0x00128c00010b7983 */ /* 0x000ea80000100800 */
[----:B----4-:R1:W-:Y:S04]  /*3d180*/  STL [R1+0x274], R13 ;  /* 0x0002740d01007387 */ /* 0x0103e80000100800 */
[----:B------:R-:W4:Y:S01]  /*3d190*/  LDL R12, [R1+0x1290] ;  /* 0x00129000010c7983 */ /* 0x000f220000100800 */
[----:B0-----:R-:W-:-:S03]  /*3d1a0*/  @P1 IMAD.MOV.U32 R9, RZ, RZ, R19 ;  /* 0x000000ffff091224 */ /* 0x001fc600078e0013 */
[----:B-1----:R-:W4:Y:S04]  /*3d1b0*/  LDL R13, [R1+0x1274] ;  /* 0x00127400010d7983 */ /* 0x002f280000100800 */
[----:B---3--:R0:W-:Y:S04]  /*3d1c0*/  STL [R1+0x270], R21 ;  /* 0x0002701501007387 */ /* 0x0081e80000100800 */
[----:B------:R-:W3:Y:S04]  /*3d1d0*/  LDL R19, [R1+0xee0] ;  /* 0x000ee00001137983 */ /* 0x000ee80000100800 */
[----:B0-----:R-:W3:Y:S01]  /*3d1e0*/  LDL R21, [R1+0xedc] ;  /* 0x000edc0001157983 */ /* 0x001ee20000100800 */
[----:B------:R-:W-:Y:S01]  /*3d1f0*/  PRMT R17, RZ, 0x7610, R17 ;  /* 0x00007610ff117816 */ /* 0x000fe20000000011 */
[----:B------:R-:W-:Y:S01]  /*3d200*/  @P1 IMAD.MOV.U32 R8, RZ, RZ, R4 ;  /* 0x000000ffff081224 */ /* 0x000fe200078e0004 */
[----:B------:R-:W-:Y:S01]  /*3d210*/  ISETP.GT.AND P2, PT, R7, 0x48, PT ;  /* 0x000000480700780c */ /* 0x000fe20003f44270 */
[----:B------:R-:W3:Y:S04]  /*3d220*/  LDL R4, [R1+0xee8] ;  /* 0x000ee80001047983 */ /* 0x000ee80000100800 */
[----:B------:R2:W3:Y:S01]  /*3d230*/  @P1 LDG.E.U8 R17, desc[UR20][R8.64] ;  /* 0x0000001408111981 */ /* 0x0004e2000c1e1100 */
[----:B------:R-:W-:-:S02]  /*3d240*/  PRMT R32, RZ, 0x7610, R32 ;  /* 0x00007610ff207816 */ /* 0x000fc40000000020 */
[----:B------:R-:W-:Y:S02]  /*3d250*/  ISETP.GT.AND P3, PT, R7, 0x49, PT ;  /* 0x000000490700780c */ /* 0x000fe40003f64270 */
[----:B------:R-:W-:Y:S02]  /*3d260*/  PRMT R0, RZ, 0x7610, R0 ;  /* 0x00007610ff007816 */ /* 0x000fe40000000000 */
[----:B------:R-:W-:Y:S01]  /*3d270*/  PRMT R93, RZ, 0x7610, R93 ;  /* 0x00007610ff5d7816 */ /* 0x000fe2000000005d */
[----:B--2---:R-:W-:Y:S02]  /*3d280*/  @P1 IMAD.MOV.U32 R8, RZ, RZ, R14 ;  /* 0x000000ffff081224 */ /* 0x004fe400078e000e */
[----:B------:R-:W2:Y:S01]  /*3d290*/  LDL R14, [R1+0xee4] ;  /* 0x000ee400010e7983 */ /* 0x000ea20000100800 */
[----:B------:R-:W-:-:S05]  /*3d2a0*/  @P1 IMAD.MOV.U32 R9, RZ, RZ, R16 ;  /* 0x000000ffff091224 */ /* 0x000fca00078e0010 */
[----:B------:R0:W2:Y:S02]  /*3d2b0*/  @P1 LDG.E.U8 R32, desc[UR20][R8.64] ;  /* 0x0000001408201981 */ /* 0x0000a4000c1e1100 */
[----:B0-----:R-:W-:Y:S02]  /*3d2c0*/  @P2 IMAD.MOV.U32 R8, RZ, RZ, R11 ;  /* 0x000000ffff082224 */ /* 0x001fe400078e000b */
[----:B------:R-:W-:-:S05]  /*3d2d0*/  @P2 IMAD.MOV.U32 R9, RZ, RZ, R18 ;  /* 0x000000ffff092224 */ /* 0x000fca00078e0012 */
[----:B------:R4:W2:Y:S01]  /*3d2e0*/  @P2 LDG.E.U8 R0, desc[UR20][R8.64] ;  /* 0x0000001408002981 */ /* 0x0008a2000c1e1100 */
[----:B------:R-:W-:Y:S01]  /*3d2f0*/  PRMT R92, RZ, 0x7610, R92 ;  /* 0x00007610ff5c7816 */ /* 0x000fe2000000005c */
[----:B----4-:R-:W-:Y:S02]  /*3d300*/  @P2 IMAD.MOV.U32 R8, RZ, RZ, R12 ;  /* 0x000000ffff082224 */ /* 0x010fe400078e000c */
[----:B------:R-:W-:-:S05]  /*3d310*/  @P2 IMAD.MOV.U32 R9, RZ, RZ, R13 ;  /* 0x000000ffff092224 */ /* 0x000fca00078e000d */
[----:B------:R3:W4:Y:S02]  /*3d320*/  @P2 LDG.E.U8 R93, desc[UR20][R8.64] ;  /* 0x00000014085d2981 */ /* 0x000724000c1e1100 */
[----:B---3--:R-:W-:Y:S02]  /*3d330*/  @P3 IMAD.MOV.U32 R8, RZ, RZ, R19 ;  /* 0x000000ffff083224 */ /* 0x008fe400078e0013 */
[----:B------:R-:W-:-:S05]  /*3d340*/  @P3 IMAD.MOV.U32 R9, RZ, RZ, R21 ;  /* 0x000000ffff093224 */ /* 0x000fca00078e0015 */
[----:B------:R0:W3:Y:S04]  /*3d350*/  @P3 LDG.E.U8 R92, desc[UR20][R8.64] ;  /* 0x00000014085c3981 */ /* 0x0000e8000c1e1100 */
[----:B------:R1:W-:Y:S04]  /*3d360*/  STL [R1+0x26c], R17 ;  /* 0x00026c1101007387 */ /* 0x0003e80000100800 */
[----:B------:R-:W4:Y:S01]  /*3d370*/  LDL R16, [R1+0xef0] ;  /* 0x000ef00001107983 */ /* 0x000f220000100800 */
[----:B------:R-:W-:Y:S01]  /*3d380*/  PRMT R91, RZ, 0x7610, R91 ;  /* 0x00007610ff5b7816 */ /* 0x000fe2000000005b */
[----:B0-----:R-:W-:-:S02]  /*3d390*/  @P3 IMAD.MOV.U32 R8, RZ, RZ, R4 ;  /* 0x000000ffff083224 */ /* 0x001fc400078e0004 */
[----:B------:R-:W4:Y:S04]  /*3d3a0*/  LDL R18, [R1+0xef4] ;  /* 0x000ef40001127983 */ /* 0x000f280000100800 */
[----:B-1----:R-:W4:Y:S04]  /*3d3b0*/  LDL R17, [R1+0xeec] ;  /* 0x000eec0001117983 */ /* 0x002f280000100800 */
[----:B------:R-:W4:Y:S01]  /*3d3c0*/  LDL R11, [R1+0xef8] ;  /* 0x000ef800010b7983 */ /* 0x000f220000100800 */
[----:B--2---:R-:W-:-:S03]  /*3d3d0*/  @P3 IMAD.MOV.U32 R9, RZ, RZ, R14 ;  /* 0x000000ffff093224 */ /* 0x004fc600078e000e */
[----:B------:R-:W2:Y:S04]  /*3d3e0*/  LDL R13, [R1+0xefc] ;  /* 0x000efc00010d7983 */ /* 0x000ea80000100800 */
[----:B------:R4:W2:Y:S04]  /*3d3f0*/  @P3 LDG.E.U8 R91, desc[UR20][R8.64] ;  /* 0x00000014085b3981 */ /* 0x0008a8000c1e1100 */
[----:B------:R-:W2:Y:S04]  /*3d400*/  LDL R12, [R1+0xf00] ;  /* 0x000f0000010c7983 */ /* 0x000ea80000100800 */
[----:B------:R0:W-:Y:S04]  /*3d410*/  STL [R1+0x268], R32 ;  /* 0x0002682001007387 */ /* 0x0001e80000100800 */
[----:B0-----:R-:W2:Y:S04]  /*3d420*/  LDL R32, [R1+0xf08] ;  /* 0x000f080001207983 */ /* 0x001ea80000100800 */
[----:B---3--:R-:W-:Y:S04]  /*3d430*/  STL [R1+0x1844], R92 ;  /* 0x0018445c01007387 */ /* 0x008fe80000100800 */
[----:B------:R-:W3:Y:S04]  /*3d440*/  LDL R33, [R1+0xf04] ;  /* 0x000f040001217983 */ /* 0x000ee80000100800 */
[----:B------:R-:W3:Y:S04]  /*3d450*/  LDL R14, [R1+0xf0c] ;  /* 0x000f0c00010e7983 */ /* 0x000ee80000100800 */
[----:B------:R-:W3:Y:S01]  /*3d460*/  LDL R4, [R1+0xf10] ;  /* 0x000f100001047983 */ /* 0x000ee20000100800 */
[----:B------:R-:W-:-:S02]  /*3d470*/  ISETP.GT.AND P1, PT, R7, 0x4a, PT ;  /* 0x0000004a0700780c */ /* 0x000fc40003f24270 */
[----:B------:R-:W-:-:S11]  /*3d480*/  PRMT R90, RZ, 0x7610, R90 ;  /* 0x00007610ff5a7816 */ /* 0x000fd6000000005a */
[----:B----4-:R-:W-:Y:S02]  /*3d490*/  @P1 IMAD.MOV.U32 R8, RZ, RZ, R16 ;  /* 0x000000ffff081224 */ /* 0x010fe400078e0010 */
[----:B------:R-:W-:-:S05]  /*3d4a0*/  @P1 IMAD.MOV.U32 R9, RZ, RZ, R17 ;  /* 0x000000ffff091224 */ /* 0x000fca00078e0011 */
[----:B------:R0:W4:Y:S01]  /*3d4b0*/  @P1 LDG.E.U8 R90, desc[UR20][R8.64] ;  /* 0x00000014085a1981 */ /* 0x000122000c1e1100 */
[----:B------:R-:W-:-:S03]  /*3d4c0*/  ISETP.GT.AND P2, PT, R7, 0x4b, PT ;  /* 0x0000004b0700780c */ /* 0x000fc60003f44270 */
[----:B--2---:R-:W-:Y:S04]  /*3d4d0*/  STL [R1+0x1848], R91 ;  /* 0x0018485b01007387 */ /* 0x004fe80000100800 */
[----:B------:R-:W2:Y:S04]  /*3d4e0*/  LDL R17, [R1+0xf14] ;  /* 0x000f140001117983 */ /* 0x000ea80000100800 */
[----:B------:R-:W2:Y:S01]  /*3d4f0*/  LDL R16, [R1+0xf18] ;  /* 0x000f180001107983 */ /* 0x000ea20000100800 */
[----:B------:R-:W-:Y:S01]  /*3d500*/  PRMT R89, RZ, 0x7610, R89 ;  /* 0x00007610ff597816 */ /* 0x000fe20000000059 */
[----:B0-----:R-:W-:-:S02]  /*3d510*/  @P1 IMAD.MOV.U32 R8, RZ, RZ, R11 ;  /* 0x000000ffff081224 */ /* 0x001fc400078e000b */
[----:B------:R-:W-:Y:S01]  /*3d520*/  @P1 IMAD.MOV.U32 R9, RZ, RZ, R18 ;  /* 0x000000ffff091224 */ /* 0x000fe200078e0012 */
[----:B------:R-:W-:Y:S02]  /*3d530*/  ISETP.GT.AND P3, PT, R7, 0x4c, PT ;  /* 0x0000004c0700780c */ /* 0x000fe40003f64270 */
[----:B------:R-:W-:Y:S02]  /*3d540*/  PRMT R88, RZ, 0x7610, R88 ;  /* 0x00007610ff587816 */ /* 0x000fe40000000058 */
[----:B------:R0:W2:Y:S01]  /*3d550*/  @P1 LDG.E.U8 R89, desc[UR20][R8.64] ;  /* 0x0000001408591981 */ /* 0x0000a2000c1e1100 */
[----:B------:R-:W-:Y:S01]  /*3d560*/  PRMT R87, RZ, 0x7610, R87 ;  /* 0x00007610ff577816 */ /* 0x000fe20000000057 */
[----:B0-----:R-:W-:Y:S02]  /*3d570*/  @P2 IMAD.MOV.U32 R8, RZ, RZ, R12 ;  /* 0x000000ffff082224 */ /* 0x001fe400078e000c */
[----:B------:R-:W-:-:S05]  /*3d580*/  @P2 IMAD.MOV.U32 R9, RZ, RZ, R13 ;  /* 0x000000ffff092224 */ /* 0x000fca00078e000d */
[----:B------:R0:W2:Y:S01]  /*3d590*/  @P2 LDG.E.U8 R88, desc[UR20][R8.64] ;  /* 0x0000001408582981 */ /* 0x0000a2000c1e1100 */
[----:B------:R-:W-:Y:S01]  /*3d5a0*/  PRMT R86, RZ, 0x7610, R86 ;  /* 0x00007610ff567816 */ /* 0x000fe20000000056 */
[----:B0-----:R-:W-:Y:S02]  /*3d5b0*/  @P2 IMAD.MOV.U32 R8, RZ, RZ, R32 ;  /* 0x000000ffff082224 */ /* 0x001fe400078e0020 */
[----:B---3--:R-:W-:-:S05]  /*3d5c0*/  @P2 IMAD.MOV.U32 R9, RZ, RZ, R33 ;  /* 0x000000ffff092224 */ /* 0x008fca00078e0021 */
[----:B------:R0:W3:Y:S02]  /*3d5d0*/  @P2 LDG.E.U8 R87, desc[UR20][R8.64] ;  /* 0x0000001408572981 */ /* 0x0000e4000c1e1100 */
[----:B0-----:R-:W-:Y:S02]  /*3d5e0*/  @P3 IMAD.MOV.U32 R8, RZ, RZ, R4 ;  /* 0x000000ffff083224 */ /* 0x001fe400078e0004 */
[----:B------:R-:W-:-:S05]  /*3d5f0*/  @P3 IMAD.MOV.U32 R9, RZ, RZ, R14 ;  /* 0x000000ffff093224 */ /* 0x000fca00078e000e */
[----:B------:R2:W3:Y:S04]  /*3d600*/  @P3 LDG.E.U8 R86, desc[UR20][R8.64] ;  /* 0x0000001408563981 */ /* 0x0004e8000c1e1100 */
[----:B----4-:R-:W-:Y:S04]  /*3d610*/  STL [R1+0x184c], R90 ;  /* 0x00184c5a01007387 */ /* 0x010fe80000100800 */
[----:B------:R-:W4:Y:S04]  /*3d620*/  LDL R21, [R1+0xf1c] ;  /* 0x000f1c0001157983 */ /* 0x000f280000100800 */
[----:B------:R-:W4:Y:S01]  /*3d630*/  LDL R11, [R1+0xf20] ;  /* 0x000f2000010b7983 */ /* 0x000f220000100800 */
[----:B------:R-:W-:Y:S01]  /*3d640*/  PRMT R85, RZ, 0x7610, R85 ;  /* 0x00007610ff557816 */ /* 0x000fe20000000055 */
[----:B--2---:R-:W-:-:S02]  /*3d650*/  @P3 IMAD.MOV.U32 R9, RZ, RZ, R17 ;  /* 0x000000ffff093224 */ /* 0x004fc400078e0011 */
[----:B------:R-:W2:Y:S01]  /*3d660*/  LDL R19, [R1+0xf24] ;  /* 0x000f240001137983 */ /* 0x000ea20000100800 */
[----:B------:R-:W-:-:S03]  /*3d670*/  @P3 IMAD.MOV.U32 R8, RZ, RZ, R16 ;  /* 0x000000ffff083224 */ /* 0x000fc600078e0010 */
[----:B------:R-:W2:Y:S04]  /*3d680*/  LDL R18, [R1+0xf28] ;  /* 0x000f280001127983 */ /* 0x000ea80000100800 */
[----:B------:R4:W2:Y:S04]  /*3d690*/  @P3 LDG.E.U8 R85, desc[UR20][R8.64] ;  /* 0x0000001408553981 */ /* 0x0008a8000c1e1100 */
[----:B------:R-:W2:Y:S04]  /*3d6a0*/  LDL R13, [R1+0xf2c] ;  /* 0x000f2c00010d7983 */ /* 0x000ea80000100800 */
[----:B------:R-:W2:Y:S04]  /*3d6b0*/  LDL R12, [R1+0xf30] ;  /* 0x000f3000010c7983 */ /* 0x000ea80000100800 */
[----:B------:R-:W-:Y:S04]  /*3d6c0*/  STL [R1+0x182c], R88 ;  /* 0x00182c5801007387 */ /* 0x000fe80000100800 */
[----:B---3--:R-:W-:Y:S04]  /*3d6d0*/  STL [R1+0x1834], R87 ;  /* 0x0018345701007387 */ /* 0x008fe80000100800 */
[----:B------:R-:W3:Y:S04]  /*3d6e0*/  LDL R14, [R1+0xf34] ;  /* 0x000f3400010e7983 */ /* 0x000ee80000100800 */
[----:B------:R-:W3:Y:S04]  /*3d6f0*/  LDL R4, [R1+0xf38] ;  /* 0x000f380001047983 */ /* 0x000ee80000100800 */
[----:B------:R-:W-:Y:S04]  /*3d700*/  STL [R1+0x1828], R86 ;  /* 0x0018285601007387 */ /* 0x000fe80000100800 */
[----:B------:R-:W3:Y:S04]  /*3d710*/  LDL R17, [R1+0xf3c] ;  /* 0x000f3c0001117983 */ /* 0x000ee80000100800 */
[----:B------:R-:W3:Y:S01]  /*3d720*/  LDL R16, [R1+0xf40] ;  /* 0x000f400001107983 */ /* 0x000ee20000100800 */
[----:B------:R-:W-:-:S02]  /*3d730*/  ISETP.GT.AND P1, PT, R7, 0x4d, PT ;  /* 0x0000004d0700780c */ /* 0x000fc40003f24270 */
[----:B------:R-:W-:Y:S02]  /*3d740*/  PRMT R84, RZ, 0x7610, R84 ;  /* 0x00007610ff547816 */ /* 0x000fe40000000054 */
[----:B------:R-:W-:-:S09]  /*3d750*/  PRMT R83, RZ, 0x7610, R83 ;  /* 0x00007610ff537816 */ /* 0x000fd20000000053 */
[----:B----4-:R-:W-:Y:S02]  /*3d760*/  @P1 IMAD.MOV.U32 R8, RZ, RZ, R11 ;  /* 0x000000ffff081224 */ /* 0x010fe400078e000b */
[----:B------:R-:W-:-:S05]  /*3d770*/  @P1 IMAD.MOV.U32 R9, RZ, RZ, R21 ;  /* 0x000000ffff091224 */ /* 0x000fca00078e0015 */
[----:B------:R0:W4:Y:S01]  /*3d780*/  @P1 LDG.E.U8 R84, desc[UR20][R8.64] ;  /* 0x0000001408541981 */ /* 0x000122000c1e1100 */
[----:B------:R-:W-:-:S03]  /*3d790*/  ISETP.GT.AND P2, PT, R7, 0x4e, PT ;  /* 0x0000004e0700780c */ /* 0x000fc60003f44270 */
[----:B--2---:R-:W-:Y:S04]  /*3d7a0*/  STL [R1+0x1838], R85 ;  /* 0x0018385501007387 */ /* 0x004fe80000100800 */
[----:B------:R-:W2:Y:S01]  /*3d7b0*/  LDL R21, [R1+0xf44] ;  /* 0x000f440001157983 */ /* 0x000ea20000100800 */
[----:B0-----:R-:W-:Y:S02]  /*3d7c0*/  @P1 IMAD.MOV.U32 R8, RZ, RZ, R18 ;  /* 0x000000ffff081224 */ /* 0x001fe400078e0012 */
[----:B------:R-:W-:Y:S01]  /*3d7d0*/  @P1 IMAD.MOV.U32 R9, RZ, RZ, R19 ;  /* 0x000000ffff091224 */ /* 0x000fe200078e0013 */
[----:B------:R-:W2:Y:S04]  /*3d7e0*/  LDL R11, [R1+0xf48] ;  /* 0x000f4800010b7983 */ /* 0x000ea80000100800 */
[----:B------:R0:W2:Y:S01]  /*3d7f0*/  @P1 LDG.E.U8 R83, desc[UR20][R8.64] ;  /* 0x0000001408531981 */ /* 0x0000a2000c1e1100 */
[----:B------:R-:W-:-:S02]  /*3d800*/  ISETP.GT.AND P3, PT, R7, 0x4f, PT ;  /* 0x0000004f0700780c */ /* 0x000fc40003f64270 */
[----:B------:R-:W-:Y:S02]  /*3d810*/  PRMT R31, RZ, 0x7610, R31 ;  /* 0x00007610ff1f7816 */ /* 0x000fe4000000001f */
[----:B------:R-:W-:Y:S01]  /*3d820*/  PRMT R30, RZ, 0x7610, R30 ;  /* 0x00007610ff1e7816 */ /* 0x000fe2000000001e */
[----:B0-----:R-:W-:Y:S02]  /*3d830*/  @P2 IMAD.MOV.U32 R8, RZ, RZ, R12 ;  /* 0x000000ffff082224 */ /* 0x001fe400078e000c */
[----:B------:R-:W-:-:S05]  /*3d840*/  @P2 IMAD.MOV.U32 R9, RZ, RZ, R13 ;  /* 0x000000ffff092224 */ /* 0x000fca00078e000d */
[----:B------:R3:W2:Y:S01]  /*3d850*/  @P2 LDG.E.U8 R31, desc[UR20][R8.64] ;  /* 0x00000014081f2981 */ /* 0x0006a2000c1e1100 */
[----:B------:R-:W-:Y:S01]  /*3d860*/  PRMT R10, RZ, 0x7610, R10 ;  /* 0x00007610ff0a7816 */ /* 0x000fe2000000000a */
[----:B---3--:R-:W-:Y:S02]  /*3d870*/  @P2 IMAD.MOV.U32 R9, RZ, RZ, R14 ;  /* 0x000000ffff092224 */ /* 0x008fe400078e000e */
[----:B------:R-:W-:-:S05]  /*3d880*/  @P2 IMAD.MOV.U32 R8, RZ, RZ, R4 ;  /* 0x000000ffff082224 */ /* 0x000fca00078e0004 */
[----:B------:R0:W3:Y:S02]  /*3d890*/  @P2 LDG.E.U8 R30, desc[UR20][R8.64] ;  /* 0x00000014081e2981 */ /* 0x0000e4000c1e1100 */
[----:B0-----:R-:W-:Y:S02]  /*3d8a0*/  @P3 IMAD.MOV.U32 R9, RZ, RZ, R17 ;  /* 0x000000ffff093224 */ /* 0x001fe400078e0011 */
[----:B------:R-:W-:-:S05]  /*3d8b0*/  @P3 IMAD.MOV.U32 R8, RZ, RZ, R16 ;  /* 0x000000ffff083224 */ /* 0x000fca00078e0010 */
[----:B------:R2:W3:Y:S01]  /*3d8c0*/  @P3 LDG.E.U8 R10, desc[UR20][R8.64] ;  /* 0x00000014080a3981 */ /* 0x0004e2000c1e1100 */
[----:B------:R-:W-:-:S03]  /*3d8d0*/  PRMT R20, RZ, 0x7610, R20 ;  /* 0x00007610ff147816 */ /* 0x000fc60000000014 */
[----:B----4-:R-:W-:Y:S01]  /*3d8e0*/  STL [R1+0x17f4], R84 ;  /* 0x0017f45401007387 */ /* 0x010fe20000100800 */
[----:B--2---:R-:W-:Y:S02]  /*3d8f0*/  @P3 IMAD.MOV.U32 R9, RZ, RZ, R21 ;  /* 0x000000ffff093224 */ /* 0x004fe400078e0015 */
[----:B------:R-:W-:Y:S01]  /*3d900*/  @P3 IMAD.MOV.U32 R8, RZ, RZ, R11 ;  /* 0x000000ffff083224 */ /* 0x000fe200078e000b */
[----:B------:R-:W-:Y:S04]  /*3d910*/  STL [R1+0x17f8], R83 ;  /* 0x0017f85301007387 */ /* 0x000fe80000100800 */
[----:B------:R-:W2:Y:S04]  /*3d920*/  LDL R13, [R1+0x1268] ;  /* 0x00126800010d7983 */ /* 0x000ea80000100800 */
[----:B------:R-:W4:Y:S04]  /*3d930*/  LDL R12, [R1+0x1278] ;  /* 0x00127800010c7983 */ /* 0x000f280000100800 */
[----:B------:R2:W4:Y:S04]  /*3d940*/  @P3 LDG.E.U8 R20, desc[UR20][R8.64] ;  /* 0x0000001408143981 */ /* 0x000528000c1e1100 */
[----:B------:R-:W4:Y:S04]  /*3d950*/  LDL R19, [R1+0x126c] ;  /* 0x00126c0001137983 */ /* 0x000f280000100800 */
[----:B------:R-:W4:Y:S04]  /*3d960*/  LDL R18, [R1+0x1270] ;  /* 0x0012700001127983 */ /* 0x000f280000100800 */
[----:B------:R-:W4:Y:S04]  /*3d970*/  LDL R14, [R1+0xf4c] ;  /* 0x000f4c00010e7983 */ /* 0x000f280000100800 */
[----:B------:R-:W4:Y:S04]  /*3d980*/  LDL R4, [R1+0xf50] ;  /* 0x000f500001047983 */ /* 0x000f280000100800 */
[----:B------:R-:W4:Y:S04]  /*3d990*/  LDL R16, [R1+0xf58] ;  /* 0x000f580001107983 */ /* 0x000f280000100800 */
[----:B------:R-:W4:Y:S04]  /*3d9a0*/  LDL R17, [R1+0xf54] ;  /* 0x000f540001117983 */ /* 0x000f280000100800 */
[----:B---3--:R0:W-:Y:S04]  /*3d9b0*/  STL [R1+0x25c], R10 ;  /* 0x00025c0a01007387 */ /* 0x0081e80000100800 */
[----:B------:R-:W3:Y:S04]  /*3d9c0*/  LDL R11, [R1+0xf5c] ;  /* 0x000f5c00010b7983 */ /* 0x000ee80000100800 */
[----:B0-----:R-:W3:Y:S01]  /*3d9d0*/  LDL R10, [R1+0xf60] ;  /* 0x000f6000010a7983 */ /* 0x001ee20000100800 */
[----:B------:R-:W-:-:S03]  /*3d9e0*/  ISETP.GT.AND P1, PT, R7, 0x50, PT ;  /* 0x000000500700780c */ /* 0x000fc60003f24270 */
[----:B------:R0:W-:Y:S01]  /*3d9f0*/  STL [R1+0x264], R31 ;  /* 0x0002641f01007387 */ /* 0x0001e20000100800 */
[----:B------:R-:W-:Y:S02]  /*3da00*/  ISETP.GT.AND P2, PT, R7, 0x51, PT ;  /* 0x000000510700780c */ /* 0x000fe40003f44270 */
[----:B------:R-:W-:Y:S01]  /*3da10*/  PRMT R82, RZ, 0x7610, R82 ;  /* 0x00007610ff527816 */ /* 0x000fe20000000052 */
[----:B0-----:R-:W3:Y:S04]  /*3da20*/  LDL R31, [R1+0xf64] ;  /* 0x000f6400011f7983 */ /* 0x001ee80000100800 */
[----:B------:R0:W-:Y:S01]  /*3da30*/  STL [R1+0x260], R30 ;  /* 0x0002601e01007387 */ /* 0x0001e20000100800 */
[----:B------:R-:W-:-:S03]  /*3da40*/  PRMT R81, RZ, 0x7610, R81 ;  /* 0x00007610ff517816 */ /* 0x000fc60000000051 */
[----:B------:R-:W3:Y:S04]  /*3da50*/  LDL R21, [R1+0xf74] ;  /* 0x000f740001157983 */ /* 0x000ee80000100800 */
[----:B0-----:R-:W3:Y:S01]  /*3da60*/  LDL R30, [R1+0xf68] ;  /* 0x000f6800011e7983 */ /* 0x001ee20000100800 */
[----:B--2---:R-:W-:Y:S02]  /*3da70*/  @P1 IMAD.MOV.U32 R9, RZ, RZ, R13 ;  /* 0x000000ffff091224 */ /* 0x004fe400078e000d */
[----:B----4-:R-:W-:Y:S01]  /*3da80*/  @P1 IMAD.MOV.U32 R8, RZ, RZ, R12 ;  /* 0x000000ffff081224 */ /* 0x010fe200078e000c */
[----:B------:R-:W2:Y:S04]  /*3da90*/  LDL R13, [R1+0xf6c] ;  /* 0x000f6c00010d7983 */ /* 0x000ea80000100800 */
[----:B------:R-:W4:Y:S04]  /*3daa0*/  LDL R12, [R1+0xf70] ;  /* 0x000f7000010c7983 */ /* 0x000f280000100800 */
[----:B------:R0:W2:Y:S04]  /*3dab0*/  @P1 LDG.E.U8 R82, desc[UR20][R8.64] ;  /* 0x0000001408521981 */ /* 0x0000a8000c1e1100 */
[----:B------:R1:W-:Y:S01]  /*3dac0*/  STL [R1+0x258], R20 ;  /* 0x0002581401007387 */ /* 0x0003e20000100800 */
[----:B------:R-:W-:Y:S01]  /*3dad0*/  PRMT R80, RZ, 0x7610, R80 ;  /* 0x00007610ff507816 */ /* 0x000fe20000000050 */
[----:B0-----:R-:W-:-:S02]  /*3dae0*/  @P1 IMAD.MOV.U32 R8, RZ, RZ, R18 ;  /* 0x000000ffff081224 */ /* 0x001fc400078e0012 */
[----:B------:R-:W-:Y:S01]  /*3daf0*/  @P1 IMAD.MOV.U32 R9, RZ, RZ, R19 ;  /* 0x000000ffff091224 */ /* 0x000fe200078e0013 */
[----:B------:R-:W-:Y:S01]  /*3db00*/  ISETP.GT.AND P3, PT, R7, 0x52, PT ;  /* 0x000000520700780c */ /* 0x000fe20003f64270 */
[----:B-1----:R-:W2:Y:S04]  /*3db10*/  LDL R20, [R1+0xf78] ;  /* 0x000f780001147983 */ /* 0x002ea80000100800 */
[----:B------:R0:W2:Y:S04]  /*3db20*/  @P1 LDG.E.U8 R81, desc[UR20][R8.64] ;  /* 0x0000001408511981 */ /* 0x0000a8000c1e1100 */
[----:B------:R-:W2:Y:S01]  /*3db30*/  LDL R19, [R1+0xf84] ;  /* 0x000f840001137983 */ /* 0x000ea20000100800 */
[----:B------:R-:W-:-:S03]  /*3db40*/  PRMT R79, RZ, 0x7610, R79 ;  /* 0x00007610ff4f7816 */ /* 0x000fc6000000004f */
[----:B------:R-:W2:Y:S01]  /*3db50*/  LDL R18, [R1+0xf8c] ;  /* 0x000f8c0001127983 */ /* 0x000ea20000100800 */
[----:B0-----:R-:W-:Y:S02]  /*3db60*/  @P2 IMAD.MOV.U32 R8, RZ, RZ, R4 ;  /* 0x000000ffff082224 */ /* 0x001fe400078e0004 */
[----:B------:R-:W-:Y:S01]  /*3db70*/  @P2 IMAD.MOV.U32 R9, RZ, RZ, R14 ;  /* 0x000000ffff092224 */ /* 0x000fe200078e000e */
[----:B------:R-:W2:Y:S04]  /*3db80*/  LDL R4, [R1+0xf80] ;  /* 0x000f800001047983 */ /* 0x000ea80000100800 */
[----:B------:R-:W2:Y:S04]  /*3db90*/  LDL R14, [R1+0xf7c] ;  /* 0x000f7c00010e7983 */ /* 0x000ea80000100800 */
[----:B------:R0:W2:Y:S02]  /*3dba0*/  @P2 LDG.E.U8 R80, desc[UR20][R8.64] ;  /* 0x0000001408502981 */ /* 0x0000a4000c1e1100 */
[----:B0-----:R-:W-:-:S02]  /*3dbb0*/  @P2 IMAD.MOV.U32 R8, RZ, RZ, R16 ;  /* 0x000000ffff082224 */ /* 0x001fc400078e0010 */
[----:B------:R-:W2:Y:S01]  /*3dbc0*/  LDL R16, [R1+0xf88] ;  /* 0x000f880001107983 */ /* 0x000ea20000100800 */
[----:B------:R-:W-:-:S03]  /*3dbd0*/  @P2 IMAD.MOV.U32 R9, RZ, RZ, R17 ;  /* 0x000000ffff092224 */ /* 0x000fc600078e0011 */
[----:B------:R-:W2:Y:S04]  /*3dbe0*/  LDL R17, [R1+0xf90] ;  /* 0x000f900001117983 */ /* 0x000ea80000100800 */
[----:B------:R3:W2:Y:S02]  /*3dbf0*/  @P2 LDG.E.U8 R79, desc[UR20][R8.64] ;  /* 0x00000014084f2981 */ /* 0x0006a4000c1e1100 */
[----:B---3--:R-:W-:Y:S02]  /*3dc00*/  @P3 IMAD.MOV.U32 R9, RZ, RZ, R11 ;  /* 0x000000ffff093224 */ /* 0x008fe400078e000b */
[----:B------:R-:W3:Y:S01]  /*3dc10*/  LDL R11, [R1+0xf94] ;  /* 0x000f9400010b7983 */ /* 0x000ee20000100800 */
[----:B------:R-:W-:-:S03]  /*3dc20*/  @P3 IMAD.MOV.U32 R8, RZ, RZ, R10 ;  /* 0x000000ffff083224 */ /* 0x000fc600078e000a */
[----:B------:R-:W3:Y:S01]  /*3dc30*/  LDL R10, [R1+0xf98] ;  /* 0x000f9800010a7983 */ /* 0x000ee20000100800 */
[----:B------:R-:W-:Y:S02]  /*3dc40*/  ISETP.GT.AND P1, PT, R7, 0x53, PT ;  /* 0x000000530700780c */ /* 0x000fe40003f24270 */
[----:B------:R-:W-:Y:S02]  /*3dc50*/  PRMT R78, RZ, 0x7610, R78 ;  /* 0x00007610ff4e7816 */ /* 0x000fe4000000004e */
[----:B------:R-:W-:-:S04]  /*3dc60*/  PRMT R77, RZ, 0x7610, R77 ;  /* 0x00007610ff4d7816 */ /* 0x000fc8000000004d */
[----:B------:R0:W3:Y:S01]  /*3dc70*/  @P3 LDG.E.U8 R78, desc[UR20][R8.64] ;  /* 0x00000014084e3981 */ /* 0x0000e2000c1e1100 */
[----:B------:R-:W-:Y:S02]  /*3dc80*/  PRMT R76, RZ, 0x7610, R76 ;  /* 0x00007610ff4c7816 */ /* 0x000fe4000000004c */
[----:B------:R-:W-:Y:S01]  /*3dc90*/  ISETP.GT.AND P2, PT, R7, 0x54, PT ;  /* 0x000000540700780c */ /* 0x000fe20003f44270 */
[----:B0-----:R-:W-:Y:S02]  /*3dca0*/  @P3 IMAD.MOV.U32 R9, RZ, RZ, R31 ;  /* 0x000000ffff093224 */ /* 0x001fe400078e001f */
[----:B------:R-:W-:-:S05]  /*3dcb0*/  @P3 IMAD.MOV.U32 R8, RZ, RZ, R30 ;  /* 0x000000ffff083224 */ /* 0x000fca00078e001e */
[----:B------:R4:W3:Y:S01]  /*3dcc0*/  @P3 LDG.E.U8 R77, desc[UR20][R8.64] ;  /* 0x00000014084d3981 */ /* 0x0008e2000c1e1100 */
[----:B------:R-:W-:Y:S01]  /*3dcd0*/  PRMT R75, RZ, 0x7610, R75 ;  /* 0x00007610ff4b7816 */ /* 0x000fe2000000004b */
[----:B----4-:R-:W-:Y:S02]  /*3dce0*/  @P1 IMAD.MOV.U32 R8, RZ, RZ, R12 ;  /* 0x000000ffff081224 */ /* 0x010fe400078e000c */
[----:B--2---:R-:W-:Y:S01]  /*3dcf0*/  @P1 IMAD.MOV.U32 R9, RZ, RZ, R13 ;  /* 0x000000ffff091224 */ /* 0x004fe200078e000d */
[----:B------:R-:W-:Y:S01]  /*3dd00*/  PRMT R74, RZ, 0x7610, R74 ;  /* 0x00007610ff4a7816 */ /* 0x000fe2000000004a */
[----:B------:R-:W2:Y:S04]  /*3dd10*/  LDL R13, [R1+0xf9c] ;  /* 0x000f9c00010d7983 */ /* 0x000ea80000100800 */
[----:B------:R0:W4:Y:S01]  /*3dd20*/  @P1 LDG.E.U8 R76, desc[UR20][R8.64] ;  /* 0x00000014084c1981 */ /* 0x000122000c1e1100 */
[----:B------:R-:W-:-:S02]  /*3dd30*/  PRMT R73, RZ, 0x7610, R73 ;  /* 0x00007610ff497816 */ /* 0x000fc40000000049 */
[----:B------:R-:W-:Y:S01]  /*3dd40*/  PRMT R72, RZ, 0x7610, R72 ;  /* 0x00007610ff487816 */ /* 0x000fe20000000048 */
[----:B------:R-:W4:Y:S01]  /*3dd50*/  LDL R12, [R1+0xfa0] ;  /* 0x000fa000010c7983 */ /* 0x000f220000100800 */
[----:B0-----:R-:W-:Y:S02]  /*3dd60*/  @P1 IMAD.MOV.U32 R8, RZ, RZ, R20 ;  /* 0x000000ffff081224 */ /* 0x001fe400078e0014 */
[----:B------:R-:W-:Y:S01]  /*3dd70*/  @P1 IMAD.MOV.U32 R9, RZ, RZ, R21 ;  /* 0x000000ffff091224 */ /* 0x000fe200078e0015 */
[----:B------:R-:W-:Y:S01]  /*3dd80*/  PRMT R71, RZ, 0x7610, R71 ;  /* 0x00007610ff477816 */ /* 0x000fe20000000047 */
[----:B------:R-:W4:Y:S04]  /*3dd90*/  LDL R21, [R1+0xfa4] ;  /* 0x000fa40001157983 */ /* 0x000f280000100800 */
[----:B------:R0:W4:Y:S01]  /*3dda0*/  @P1 LDG.E.U8 R75, desc[UR20][R8.64] ;  /* 0x00000014084b1981 */ /* 0x000122000c1e1100 */
[----:B------:R-:W-:-:S03]  /*3ddb0*/  ISETP.GT.AND P1, PT, R7, 0x55, PT ;  /* 0x000000550700780c */ /* 0x000fc60003f24270 */
[----:B------:R-:W4:Y:S01]  /*3ddc0*/  LDL R20, [R1+0xfa8] ;  /* 0x000fa80001147983 */ /* 0x000f220000100800 */
[----:B0-----:R-:W-:Y:S02]  /*3ddd0*/  @P2 IMAD.MOV.U32 R8, RZ, RZ, R4 ;  /* 0x000000ffff082224 */ /* 0x001fe400078e0004 */
[----:B------:R-:W-:Y:S01]  /*3dde0*/  @P2 IMAD.MOV.U32 R9, RZ, RZ, R14 ;  /* 0x000000ffff092224 */ /* 0x000fe200078e000e */
[----:B------:R-:W4:Y:S04]  /*3ddf0*/  LDL R4, [R1+0xfb0] ;  /* 0x000fb00001047983 */ /* 0x000f280000100800 */
[----:B------:R0:W4:Y:S04]  /*3de00*/  @P2 LDG.E.U8 R74, desc[UR20][R8.64] ;  /* 0x00000014084a2981 */ /* 0x000128000c1e1100 */
[----:B------:R-:W4:Y:S01]  /*3de10*/  LDL R14, [R1+0xfac] ;  /* 0x000fac00010e7983 */ /* 0x000f220000100800 */
[----:B0-----:R-:W-:-:S02]  /*3de20*/  @P2 IMAD.MOV.U32 R8, RZ, RZ, R16 ;  /* 0x000000ffff082224 */ /* 0x001fc400078e0010 */
[----:B------:R-:W-:Y:S01]  /*3de30*/  @P2 IMAD.MOV.U32 R9, RZ, RZ, R19 ;  /* 0x000000ffff092224 */ /* 0x000fe200078e0013 */
[----:B------:R-:W4:Y:S04]  /*3de40*/  LDL R16, [R1+0xfb8] ;  /* 0x000fb80001107983 */ /* 0x000f280000100800 */
[----:B------:R0:W4:Y:S02]  /*3de50*/  @P2 LDG.E.U8 R73, desc[UR20][R8.64] ;  /* 0x0000001408492981 */ /* 0x000124000c1e1100 */
[----:B0-----:R-:W-:Y:S02]  /*3de60*/  @P1 IMAD.MOV.U32 R8, RZ, RZ, R17 ;  /* 0x000000ffff081224 */ /* 0x001fe400078e0011 */
[----:B------:R-:W-:Y:S01]  /*3de70*/  @P1 IMAD.MOV.U32 R9, RZ, RZ, R18 ;  /* 0x000000ffff091224 */ /* 0x000fe200078e0012 */
[----:B------:R-:W4:Y:S04]  /*3de80*/  LDL R17, [R1+0xfb4] ;  /* 0x000fb40001117983 */ /* 0x000f280000100800 */
[----:B------:R3:W4:Y:S02]  /*3de90*/  @P1 LDG.E.U8 R72, desc[UR20][R8.64] ;  /* 0x0000001408481981 */ /* 0x000724000c1e1100 */
[----:B---3--:R-:W-:-:S02]  /*3dea0*/  @P1 IMAD.MOV.U32 R9, RZ, RZ, R11 ;  /* 0x000000ffff091224 */ /* 0x008fc400078e000b */
[----:B------:R-:W-:-:S05]  /*3deb0*/  @P1 IMAD.MOV.U32 R8, RZ, RZ, R10 ;  /* 0x000000ffff081224 */ /* 0x000fca00078e000a */
[----:B------:R2:W3:Y:S01]  /*3dec0*/  @P1 LDG.E.U8 R71, desc[UR20][R8.64] ;  /* 0x0000001408471981 */ /* 0x0004e2000c1e1100 */
[C---:B------:R-:W-:Y:S02]  /*3ded0*/  ISETP.GT.AND P2, PT, R7.reuse, 0x56, PT ;  /* 0x000000560700780c */ /* 0x040fe40003f44270 */
[----:B------:R-:W-:Y:S02]  /*3dee0*/  PRMT R28, RZ, 0x7610, R28 ;  /* 0x00007610ff1c7816 */ /* 0x000fe4000000001c */
[----:B------:R-:W-:Y:S02]  /*3def0*/  PRMT R27, RZ, 0x7610, R27 ;  /* 0x00007610ff1b7816 */ /* 0x000fe4000000001b */
[----:B------:R-:W-:Y:S02]  /*3df00*/  ISETP.GT.AND P1, PT, R7, 0x57, PT ;  /* 0x000000570700780c */ /* 0x000fe40003f24270 */
[----:B------:R-:W-:-:S05]  /*3df10*/  PRMT R26, RZ, 0x7610, R26 ;  /* 0x00007610ff1a7816 */ /* 0x000fca000000001a */
[----:B--2---:R-:W-:Y:S02]  /*3df20*/  @P2 IMAD.MOV.U32 R9, RZ, RZ, R13 ;  /* 0x000000ffff092224 */ /* 0x004fe400078e000d */
[----:B----4-:R-:W-:-:S05]  /*3df30*/  @P2 IMAD.MOV.U32 R8, RZ, RZ, R12 ;  /* 0x000000ffff082224 */ /* 0x010fca00078e000c */
[----:B------:R0:W2:Y:S02]  /*3df40*/  @P2 LDG.E.U8 R28, desc[UR20][R8.64] ;  /* 0x00000014081c2981 */ /* 0x0000a4000c1e1100 */
[----:B0-----:R-:W-:Y:S02]  /*3df50*/  @P2 IMAD.MOV.U32 R9, RZ, RZ, R21 ;  /* 0x000000ffff092224 */ /* 0x001fe400078e0015 */
[----:B------:R-:W-:-:S05]  /*3df60*/  @P2 IMAD.MOV.U32 R8, RZ, RZ, R20 ;  /* 0x000000ffff082224 */ /* 0x000fca00078e0014 */
[----:B------:R0:W4:Y:S04]  /*3df70*/  @P2 LDG.E.U8 R27, desc[UR20][R8.64] ;  /* 0x00000014081b2981 */ /* 0x000128000c1e1100 */
[----:B------:R-:W-:Y:S04]  /*3df80*/  STL [R1+0x17fc], R72 ;  /* 0x0017fc4801007387 */ /* 0x000fe80000100800 */
[----:B------:R-:W2:Y:S04]  /*3df90*/  LDL R11, [R1+0x1258] ;  /* 0x00125800010b7983 */ /* 0x000ea80000100800 */
[----:B------:R-:W4:Y:S04]  /*3dfa0*/  LDL R10, [R1+0x125c] ;  /* 0x00125c00010a7983 */ /* 0x000f280000100800 */
[----:B------:R-:W4:Y:S01]  /*3dfb0*/  LDL R18, [R1+0x1260] ;  /* 0x0012600001127983 */ /* 0x000f220000100800 */
[----:B0-----:R-:W-:-:S02]  /*3dfc0*/  @P1 IMAD.MOV.U32 R8, RZ, RZ, R4 ;  /* 0x000000ffff081224 */ /* 0x001fc400078e0004 */
[----:B------:R-:W-:-:S05]  /*3dfd0*/  @P1 IMAD.MOV.U32 R9, RZ, RZ, R14 ;  /* 0x000000ffff091224 */ /* 0x000fca00078e000e */
[----:B------:R0:W4:Y:S01]  /*3dfe0*/  @P1 LDG.E.U8 R26, desc[UR20][R8.64] ;  /* 0x00000014081a1981 */ /* 0x000122000c1e1100 */
[----:B------:R-:W-:Y:S01]  /*3dff0*/  PRMT R25, RZ, 0x7610, R25 ;  /* 0x00007610ff197816 */ /* 0x000fe20000000019 */
[----:B0-----:R-:W-:Y:S02]  /*3e000*/  @P1 IMAD.MOV.U32 R8, RZ, RZ, R16 ;  /* 0x000000ffff081224 */ /* 0x001fe400078e0010 */
[----:B------:R-:W-:-:S05]  /*3e010*/  @P1 IMAD.MOV.U32 R9, RZ, RZ, R17 ;  /* 0x000000ffff091224 */ /* 0x000fca00078e0011 */
[----:B------:R2:W4:Y:S04]  /*3e020*/  @P1 LDG.E.U8 R25, desc[UR20][R8.64] ;  /* 0x0000001408191981 */ /* 0x000528000c1e1100 */
[----:B---3--:R-:W-:Y:S04]  /*3e030*/  STL [R1+0x1808], R71 ;  /* 0x0018084701007387 */ /* 0x008fe80000100800 */
[----:B------:R-:W3:Y:S04]  /*3e040*/  LDL R19, [R1+0x1244] ;  /* 0x0012440001137983 */ /* 0x000ee80000100800 */
[----:B------:R-:W3:Y:S04]  /*3e050*/  LDL R13, [R1+0xfbc] ;  /* 0x000fbc00010d7983 */ /* 0x000ee80000100800 */
[----:B------:R-:W3:Y:S04]  /*3e060*/  LDL R12, [R1+0xfc0] ;  /* 0x000fc000010c7983 */ /* 0x000ee80000100800 */
[----:B------:R-:W3:Y:S04]  /*3e070*/  LDL R21, [R1+0xfc4] ;  /* 0x000fc40001157983 */ /* 0x000ee80000100800 */
[----:B------:R-:W3:Y:S04]  /*3e080*/  LDL R20, [R1+0xfc8] ;  /* 0x000fc80001147983 */ /* 0x000ee80000100800 */
[----:B------:R-:W3:Y:S04]  /*3e090*/  LDL R14, [R1+0xfcc] ;  /* 0x000fcc00010e7983 */ /* 0x000ee80000100800 */
[----:B------:R-:W3:Y:S04]  /*3e0a0*/  LDL R4, [R1+0xfd0] ;  /* 0x000fd00001047983 */ /* 0x000ee80000100800 */
[----:B------:R-:W3:Y:S04]  /*3e0b0*/  LDL R17, [R1+0xfd4] ;  /* 0x000fd40001117983 */ /* 0x000ee80000100800 */
[----:B------:R-:W3:Y:S01]  /*3e0c0*/  LDL R16, [R1+0xfd8] ;  /* 0x000fd80001107983 */ /* 0x000ee20000100800 */
[----:B------:R-:W-:-:S02]  /*3e0d0*/  ISETP.GT.AND P2, PT, R7, 0x58, PT ;  /* 0x000000580700780c */ /* 0x000fc40003f44270 */
[----:B------:R-:W-:Y:S02]  /*3e0e0*/  PRMT R70, RZ, 0x7610, R70 ;  /* 0x00007610ff467816 */ /* 0x000fe40000000046 */
[----:B------:R-:W-:Y:S02]  /*3e0f0*/  ISETP.GT.AND P1, PT, R7, 0x59, PT ;  /* 0x000000590700780c */ /* 0x000fe40003f24270 */
[----:B------:R-:W-:Y:S02]  /*3e100*/  PRMT R69, RZ, 0x7610, R69 ;  /* 0x00007610ff457816 */ /* 0x000fe40000000045 */
[----:B------:R-:W-:Y:S02]  /*3e110*/  PRMT R68, RZ, 0x7610, R68 ;  /* 0x00007610ff447816 */ /* 0x000fe40000000044 */
[----:B------:R-:W-:Y:S02]  /*3e120*/  PRMT R67, RZ, 0x7610, R67 ;  /* 0x00007610ff437816 */ /* 0x000fe40000000043 */
[----:B------:R-:W-:Y:S01]  /*3e130*/  PRMT R66, RZ, 0x7610, R66 ;  /* 0x00007610ff427816 */ /* 0x000fe20000000042 */
[----:B--2---:R-:W-:-:S02]  /*3e140*/  @P2 IMAD.MOV.U32 R9, RZ, RZ, R11 ;  /* 0x000000ffff092224 */ /* 0x004fc400078e000b */
[----:B------:R-:W2:Y:S01]  /*3e150*/  LDL R11, [R1+0xfdc] ;  /* 0x000fdc00010b7983 */ /* 0x000ea20000100800 */
[----:B----4-:R-:W-:-:S03]  /*3e160*/  @P2 IMAD.MOV.U32 R8, RZ, RZ, R10 ;  /* 0x000000ffff082224 */ /* 0x010fc600078e000a */
[----:B------:R-:W4:Y:S04]  /*3e170*/  LDL R10, [R1+0xfe0] ;  /* 0x000fe000010a7983 */ /* 0x000f280000100800 */
[----:B------:R0:W2:Y:S02]  /*3e180*/  @P2 LDG.E.U8 R70, desc[UR20][R8.64] ;  /* 0x0000001408462981 */ /* 0x0000a4000c1e1100 */
[----:B0-----:R-:W-:Y:S02]  /*3e190*/  @P2 IMAD.MOV.U32 R8, RZ, RZ, R18 ;  /* 0x000000ffff082224 */ /* 0x001fe400078e0012 */
[----:B------:R-:W2:Y:S01]  /*3e1a0*/  LDL R18, [R1+0xfe8] ;  /* 0x000fe80001127983 */ /* 0x000ea20000100800 */
[----:B---3--:R-:W-:-:S03]  /*3e1b0*/  @P2 IMAD.MOV.U32 R9, RZ, RZ, R19 ;  /* 0x000000ffff092224 */ /* 0x008fc600078e0013 */
[----:B------:R-:W3:Y:S04]  /*3e1c0*/  LDL R19, [R1+0xfe4] ;  /* 0x000fe40001137983 */ /* 0x000ee80000100800 */
[----:B------:R0:W3:Y:S02]  /*3e1d0*/  @P2 LDG.E.U8 R69, desc[UR20][R8.64] ;  /* 0x0000001408452981 */ /* 0x0000e4000c1e1100 */
[----:B0-----:R-:W-:Y:S02]  /*3e1e0*/  @P1 IMAD.MOV.U32 R8, RZ, RZ, R12 ;  /* 0x000000ffff081224 */ /* 0x001fe400078e000c */
[----:B------:R-:W-:Y:S02]  /*3e1f0*/  @P1 IMAD.MOV.U32 R9, RZ, RZ, R13 ;  /* 0x000000ffff091224 */ /* 0x000fe400078e000d */
[----:B------:R-:W3:Y:S04]  /*3e200*/  LDL R13, [R1+0xfec] ;  /* 0x000fec00010d7983 */ /* 0x000ee80000100800 */
[----:B------:R-:W-:Y:S04]  /*3e210*/  STL [R1+0x254], R28 ;  /* 0x0002541c01007387 */ /* 0x000fe80000100800 */
[----:B------:R-:W3:Y:S04]  /*3e220*/  LDL R12, [R1+0xff0] ;  /* 0x000ff000010c7983 */ /* 0x000ee80000100800 */
[----:B------:R0:W3:Y:S01]  /*3e230*/  @P1 LDG.E.U8 R68, desc[UR20][R8.64] ;  /* 0x0000001408441981 */ /* 0x0000e2000c1e1100 */
[----:B------:R-:W-:Y:S01]  /*3e240*/  ISETP.GT.AND P2, PT, R7, 0x5a, PT ;  /* 0x0000005a0700780c */ /* 0x000fe20003f44270 */
[----:B0-----:R-:W-:-:S02]  /*3e250*/  @P1 IMAD.MOV.U32 R9, RZ, RZ, R21 ;  /* 0x000000ffff091224 */ /* 0x001fc400078e0015 */
[----:B------:R-:W3:Y:S01]  /*3e260*/  LDL R21, [R1+0xff4] ;  /* 0x000ff40001157983 */ /* 0x000ee20000100800 */
[----:B------:R-:W-:-:S03]  /*3e270*/  @P1 IMAD.MOV.U32 R8, RZ, RZ, R20 ;  /* 0x000000ffff081224 */ /* 0x000fc600078e0014 */
[----:B------:R-:W-:Y:S04]  /*3e280*/  STL [R1+0x250], R27 ;  /* 0x0002501b01007387 */ /* 0x000fe80000100800 */
[----:B------:R-:W3:Y:S04]  /*3e290*/  LDL R20, [R1+0xff8] ;  /* 0x000ff80001147983 */ /* 0x000ee80000100800 */
[----:B------:R0:W3:Y:S02]  /*3e2a0*/  @P1 LDG.E.U8 R67, desc[UR20][R8.64] ;  /* 0x0000001408431981 */ /* 0x0000e4000c1e1100 */
        /* <DEDUP_REMOVED lines=10> */
[----:B------:R-:W3:Y:S01]  /*3e350*/  LDL R16, [R1+0x1008] ;  /* 0x0010080001107983 */ /* 0x000ee20000100800 */
[----:B------:R-:W-:Y:S02]  /*3e360*/  ISETP.GT.AND P1, PT, R7, 0x5b, PT ;  /* 0x0000005b0700780c */ /* 0x000fe40003f24270 */
[----:B------:R-:W-:Y:S02]  /*3e370*/  PRMT R65, RZ, 0x7610, R65 ;  /* 0x00007610ff417816 */ /* 0x000fe40000000041 */
[----:B------:R-:W-:-:S04]  /*3e380*/  PRMT R62, RZ, 0x7610, R62 ;  /* 0x00007610ff3e7816 */ /* 0x000fc8000000003e */
[----:B------:R4:W3:Y:S01]  /*3e390*/  @P2 LDG.E.U8 R65, desc[UR20][R8.64] ;  /* 0x0000001408412981 */ /* 0x0008e2000c1e1100 */
[----:B------:R-:W-:Y:S02]  /*3e3a0*/  ISETP.GT.AND P2, PT, R7, 0x5c, PT ;  /* 0x0000005c0700780c */ /* 0x000fe40003f44270 */
[----:B------:R-:W-:Y:S02]  /*3e3b0*/  PRMT R60, RZ, 0x7610, R60 ;  /* 0x00007610ff3c7816 */ /* 0x000fe4000000003c */
[----:B----4-:R-:W-:Y:S02]  /*3e3c0*/  @P1 IMAD.MOV.U32 R8, RZ, RZ, R10 ;  /* 0x000000ffff081224 */ /* 0x010fe400078e000a */
[----:B--2---:R-:W-:Y:S01]  /*3e3d0*/  @P1 IMAD.MOV.U32 R9, RZ, RZ, R11 ;  /* 0x000000ffff091224 */ /* 0x004fe200078e000b */
[----:B------:R-:W2:Y:S04]  /*3e3e0*/  LDL R10, [R1+0x1010] ;  /* 0x00101000010a7983 */ /* 0x000ea80000100800 */
[----:B------:R-:W4:Y:S04]  /*3e3f0*/  LDL R11, [R1+0x100c] ;  /* 0x00100c00010b7983 */ /* 0x000f280000100800 */
[----:B------:R0:W4:Y:S01]  /*3e400*/  @P1 LDG.E.U8 R62, desc[UR20][R8.64] ;  /* 0x00000014083e1981 */ /* 0x000122000c1e1100 */
[----:B------:R-:W-:Y:S01]  /*3e410*/  PRMT R58, RZ, 0x7610, R58 ;  /* 0x00007610ff3a7816 */ /* 0x000fe2000000003a */
[----:B0-----:R-:W-:-:S02]  /*3e420*/  @P1 IMAD.MOV.U32 R8, RZ, RZ, R18 ;  /* 0x000000ffff081224 */ /* 0x001fc400078e0012 */
[----:B------:R-:W4:Y:S01]  /*3e430*/  LDL R18, [R1+0x1018] ;  /* 0x0010180001127983 */ /* 0x000f220000100800 */
[----:B------:R-:W-:Y:S02]  /*3e440*/  PRMT R56, RZ, 0x7610, R56 ;  /* 0x00007610ff387816 */ /* 0x000fe40000000038 */
[----:B------:R-:W-:Y:S02]  /*3e450*/  PRMT R54, RZ, 0x7610, R54 ;  /* 0x00007610ff367816 */ /* 0x000fe40000000036 */
[----:B------:R-:W-:Y:S01]  /*3e460*/  PRMT R52, RZ, 0x7610, R52 ;  /* 0x00007610ff347816 */ /* 0x000fe20000000034 */
[----:B---3--:R-:W-:Y:S02]  /*3e470*/  @P1 IMAD.MOV.U32 R9, RZ, RZ, R19 ;  /* 0x000000ffff091224 */ /* 0x008fe400078e0013 */
[----:B------:R-:W3:Y:S04]  /*3e480*/  LDL R19, [R1+0x1014] ;  /* 0x0010140001137983 */ /* 0x000ee80000100800 */
[----:B------:R0:W3:Y:S02]  /*3e490*/  @P1 LDG.E.U8 R60, desc[UR20][R8.64] ;  /* 0x00000014083c1981 */ /* 0x0000e4000c1e1100 */
[----:B0-----:R-:W-:-:S02]  /*3e4a0*/  @P2 IMAD.MOV.U32 R9, RZ, RZ, R13 ;  /* 0x000000ffff092224 */ /* 0x001fc400078e000d */
[----:B------:R-:W3:Y:S01]  /*3e4b0*/  LDL R13, [R1+0x101c] ;  /* 0x00101c00010d7983 */ /* 0x000ee20000100800 */
[----:B------:R-:W-:-:S03]  /*3e4c0*/  @P2 IMAD.MOV.U32 R8, RZ, RZ, R12 ;  /* 0x000000ffff082224 */ /* 0x000fc600078e000c */
[----:B------:R-:W3:Y:S04]  /*3e4d0*/  LDL R12, [R1+0x1020] ;  /* 0x00102000010c7983 */ /* 0x000ee80000100800 */
[----:B------:R0:W3:Y:S01]  /*3e4e0*/  @P2 LDG.E.U8 R58, desc[UR20][R8.64] ;  /* 0x00000014083a2981 */ /* 0x0000e2000c1e1100 */
[----:B------:R-:W-:Y:S01]  /*3e4f0*/  ISETP.GT.AND P1, PT, R7, 0x5d, PT ;  /* 0x0000005d0700780c */ /* 0x000fe20003f24270 */
[----:B0-----:R-:W-:Y:S02]  /*3e500*/  @P2 IMAD.MOV.U32 R9, RZ, RZ, R21 ;  /* 0x000000ffff092224 */ /* 0x001fe400078e0015 */
[----:B------:R-:W3:Y:S01]  /*3e510*/  LDL R21, [R1+0x1024] ;  /* 0x0010240001157983 */ /* 0x000ee20000100800 */
[----:B------:R-:W-:-:S03]  /*3e520*/  @P2 IMAD.MOV.U32 R8, RZ, RZ, R20 ;  /* 0x000000ffff082224 */ /* 0x000fc600078e0014 */
[----:B------:R-:W3:Y:S04]  /*3e530*/  LDL R20, [R1+0x1028] ;  /* 0x0010280001147983 */ /* 0x000ee80000100800 */
[----:B------:R0:W3:Y:S02]  /*3e540*/  @P2 LDG.E.U8 R56, desc[UR20][R8.64] ;  /* 0x0000001408382981 */ /* 0x0000e4000c1e1100 */
[----:B0-----:R-:W-:Y:S02]  /*3e550*/  @P1 IMAD.MOV.U32 R9, RZ, RZ, R14 ;  /* 0x000000ffff091224 */ /* 0x001fe400078e000e */
[----:B------:R-:W-:Y:S01]  /*3e560*/  @P1 IMAD.MOV.U32 R8, RZ, RZ, R4 ;  /* 0x000000ffff081224 */ /* 0x000fe200078e0004 */
[----:B------:R-:W-:Y:S01]  /*3e570*/  ISETP.GT.AND P2, PT, R7, 0x5e, PT ;  /* 0x0000005e0700780c */ /* 0x000fe20003f44270 */
[----:B------:R-:W3:Y:S04]  /*3e580*/  LDL R14, [R1+0x1238] ;  /* 0x00123800010e7983 */ /* 0x000ee80000100800 */
[----:B------:R0:W3:Y:S01]  /*3e590*/  @P1 LDG.E.U8 R54, desc[UR20][R8.64] ;  /* 0x0000001408361981 */ /* 0x0000e2000c1e1100 */
[----:B------:R-:W-:-:S02]  /*3e5a0*/  PRMT R24, RZ, 0x7610, R24 ;  /* 0x00007610ff187816 */ /* 0x000fc40000000018 */
[----:B------:R-:W-:Y:S01]  /*3e5b0*/  PRMT R23, RZ, 0x7610, R23 ;  /* 0x00007610ff177816 */ /* 0x000fe20000000017 */
[----:B------:R-:W3:Y:S01]  /*3e5c0*/  LDL R4, [R1+0x1248] ;  /* 0x0012480001047983 */ /* 0x000ee20000100800 */
[----:B0-----:R-:W-:Y:S02]  /*3e5d0*/  @P1 IMAD.MOV.U32 R9, RZ, RZ, R17 ;  /* 0x000000ffff091224 */ /* 0x001fe400078e0011 */
[----:B------:R-:W-:-:S05]  /*3e5e0*/  @P1 IMAD.MOV.U32 R8, RZ, RZ, R16 ;  /* 0x000000ffff081224 */ /* 0x000fca00078e0010 */
[----:B------:R2:W3:Y:S01]  /*3e5f0*/  @P1 LDG.E.U8 R52, desc[UR20][R8.64] ;  /* 0x0000001408341981 */ /* 0x0004e2000c1e1100 */
[----:B------:R-:W-:Y:S02]  /*3e600*/  ISETP.GT.AND P1, PT, R7, 0x5f, PT ;  /* 0x0000005f0700780c */ /* 0x000fe40003f24270 */
[----:B------:R-:W-:Y:S01]  /*3e610*/  PRMT R22, RZ, 0x7610, R22 ;  /* 0x00007610ff167816 */ /* 0x000fe20000000016 */
[----:B--2---:R-:W-:Y:S02]  /*3e620*/  @P2 IMAD.MOV.U32 R8, RZ, RZ, R10 ;  /* 0x000000ffff082224 */ /* 0x004fe400078e000a */
[----:B----4-:R-:W-:-:S05]  /*3e630*/  @P2 IMAD.MOV.U32 R9, RZ, RZ, R11 ;  /* 0x000000ffff092224 */ /* 0x010fca00078e000b */
[----:B------:R0:W2:Y:S02]  /*3e640*/  @P2 LDG.E.U8 R24, desc[UR20][R8.64] ;  /* 0x0000001408182981 */ /* 0x0000a4000c1e1100 */
[----:B0-----:R-:W-:Y:S01]  /*3e650*/  @P2 IMAD.MOV.U32 R8, RZ, RZ, R18 ;  /* 0x000000ffff082224 */ /* 0x001fe200078e0012 */
[----:B------:R-:W-:Y:S01]  /*3e660*/  PRMT R15, RZ, 0x7610, R15 ;  /* 0x00007610ff0f7816 */ /* 0x000fe2000000000f */
[----:B---3--:R-:W-:-:S05]  /*3e670*/  @P2 IMAD.MOV.U32 R9, RZ, RZ, R19 ;  /* 0x000000ffff092224 */ /* 0x008fca00078e0013 */
[----:B------:R0:W3:Y:S02]  /*3e680*/  @P2 LDG.E.U8 R23, desc[UR20][R8.64] ;  /* 0x0000001408172981 */ /* 0x0000e4000c1e1100 */
[----:B0-----:R-:W-:Y:S02]  /*3e690*/  @P1 IMAD.MOV.U32 R9, RZ, RZ, R13 ;  /* 0x000000ffff091224 */ /* 0x001fe400078e000d */
[----:B------:R-:W-:-:S05]  /*3e6a0*/  @P1 IMAD.MOV.U32 R8, RZ, RZ, R12 ;  /* 0x000000ffff081224 */ /* 0x000fca00078e000c */
[----:B------:R0:W4:Y:S02]  /*3e6b0*/  @P1 LDG.E.U8 R22, desc[UR20][R8.64] ;  /* 0x0000001408161981 */ /* 0x000124000c1e1100 */
[----:B0-----:R-:W-:Y:S02]  /*3e6c0*/  @P1 IMAD.MOV.U32 R9, RZ, RZ, R21 ;  /* 0x000000ffff091224 */ /* 0x001fe400078e0015 */
[----:B------:R-:W-:-:S05]  /*3e6d0*/  @P1 IMAD.MOV.U32 R8, RZ, RZ, R20 ;  /* 0x000000ffff081224 */ /* 0x000fca00078e0014 */
[----:B------:R0:W3:Y:S04]  /*3e6e0*/  @P1 LDG.E.U8 R15, desc[UR20][R8.64] ;  /* 0x00000014080f1981 */ /* 0x0000e8000c1e1100 */
[----:B------:R-:W-:Y:S04]  /*3e6f0*/  STL [R1+0x180c], R54 ;  /* 0x00180c3601007387 */ /* 0x000fe80000100800 */
[----:B------:R-:W4:Y:S04]  /*3e700*/  LDL R17, [R1+0x123c] ;  /* 0x00123c0001117983 */ /* 0x000f280000100800 */
[----:B------:R-:W4:Y:S04]  /*3e710*/  LDL R16, [R1+0x1240] ;  /* 0x0012400001107983 */ /* 0x000f280000100800 */
[----:B------:R-:W-:Y:S04]  /*3e720*/  STL [R1+0x1810], R52 ;  /* 0x0018103401007387 */ /* 0x000fe80000100800 */
[----:B------:R-:W4:Y:S04]  /*3e730*/  LDL R11, [R1+0x102c] ;  /* 0x00102c00010b7983 */ /* 0x000f280000100800 */
[----:B------:R-:W4:Y:S04]  /*3e740*/  LDL R10, [R1+0x1030] ;  /* 0x00103000010a7983 */ /* 0x000f280000100800 */
[----:B------:R-:W4:Y:S04]  /*3e750*/  LDL R19, [R1+0x1034] ;  /* 0x0010340001137983 */ /* 0x000f280000100800 */
[----:B------:R-:W4:Y:S01]  /*3e760*/  LDL R18, [R1+0x1038] ;  /* 0x0010380001127983 */ /* 0x000f220000100800 */
[----:B------:R-:W-:-:S03]  /*3e770*/  ISETP.GT.AND P2, PT, R7, 0x60, PT ;  /* 0x000000600700780c */ /* 0x000fc60003f44270 */
[----:B------:R-:W4:Y:S04]  /*3e780*/  LDL R13, [R1+0x103c] ;  /* 0x00103c00010d7983 */ /* 0x000f280000100800 */
[----:B------:R-:W4:Y:S04]  /*3e790*/  LDL R12, [R1+0x1040] ;  /* 0x00104000010c7983 */ /* 0x000f280000100800 */
[----:B--2---:R1:W-:Y:S02]  /*3e7a0*/  STL [R1+0x244], R24 ;  /* 0x0002441801007387 */ /* 0x0043e40000100800 */
[----:B0-----:R-:W-:-:S02]  /*3e7b0*/  @P2 IMAD.MOV.U32 R9, RZ, RZ, R14 ;  /* 0x000000ffff092224 */ /* 0x001fc400078e000e */
[----:B-1----:R-:W2:Y:S01]  /*3e7c0*/  LDL R24, [R1+0x1044] ;  /* 0x0010440001187983 */ /* 0x002ea20000100800 */
[----:B------:R-:W-:Y:S01]  /*3e7d0*/  @P2 IMAD.MOV.U32 R8, RZ, RZ, R4 ;  /* 0x000000ffff082224 */ /* 0x000fe200078e0004 */
[----:B------:R-:W-:Y:S02]  /*3e7e0*/  PRMT R50, RZ, 0x7610, R50 ;  /* 0x00007610ff327816 */ /* 0x000fe40000000032 */
[----:B------:R-:W-:-:S04]  /*3e7f0*/  ISETP.GT.AND P1, PT, R7, 0x61, PT ;  /* 0x000000610700780c */ /* 0x000fc80003f24270 */
[----:B------:R4:W2:Y:S01]  /*3e800*/  @P2 LDG.E.U8 R50, desc[UR20][R8.64] ;  /* 0x0000001408322981 */ /* 0x0008a2000c1e1100 */
[----:B------:R-:W-:-:S03]  /*3e810*/  PRMT R48, RZ, 0x7610, R48 ;  /* 0x00007610ff307816 */ /* 0x000fc60000000030 */
[----:B---3--:R0:W-:Y:S04]  /*3e820*/  STL [R1+0x238], R15 ;  /* 0x0002380f01007387 */ /* 0x0081e80000100800 */
[----:B------:R-:W3:Y:S04]  /*3e830*/  LDL R14, [R1+0x104c] ;  /* 0x00104c00010e7983 */ /* 0x000ee80000100800 */
[----:B------:R-:W3:Y:S04]  /*3e840*/  LDL R4, [R1+0x1050] ;  /* 0x0010500001047983 */ /* 0x000ee80000100800 */
[----:B0-----:R-:W3:Y:S04]  /*3e850*/  LDL R15, [R1+0x1048] ;  /* 0x00104800010f7983 */ /* 0x001ee80000100800 */
[----:B------:R-:W3:Y:S04]  /*3e860*/  LDL R21, [R1+0x1054] ;  /* 0x0010540001157983 */ /* 0x000ee80000100800 */
[----:B------:R-:W3:Y:S01]  /*3e870*/  LDL R20, [R1+0x1058] ;  /* 0x0010580001147983 */ /* 0x000ee20000100800 */
[----:B----4-:R-:W-:-:S03]  /*3e880*/  @P2 IMAD.MOV.U32 R9, RZ, RZ, R17 ;  /* 0x000000ffff092224 */ /* 0x010fc600078e0011 */
[----:B------:R-:W4:Y:S01]  /*3e890*/  LDL R17, [R1+0x105c] ;  /* 0x00105c0001117983 */ /* 0x000f220000100800 */
[----:B------:R-:W-:-:S03]  /*3e8a0*/  @P2 IMAD.MOV.U32 R8, RZ, RZ, R16 ;  /* 0x000000ffff082224 */ /* 0x000fc600078e0010 */
[----:B------:R-:W4:Y:S04]  /*3e8b0*/  LDL R16, [R1+0x1060] ;  /* 0x0010600001107983 */ /* 0x000f280000100800 */
[----:B------:R0:W-:Y:S04]  /*3e8c0*/  STL [R1+0x240], R23 ;  /* 0x0002401701007387 */ /* 0x0001e80000100800 */
[----:B------:R1:W4:Y:S04]  /*3e8d0*/  @P2 LDG.E.U8 R48, desc[UR20][R8.64] ;  /* 0x0000001408302981 */ /* 0x000328000c1e1100 */
[----:B0-----:R-:W4:Y:S04]  /*3e8e0*/  LDL R23, [R1+0x1064] ;  /* 0x0010640001177983 */ /* 0x001f280000100800 */
[----:B------:R0:W-:Y:S01]  /*3e8f0*/  STL [R1+0x23c], R22 ;  /* 0x00023c1601007387 */ /* 0x0001e20000100800 */
[----:B-1----:R-:W-:-:S02]  /*3e900*/  PRMT R8, RZ, 0x7610, R8 ;  /* 0x00007610ff087816 */ /* 0x002fc40000000008 */
[----:B------:R-:W-:Y:S01]  /*3e910*/  ISETP.GT.AND P2, PT, R7, 0x62, PT ;  /* 0x000000620700780c */ /* 0x000fe20003f44270 */
[----:B------:R-:W4:Y:S04]  /*3e920*/  LDL R25, [R1+0x1078] ;  /* 0x0010780001197983 */ /* 0x000f280000100800 */
[----:B------:R1:W4:Y:S04]  /*3e930*/  @P1 LDG.E.U8 R8, desc[UR20][R10.64] ;  /* 0x000000140a081981 */ /* 0x000328000c1e1100 */
[----:B0-----:R-:W4:Y:S01]  /*3e940*/  LDL R22, [R1+0x1068] ;  /* 0x0010680001167983 */ /* 0x001f220000100800 */
[----:B------:R-:W-:-:S02]  /*3e950*/  PRMT R9, RZ, 0x7610, R9 ;  /* 0x00007610ff097816 */ /* 0x000fc40000000009 */
[C---:B------:R-:W-:Y:S01]  /*3e960*/  ISETP.GT.AND P3, PT, R7.reuse, 0x65, PT ;  /* 0x000000650700780c */ /* 0x040fe20003f64270 */
[----:B------:R-:W4:Y:S01]  /*3e970*/  LDL R28, [R1+0x1074] ;  /* 0x00107400011c7983 */ /* 0x000f220000100800 */
[----:B-1----:R-:W-:Y:S02]  /*3e980*/  @P1 IMAD.MOV.U32 R10, RZ, RZ, R18 ;  /* 0x000000ffff0a1224 */ /* 0x002fe400078e0012 */
[----:B------:R-:W-:Y:S01]  /*3e990*/  @P1 IMAD.MOV.U32 R11, RZ, RZ, R19 ;  /* 0x000000ffff0b1224 */ /* 0x000fe200078e0013 */
[----:B------:R-:W4:Y:S04]  /*3e9a0*/  LDL R18, [R1+0x1070] ;  /* 0x0010700001127983 */ /* 0x000f280000100800 */
[----:B------:R-:W4:Y:S04]  /*3e9b0*/  LDL R19, [R1+0x106c] ;  /* 0x00106c0001137983 */ /* 0x000f280000100800 */
[----:B------:R0:W4:Y:S01]  /*3e9c0*/  @P1 LDG.E.U8 R9, desc[UR20][R10.64] ;  /* 0x000000140a091981 */ /* 0x000122000c1e1100 */
[----:B------:R-:W-:-:S03]  /*3e9d0*/  ISETP.GT.AND P1, PT, R7, 0x63, PT ;  /* 0x000000630700780c */ /* 0x000fc60003f24270 */
[----:B------:R-:W4:Y:S04]  /*3e9e0*/  LDL R27, [R1+0x1214] ;  /* 0x00121400011b7983 */ /* 0x000f280000100800 */
[----:B------:R-:W4:Y:S01]  /*3e9f0*/  LDL R26, [R1+0x1230] ;  /* 0x00123000011a7983 */ /* 0x000f220000100800 */
[----:B0-----:R-:W-:Y:S02]  /*3ea00*/  PRMT R10, RZ, 0x7610, R10 ;  /* 0x00007610ff0a7816 */ /* 0x001fe4000000000a */
[----:B------:R-:W-:-:S04]  /*3ea10*/  PRMT R11, RZ, 0x7610, R11 ;  /* 0x00007610ff0b7816 */ /* 0x000fc8000000000b */
[----:B------:R2:W4:Y:S02]  /*3ea20*/  @P2 LDG.E.U8 R10, desc[UR20][R12.64] ;  /* 0x000000140c0a2981 */ /* 0x000524000c1e1100 */
[----:B--2---:R-:W-:Y:S02]  /*3ea30*/  @P2 IMAD.MOV.U32 R13, RZ, RZ, R24 ;  /* 0x000000ffff0d2224 */ /* 0x004fe400078e0018 */
[----:B------:R-:W2:Y:S01]  /*3ea40*/  LDL R24, [R1+0x107c] ;  /* 0x00107c0001187983 */ /* 0x000ea20000100800 */
[----:B---3--:R-:W-:Y:S02]  /*3ea50*/  @P2 IMAD.MOV.U32 R12, RZ, RZ, R15 ;  /* 0x000000ffff0c2224 */ /* 0x008fe400078e000f */
[----:B------:R-:W-:-:S03]  /*3ea60*/  @P1 IMAD.MOV.U32 R15, RZ, RZ, R14 ;  /* 0x000000ffff0f1224 */ /* 0x000fc600078e000e */
[----:B------:R0:W3:Y:S01]  /*3ea70*/  @P2 LDG.E.U8 R11, desc[UR20][R12.64] ;  /* 0x000000140c0b2981 */ /* 0x0000e2000c1e1100 */
[----:B------:R-:W-:Y:S01]  /*3ea80*/  @P1 IMAD.MOV.U32 R14, RZ, RZ, R4 ;  /* 0x000000ffff0e1224 */ /* 0x000fe200078e0004 */
[----:B------:R-:W-:Y:S02]  /*3ea90*/  ISETP.GT.AND P2, PT, R7, 0x64, PT ;  /* 0x000000640700780c */ /* 0x000fe40003f44270 */
[----:B------:R-:W3:Y:S01]  /*3eaa0*/  LDL R4, [R1+0x1080] ;  /* 0x0010800001047983 */ /* 0x000ee20000100800 */
[----:B0-----:R-:W-:Y:S02]  /*3eab0*/  PRMT R12, RZ, 0x7610, R12 ;  /* 0x00007610ff0c7816 */ /* 0x001fe4000000000c */
[----:B------:R-:W-:-:S04]  /*3eac0*/  PRMT R13, RZ, 0x7610, R13 ;  /* 0x00007610ff0d7816 */ /* 0x000fc8000000000d */
[----:B------:R0:W3:Y:S02]  /*3ead0*/  @P1 LDG.E.U8 R12, desc[UR20][R14.64] ;  /* 0x000000140e0c1981 */ /* 0x0000e4000c1e1100 */
[----:B0-----:R-:W-:Y:S02]  /*3eae0*/  @P1 IMAD.MOV.U32 R14, RZ, RZ, R20 ;  /* 0x000000ffff0e1224 */ /* 0x001fe400078e0014 */
[----:B------:R-:W-:Y:S01]  /*3eaf0*/  @P1 IMAD.MOV.U32 R15, RZ, RZ, R21 ;  /* 0x000000ffff0f1224 */ /* 0x000fe200078e0015 */
[----:B------:R-:W3:Y:S04]  /*3eb00*/  LDL R20, [R1+0x122c] ;  /* 0x00122c0001147983 */ /* 0x000ee80000100800 */
[----:B------:R0:W3:Y:S04]  /*3eb10*/  @P1 LDG.E.U8 R13, desc[UR20][R14.64] ;  /* 0x000000140e0d1981 */ /* 0x0000e8000c1e1100 */
[----:B------:R-:W3:Y:S01]  /*3eb20*/  LDL R21, [R1+0x1228] ;  /* 0x0012280001157983 */ /* 0x000ee20000100800 */
[----:B0-----:R-:W-:-:S02]  /*3eb30*/  PRMT R14, RZ, 0x7610, R14 ;  /* 0x00007610ff0e7816 */ /* 0x001fc4000000000e */
[----:B------:R-:W-:-:S04]  /*3eb40*/  PRMT R15, RZ, 0x7610, R15 ;  /* 0x00007610ff0f7816 */ /* 0x000fc8000000000f */
[----:B----4-:R0:W4:Y:S02]  /*3eb50*/  @P2 LDG.E.U8 R14, desc[UR20][R16.64] ;  /* 0x00000014100e2981 */ /* 0x010124000c1e1100 */
[----:B0-----:R-:W-:Y:S02]  /*3eb60*/  @P2 IMAD.MOV.U32 R16, RZ, RZ, R22 ;  /* 0x000000ffff102224 */ /* 0x001fe400078e0016 */
[----:B------:R-:W-:Y:S01]  /*3eb70*/  @P2 IMAD.MOV.U32 R17, RZ, RZ, R23 ;  /* 0x000000ffff112224 */ /* 0x000fe200078e0017 */
[----:B------:R-:W-:Y:S01]  /*3eb80*/  ISETP.GT.AND P1, PT, R7, 0x66, PT ;  /* 0x000000660700780c */ /* 0x000fe20003f24270 */
[----:B------:R-:W4:Y:S04]  /*3eb90*/  LDL R23, [R1+0x109c] ;  /* 0x00109c0001177983 */ /* 0x000f280000100800 */
[----:B------:R0:W4:Y:S01]  /*3eba0*/  @P2 LDG.E.U8 R15, desc[UR20][R16.64] ;  /* 0x00000014100f2981 */ /* 0x000122000c1e1100 */
[----:B------:R-:W-:-:S03]  /*3ebb0*/  PRMT R29, RZ, 0x7610, R29 ;  /* 0x00007610ff1d7816 */ /* 0x000fc6000000001d */
[----:B------:R-:W4:Y:S01]  /*3ebc0*/  LDL R22, [R1+0x10a0] ;  /* 0x0010a00001167983 */ /* 0x000f220000100800 */
[----:B0-----:R-:W-:-:S06]  /*3ebd0*/  PRMT R16, RZ, 0x7610, R16 ;  /* 0x00007610ff107816 */ /* 0x001fcc0000000010 */
[----:B------:R0:W4:Y:S01]  /*3ebe0*/  @P3 LDG.E.U8 R16, desc[UR20][R18.64] ;  /* 0x0000001412103981 */ /* 0x000122000c1e1100 */
[----:B------:R-:W-:Y:S01]  /*3ebf0*/  PRMT R17, RZ, 0x7610, R17 ;  /* 0x00007610ff117816 */ /* 0x000fe20000000011 */
[----:B0-----:R-:W-:Y:S02]  /*3ec00*/  @P3 IMAD.MOV.U32 R18, RZ, RZ, R25 ;  /* 0x000000ffff123224 */ /* 0x001fe400078e0019 */
[----:B------:R-:W-:-:S05]  /*3ec10*/  @P3 IMAD.MOV.U32 R19, RZ, RZ, R28 ;  /* 0x000000ffff133224 */ /* 0x000fca00078e001c */
[----:B------:R2:W4:Y:S02]  /*3ec20*/  @P3 LDG.E.U8 R17, desc[UR20][R18.64] ;  /* 0x0000001412113981 */ /* 0x000524000c1e1100 */
[----:B--2---:R-:W-:Y:S02]  /*3ec30*/  @P1 IMAD.MOV.U32 R19, RZ, RZ, R24 ;  /* 0x000000ffff131224 */ /* 0x004fe400078e0018 */
[----:B---3--:R-:W-:-:S05]  /*3ec40*/  @P1 IMAD.MOV.U32 R18, RZ, RZ, R4 ;  /* 0x000000ffff121224 */ /* 0x008fca00078e0004 */
[----:B------:R0:W2:Y:S04]  /*3ec50*/  @P1 LDG.E.U8 R29, desc[UR20][R18.64] ;  /* 0x00000014121d1981 */ /* 0x0000a8000c1e1100 */
[----:B----4-:R-:W-:Y:S04]  /*3ec60*/  STL [R1+0x1814], R16 ;  /* 0x0018141001007387 */ /* 0x010fe80000100800 */
[----:B------:R-:W3:Y:S04]  /*3ec70*/  LDL R25, [R1+0x11dc] ;  /* 0x0011dc0001197983 */ /* 0x000ee80000100800 */
[----:B------:R-:W4:Y:S04]  /*3ec80*/  LDL R28, [R1+0x10a4] ;  /* 0x0010a400011c7983 */ /* 0x000f280000100800 */
[----:B------:R-:W4:Y:S04]  /*3ec90*/  LDL R24, [R1+0x10a8] ;  /* 0x0010a80001187983 */ /* 0x000f280000100800 */
[----:B------:R-:W4:Y:S01]  /*3eca0*/  LDL R4, [R1+0x10ac] ;  /* 0x0010ac0001047983 */ /* 0x000f220000100800 */
[----:B------:R-:W-:-:S02]  /*3ecb0*/  ISETP.GT.AND P2, PT, R7, 0x68, PT ;  /* 0x000000680700780c */ /* 0x000fc40003f44270 */
[----:B0-----:R-:W-:Y:S01]  /*3ecc0*/  PRMT R18, RZ, 0x7610, R18 ;  /* 0x00007610ff127816 */ /* 0x001fe20000000012 */
[----:B------:R-:W4:Y:S04]  /*3ecd0*/  LDL R31, [R1+0x10b0] ;  /* 0x0010b000011f7983 */ /* 0x000f280000100800 */
[----:B------:R-:W4:Y:S01]  /*3ece0*/  LDL R30, [R1+0x10b4] ;  /* 0x0010b400011e7983 */ /* 0x000f220000100800 */
[----:B------:R-:W-:Y:S02]  /*3ecf0*/  PRMT R19, RZ, 0x7610, R19 ;  /* 0x00007610ff137816 */ /* 0x000fe40000000013 */
[----:B------:R-:W-:Y:S01]  /*3ed00*/  ISETP.GT.AND P3, PT, R7, 0x69, PT ;  /* 0x000000690700780c */ /* 0x000fe20003f64270 */
[----:B------:R-:W4:Y:S04]  /*3ed10*/  LDL R33, [R1+0x10c0] ;  /* 0x0010c00001217983 */ /* 0x000f280000100800 */
[----:B------:R0:W4:Y:S04]  /*3ed20*/  @P2 LDG.E.U8 R18, desc[UR20][R20.64] ;  /* 0x0000001414122981 */ /* 0x000128000c1e1100 */
[----:B------:R-:W4:Y:S01]  /*3ed30*/  LDL R32, [R1+0x10c4] ;  /* 0x0010c40001207983 */ /* 0x000f220000100800 */
[----:B0-----:R-:W-:-:S02]  /*3ed40*/  @P2 IMAD.MOV.U32 R20, RZ, RZ, R26 ;  /* 0x000000ffff142224 */ /* 0x001fc400078e001a */
[----:B------:R-:W-:Y:S01]  /*3ed50*/  @P2 IMAD.MOV.U32 R21, RZ, RZ, R27 ;  /* 0x000000ffff152224 */ /* 0x000fe200078e001b */
[----:B------:R-:W4:Y:S04]  /*3ed60*/  LDL R26, [R1+0x10bc] ;  /* 0x0010bc00011a7983 */ /* 0x000f280000100800 */
[----:B------:R0:W4:Y:S01]  /*3ed70*/  @P2 LDG.E.U8 R19, desc[UR20][R20.64] ;  /* 0x0000001414132981 */ /* 0x000122000c1e1100 */
[----:B------:R-:W-:-:S03]  /*3ed80*/  ISETP.GT.AND P2, PT, R7, 0x6a, PT ;  /* 0x0000006a0700780c */ /* 0x000fc60003f44270 */
[----:B------:R-:W4:Y:S01]  /*3ed90*/  LDL R27, [R1+0x10b8] ;  /* 0x0010b800011b7983 */ /* 0x000f220000100800 */
[----:B0-----:R-:W-:-:S06]  /*3eda0*/  PRMT R20, RZ, 0x7610, R20 ;  /* 0x00007610ff147816 */ /* 0x001fcc0000000014 */
[----:B------:R3:W4:Y:S04]  /*3edb0*/  @P3 LDG.E.U8 R20, desc[UR20][R22.64] ;  /* 0x0000001416143981 */ /* 0x000728000c1e1100 */
[----:B--2---:R0:W-:Y:S01]  /*3edc0*/  STL [R1+0x234], R29 ;  /* 0x0002341d01007387 */ /* 0x0041e20000100800 */
[----:B------:R-:W-:-:S03]  /*3edd0*/  PRMT R21, RZ, 0x7610, R21 ;  /* 0x00007610ff157816 */ /* 0x000fc60000000015 */
[----:B------:R-:W2:Y:S04]  /*3ede0*/  LDL R34, [R1+0x10d0] ;  /* 0x0010d00001227983 */ /* 0x000ea80000100800 */
[----:B------:R-:W2:Y:S04]  /*3edf0*/  LDL R38, [R1+0x120c] ;  /* 0x00120c0001267983 */ /* 0x000ea80000100800 */
[----:B0-----:R-:W2:Y:S04]  /*3ee00*/  LDL R29, [R1+0x10c8] ;  /* 0x0010c800011d7983 */ /* 0x001ea80000100800 */
[----:B------:R-:W2:Y:S04]  /*3ee10*/  LDL R37, [R1+0x1210] ;  /* 0x0012100001257983 */ /* 0x000ea80000100800 */
[----:B------:R-:W2:Y:S01]  /*3ee20*/  LDL R36, [R1+0x11fc] ;  /* 0x0011fc0001247983 */ /* 0x000ea20000100800 */
[----:B------:R-:W-:-:S03]  /*3ee30*/  ISETP.GT.AND P5, PT, R7, 0x78, PT ;  /* 0x000000780700780c */ /* 0x000fc60003fa4270 */
[----:B------:R-:W2:Y:S04]  /*3ee40*/  LDL R35, [R1+0x10d8] ;  /* 0x0010d80001237983 */ /* 0x000ea80000100800 */
        /* <DEDUP_REMOVED lines=12> */
[----:B------:R-:W2:Y:S01]  /*3ef10*/  LDL R92, [R1+0x112c] ;  /* 0x00112c00015c7983 */ /* 0x000ea20000100800 */
[----:B---3--:R-:W-:-:S03]  /*3ef20*/  @P3 IMAD.MOV.U32 R22, RZ, RZ, R25 ;  /* 0x000000ffff163224 */ /* 0x008fc600078e0019 */
[----:B------:R-:W3:Y:S01]  /*3ef30*/  LDL R91, [R1+0x1134] ;  /* 0x00113400015b7983 */ /* 0x000ee20000100800 */
[----:B----4-:R-:W-:-:S03]  /*3ef40*/  @P3 IMAD.MOV.U32 R23, RZ, RZ, R28 ;  /* 0x000000ffff173224 */ /* 0x010fc600078e001c */
[----:B------:R-:W2:Y:S01]  /*3ef50*/  LDL R28, [R1+0x10cc] ;  /* 0x0010cc00011c7983 */ /* 0x000ea20000100800 */
[----:B------:R-:W-:-:S03]  /*3ef60*/  @P2 IMAD.MOV.U32 R25, RZ, RZ, R24 ;  /* 0x000000ffff192224 */ /* 0x000fc600078e0018 */
[----:B------:R0:W4:Y:S01]  /*3ef70*/  @P3 LDG.E.U8 R21, desc[UR20][R22.64] ;  /* 0x0000001416153981 */ /* 0x000122000c1e1100 */
[----:B------:R-:W-:-:S03]  /*3ef80*/  @P2 IMAD.MOV.U32 R24, RZ, RZ, R4 ;  /* 0x000000ffff182224 */ /* 0x000fc600078e0004 */
[----:B------:R-:W3:Y:S01]  /*3ef90*/  LDL R4, [R1+0x10d4] ;  /* 0x0010d40001047983 */ /* 0x000ee20000100800 */
[----:B0-----:R-:W-:Y:S02]  /*3efa0*/  PRMT R22, RZ, 0x7610, R22 ;  /* 0x00007610ff167816 */ /* 0x001fe40000000016 */
[C---:B------:R-:W-:Y:S02]  /*3efb0*/  ISETP.GT.AND P3, PT, R7.reuse, 0x6b, PT ;  /* 0x0000006b0700780c */ /* 0x040fe40003f64270 */
[----:B------:R-:W-:Y:S02]  /*3efc0*/  PRMT R23, RZ, 0x7610, R23 ;  /* 0x00007610ff177816 */ /* 0x000fe40000000017 */
[----:B------:R0:W4:Y:S02]  /*3efd0*/  @P2 LDG.E.U8 R22, desc[UR20][R24.64] ;  /* 0x0000001418162981 */ /* 0x000124000c1e1100 */
[----:B0-----:R-:W-:Y:S02]  /*3efe0*/  @P2 IMAD.MOV.U32 R24, RZ, RZ, R30 ;  /* 0x000000ffff182224 */ /* 0x001fe400078e001e */
[----:B------:R-:W-:Y:S01]  /*3eff0*/  @P2 IMAD.MOV.U32 R25, RZ, RZ, R31 ;  /* 0x000000ffff192224 */ /* 0x000fe200078e001f */
[----:B------:R-:W4:Y:S04]  /*3f000*/  LDL R30, [R1+0x1218] ;  /* 0x00121800011e7983 */ /* 0x000f280000100800 */
[----:B------:R0:W4:Y:S01]  /*3f010*/  @P2 LDG.E.U8 R23, desc[UR20][R24.64] ;  /* 0x0000001418172981 */ /* 0x000122000c1e1100 */
[----:B------:R-:W-:-:S03]  /*3f020*/  ISETP.GT.AND P2, PT, R7, 0x6c, PT ;  /* 0x0000006c0700780c */ /* 0x000fc60003f44270 */
[----:B------:R-:W4:Y:S01]  /*3f030*/  LDL R31, [R1+0x1208] ;  /* 0x00120800011f7983 */ /* 0x000f220000100800 */
[----:B0-----:R-:W-:Y:S02]  /*3f040*/  PRMT R24, RZ, 0x7610, R24 ;  /* 0x00007610ff187816 */ /* 0x001fe40000000018 */
[----:B------:R-:W-:-:S04]  /*3f050*/  PRMT R25, RZ, 0x7610, R25 ;  /* 0x00007610ff197816 */ /* 0x000fc80000000019 */
[----:B------:R0:W4:Y:S02]  /*3f060*/  @P3 LDG.E.U8 R24, desc[UR20][R26.64] ;  /* 0x000000141a183981 */ /* 0x000124000c1e1100 */
[----:B0-----:R-:W-:Y:S02]  /*3f070*/  @P3 IMAD.MOV.U32 R26, RZ, RZ, R32 ;  /* 0x000000ffff1a3224 */ /* 0x001fe400078e0020 */
[----:B------:R-:W-:Y:S01]  /*3f080*/  @P3 IMAD.MOV.U32 R27, RZ, RZ, R33 ;  /* 0x000000ffff1b3224 */ /* 0x000fe200078e0021 */
[----:B------:R-:W4:Y:S04]  /*3f090*/  LDL R32, [R1+0x11f8] ;  /* 0x0011f80001207983 */ /* 0x000f280000100800 */
[----:B------:R0:W4:Y:S04]  /*3f0a0*/  @P3 LDG.E.U8 R25, desc[UR20][R26.64] ;  /* 0x000000141a193981 */ /* 0x000128000c1e1100 */
[----:B------:R-:W4:Y:S01]  /*3f0b0*/  LDL R33, [R1+0x11f4] ;  /* 0x0011f40001217983 */ /* 0x000f220000100800 */
[----:B0-----:R-:W-:-:S06]  /*3f0c0*/  PRMT R26, RZ, 0x7610, R26 ;  /* 0x00007610ff1a7816 */ /* 0x001fcc000000001a */
[----:B--2---:R3:W2:Y:S02]  /*3f0d0*/  @P2 LDG.E.U8 R26, desc[UR20][R28.64] ;  /* 0x000000141c1a2981 */ /* 0x0046a4000c1e1100 */
[----:B---3--:R-:W-:Y:S02]  /*3f0e0*/  @P2 IMAD.MOV.U32 R28, RZ, RZ, R4 ;  /* 0x000000ffff1c2224 */ /* 0x008fe400078e0004 */
[----:B------:R-:W3:Y:S01]  /*3f0f0*/  LDL R4, [R1+0x1200] ;  /* 0x0012000001047983 */ /* 0x000ee20000100800 */
[----:B------:R-:W-:Y:S01]  /*3f100*/  ISETP.GT.AND P3, PT, R7, 0x70, PT ;  /* 0x000000700700780c */ /* 0x000fe20003f64270 */
[----:B------:R-:W-:Y:S01]  /*3f110*/  @P2 IMAD.MOV.U32 R29, RZ, RZ, R34 ;  /* 0x000000ffff1d2224 */ /* 0x000fe200078e0022 */
[----:B------:R-:W-:Y:S01]  /*3f120*/  PRMT R27, RZ, 0x7610, R27 ;  /* 0x00007610ff1b7816 */ /* 0x000fe2000000001b */
[----:B------:R-:W2:Y:S05]  /*3f130*/  LDL R34, [R1+0x10dc] ;  /* 0x0010dc0001227983 */ /* 0x000eaa0000100800 */
[----:B------:R0:W2:Y:S02]  /*3f140*/  @P2 LDG.E.U8 R27, desc[UR20][R28.64] ;  /* 0x000000141c1b2981 */ /* 0x0000a4000c1e1100 */
[----:B0-----:R-:W-:-:S02]  /*3f150*/  PRMT R28, RZ, 0x7610, R28 ;  /* 0x00007610ff1c7816 */ /* 0x001fc4000000001c */
[----:B------:R-:W-:-:S04]  /*3f160*/  PRMT R29, RZ, 0x7610, R29 ;  /* 0x00007610ff1d7816 */ /* 0x000fc8000000001d */
[----:B----4-:R0:W4:Y:S02]  /*3f170*/  @P3 LDG.E.U8 R28, desc[UR20][R30.64] ;  /* 0x000000141e1c3981 */ /* 0x010124000c1e1100 */
[----:B0-----:R-:W-:Y:S02]  /*3f180*/  @P3 IMAD.MOV.U32 R30, RZ, RZ, R37 ;  /* 0x000000ffff1e3224 */ /* 0x001fe400078e0025 */
[----:B------:R-:W-:Y:S01]  /*3f190*/  @P3 IMAD.MOV.U32 R31, RZ, RZ, R38 ;  /* 0x000000ffff1f3224 */ /* 0x000fe200078e0026 */
[----:B------:R-:W4:Y:S04]  /*3f1a0*/  LDL R37, [R1+0x1108] ;  /* 0x0011080001257983 */ /* 0x000f280000100800 */
[----:B------:R-:W4:Y:S04]  /*3f1b0*/  LDL R38, [R1+0x11e4] ;  /* 0x0011e40001267983 */ /* 0x000f280000100800 */
[----:B------:R0:W4:Y:S02]  /*3f1c0*/  @P3 LDG.E.U8 R29, desc[UR20][R30.64] ;  /* 0x000000141e1d3981 */ /* 0x000124000c1e1100 */
[----:B0-----:R-:W-:-:S06]  /*3f1d0*/  PRMT R30, RZ, 0x7610, R30 ;  /* 0x00007610ff1e7816 */ /* 0x001fcc000000001e */
[----:B------:R0:W4:Y:S02]  /*3f1e0*/  @P5 LDG.E.U8 R30, desc[UR20][R32.64] ;  /* 0x00000014201e5981 */ /* 0x000124000c1e1100 */
[----:B0-----:R-:W-:Y:S02]  /*3f1f0*/  @P5 IMAD.MOV.U32 R33, RZ, RZ, R36 ;  /* 0x000000ffff215224 */ /* 0x001fe400078e0024 */
[----:B------:R-:W4:Y:S01]  /*3f200*/  LDL R36, [R1+0x11e8] ;  /* 0x0011e80001247983 */ /* 0x000f220000100800 */
[----:B---3--:R-:W-:-:S03]  /*3f210*/  @P5 IMAD.MOV.U32 R32, RZ, RZ, R4 ;  /* 0x000000ffff205224 */ /* 0x008fc600078e0004 */
[----:B------:R-:W3:Y:S01]  /*3f220*/  LDL R4, [R1+0x1170] ;  /* 0x0011700001047983 */ /* 0x000ee20000100800 */
[C---:B------:R-:W-:Y:S02]  /*3f230*/  ISETP.GT.AND P2, PT, R7.reuse, 0x6d, PT ;  /* 0x0000006d0700780c */ /* 0x040fe40003f44270 */
[----:B------:R-:W-:Y:S02]  /*3f240*/  PRMT R31, RZ, 0x7610, R31 ;  /* 0x00007610ff1f7816 */ /* 0x000fe4000000001f */
[----:B------:R-:W-:-:S04]  /*3f250*/  ISETP.GT.AND P3, PT, R7, 0x71, PT ;  /* 0x000000710700780c */ /* 0x000fc80003f64270 */
[----:B------:R0:W3:Y:S01]  /*3f260*/  @P5 LDG.E.U8 R31, desc[UR20][R32.64] ;  /* 0x00000014201f5981 */ /* 0x0000e2000c1e1100 */
[----:B------:R-:W-:Y:S02]  /*3f270*/  ISETP.GT.AND P5, PT, R7, 0x79, PT ;  /* 0x000000790700780c */ /* 0x000fe40003fa4270 */
[----:B0-----:R-:W-:Y:S02]  /*3f280*/  PRMT R32, RZ, 0x7610, R32 ;  /* 0x00007610ff207816 */ /* 0x001fe40000000020 */
[----:B------:R-:W-:-:S04]  /*3f290*/  PRMT R33, RZ, 0x7610, R33 ;  /* 0x00007610ff217816 */ /* 0x000fc80000000021 */
[----:B--2---:R0:W2:Y:S02]  /*3f2a0*/  @P2 LDG.E.U8 R32, desc[UR20][R34.64] ;  /* 0x0000001422202981 */ /* 0x0040a4000c1e1100 */
[----:B0-----:R-:W-:Y:S02]  /*3f2b0*/  @P3 IMAD.MOV.U32 R35, RZ, RZ, R39 ;  /* 0x000000ffff233224 */ /* 0x001fe400078e0027 */
[----:B------:R-:W2:Y:S01]  /*3f2c0*/  LDL R39, [R1+0x1174] ;  /* 0x0011740001277983 */ /* 0x000ea20000100800 */
[----:B----4-:R-:W-:-:S03]  /*3f2d0*/  @P3 IMAD.MOV.U32 R34, RZ, RZ, R38 ;  /* 0x000000ffff223224 */ /* 0x010fc600078e0026 */
[----:B------:R-:W2:Y:S04]  /*3f2e0*/  LDL R38, [R1+0x1178] ;  /* 0x0011780001267983 */ /* 0x000ea80000100800 */
[----:B------:R0:W4:Y:S02]  /*3f2f0*/  @P3 LDG.E.U8 R33, desc[UR20][R34.64] ;  /* 0x0000001422213981 */ /* 0x000124000c1e1100 */
[----:B0-----:R-:W-:-:S06]  /*3f300*/  PRMT R34, RZ, 0x7610, R34 ;  /* 0x00007610ff227816 */ /* 0x001fcc0000000022 */
[----:B------:R0:W4:Y:S02]  /*3f310*/  @P3 LDG.E.U8 R34, desc[UR20][R36.64] ;  /* 0x0000001424223981 */ /* 0x000124000c1e1100 */
[----:B0-----:R-:W-:Y:S02]  /*3f320*/  @P5 IMAD.MOV.U32 R37, RZ, RZ, R40 ;  /* 0x000000ffff255224 */ /* 0x001fe400078e0028 */
[----:B------:R-:W4:Y:S01]  /*3f330*/  LDL R40, [R1+0x1118] ;  /* 0x0011180001287983 */ /* 0x000f220000100800 */
[----:B---3--:R-:W-:-:S03]  /*3f340*/  @P5 IMAD.MOV.U32 R36, RZ, RZ, R4 ;  /* 0x000000ffff245224 */ /* 0x008fc600078e0004 */
[----:B------:R-:W3:Y:S01]  /*3f350*/  LDL R4, [R1+0x1180] ;  /* 0x0011800001047983 */ /* 0x000ee20000100800 */
[----:B------:R-:W-:Y:S02]  /*3f360*/  PRMT R35, RZ, 0x7610, R35 ;  /* 0x00007610ff237816 */ /* 0x000fe40000000023 */
[----:B------:R-:W-:-:S04]  /*3f370*/  ISETP.GT.AND P3, PT, R7, 0x72, PT ;  /* 0x000000720700780c */ /* 0x000fc80003f64270 */
[----:B------:R0:W3:Y:S02]  /*3f380*/  @P5 LDG.E.U8 R35, desc[UR20][R36.64] ;  /* 0x0000001424235981 */ /* 0x0000e4000c1e1100 */
[----:B0-----:R-:W-:Y:S02]  /*3f390*/  PRMT R36, RZ, 0x7610, R36 ;  /* 0x00007610ff247816 */ /* 0x001fe40000000024 */
[----:B------:R-:W-:-:S04]  /*3f3a0*/  PRMT R37, RZ, 0x7610, R37 ;  /* 0x00007610ff257816 */ /* 0x000fc80000000025 */
[----:B--2---:R0:W2:Y:S01]  /*3f3b0*/  @P5 LDG.E.U8 R36, desc[UR20][R38.64] ;  /* 0x0000001426245981 */ /* 0x0040a2000c1e1100 */
[----:B------:R-:W-:Y:S01]  /*3f3c0*/  ISETP.GT.AND P5, PT, R7, 0x7a, PT ;  /* 0x0000007a0700780c */ /* 0x000fe20003fa4270 */
[----:B0-----:R-:W-:Y:S02]  /*3f3d0*/  @P3 IMAD.MOV.U32 R38, RZ, RZ, R42 ;  /* 0x000000ffff263224 */ /* 0x001fe400078e002a */
[----:B------:R-:W-:Y:S01]  /*3f3e0*/  @P3 IMAD.MOV.U32 R39, RZ, RZ, R43 ;  /* 0x000000ffff273224 */ /* 0x000fe200078e002b */
[----:B------:R-:W2:Y:S04]  /*3f3f0*/  LDL R42, [R1+0x1188] ;  /* 0x00118800012a7983 */ /* 0x000ea80000100800 */
[----:B------:R-:W2:Y:S04]  /*3f400*/  LDL R43, [R1+0x1184] ;  /* 0x00118400012b7983 */ /* 0x000ea80000100800 */
[----:B------:R0:W2:Y:S02]  /*3f410*/  @P3 LDG.E.U8 R37, desc[UR20][R38.64] ;  /* 0x0000001426253981 */ /* 0x0000a4000c1e1100 */
[----:B0-----:R-:W-:-:S06]  /*3f420*/  PRMT R38, RZ, 0x7610, R38 ;  /* 0x00007610ff267816 */ /* 0x001fcc0000000026 */
[----:B----4-:R0:W4:Y:S02]  /*3f430*/  @P3 LDG.E.U8 R38, desc[UR20][R40.64] ;  /* 0x0000001428263981 */ /* 0x010124000c1e1100 */
[----:B0-----:R-:W-:Y:S02]  /*3f440*/  @P5 IMAD.MOV.U32 R41, RZ, RZ, R46 ;  /* 0x000000ffff295224 */ /* 0x001fe400078e002e */
[----:B------:R-:W4:Y:S01]  /*3f450*/  LDL R46, [R1+0x1198] ;  /* 0x00119800012e7983 */ /* 0x000f220000100800 */
[----:B---3--:R-:W-:-:S03]  /*3f460*/  @P5 IMAD.MOV.U32 R40, RZ, RZ, R4 ;  /* 0x000000ffff285224 */ /* 0x008fc600078e0004 */
[----:B------:R-:W3:Y:S01]  /*3f470*/  LDL R4, [R1+0x1190] ;  /* 0x0011900001047983 */ /* 0x000ee20000100800 */
[----:B------:R-:W-:Y:S02]  /*3f480*/  PRMT R39, RZ, 0x7610, R39 ;  /* 0x00007610ff277816 */ /* 0x000fe40000000027 */
[----:B------:R-:W-:-:S04]  /*3f490*/  ISETP.GT.AND P3, PT, R7, 0x73, PT ;  /* 0x000000730700780c */ /* 0x000fc80003f64270 */
[----:B------:R0:W4:Y:S02]  /*3f4a0*/  @P5 LDG.E.U8 R39, desc[UR20][R40.64] ;  /* 0x0000001428275981 */ /* 0x000124000c1e1100 */
[----:B0-----:R-:W-:Y:S02]  /*3f4b0*/  PRMT R40, RZ, 0x7610, R40 ;  /* 0x00007610ff287816 */ /* 0x001fe40000000028 */
[----:B------:R-:W-:-:S04]  /*3f4c0*/  PRMT R41, RZ, 0x7610, R41 ;  /* 0x00007610ff297816 */ /* 0x000fc80000000029 */
[----:B--2---:R0:W2:Y:S01]  /*3f4d0*/  @P5 LDG.E.U8 R40, desc[UR20][R42.64] ;  /* 0x000000142a285981 */ /* 0x0040a2000c1e1100 */
[----:B------:R-:W-:Y:S01]  /*3f4e0*/  ISETP.GT.AND P5, PT, R7, 0x7b, PT ;  /* 0x0000007b0700780c */ /* 0x000fe20003fa4270 */
[----:B0-----:R-:W-:Y:S02]  /*3f4f0*/  @P3 IMAD.MOV.U32 R42, RZ, RZ, R85 ;  /* 0x000000ffff2a3224 */ /* 0x001fe400078e0055 */
[----:B------:R-:W-:Y:S01]  /*3f500*/  @P3 IMAD.MOV.U32 R43, RZ, RZ, R87 ;  /* 0x000000ffff2b3224 */ /* 0x000fe200078e0057 */
[----:B------:R-:W2:Y:S04]  /*3f510*/  LDL R85, [R1+0x1130] ;  /* 0x0011300001557983 */ /* 0x000ea80000100800 */
[----:B------:R0:W2:Y:S04]  /*3f520*/  @P3 LDG.E.U8 R41, desc[UR20][R42.64] ;  /* 0x000000142a293981 */ /* 0x0000a8000c1e1100 */
[----:B------:R-:W2:Y:S01]  /*3f530*/  LDL R87, [R1+0x119c] ;  /* 0x00119c0001577983 */ /* 0x000ea20000100800 */
[----:B0-----:R-:W-:-:S02]  /*3f540*/  PRMT R42, RZ, 0x7610, R42 ;  /* 0x00007610ff2a7816 */ /* 0x001fc4000000002a */
[----:B------:R-:W-:-:S04]  /*3f550*/  PRMT R43, RZ, 0x7610, R43 ;  /* 0x00007610ff2b7816 */ /* 0x000fc8000000002b */
[----:B------:R0:W2:Y:S02]  /*3f560*/  @P3 LDG.E.U8 R42, desc[UR20][R44.64] ;  /* 0x000000142c2a3981 */ /* 0x0000a4000c1e1100 */
[----:B0-----:R-:W-:Y:S02]  /*3f570*/  @P5 IMAD.MOV.U32 R45, RZ, RZ, R71 ;  /* 0x000000ffff2d5224 */ /* 0x001fe400078e0047 */
[----:B------:R-:W2:Y:S01]  /*3f580*/  LDL R71, [R1+0x1138] ;  /* 0x0011380001477983 */ /* 0x000ea20000100800 */
[----:B---3--:R-:W-:-:S03]  /*3f590*/  @P5 IMAD.MOV.U32 R44, RZ, RZ, R4 ;  /* 0x000000ffff2c5224 */ /* 0x008fc600078e0004 */
[----:B------:R-:W3:Y:S04]  /*3f5a0*/  LDL R4, [R1+0x11a0] ;  /* 0x0011a00001047983 */ /* 0x000ee80000100800 */
[----:B------:R0:W2:Y:S02]  /*3f5b0*/  @P5 LDG.E.U8 R43, desc[UR20][R44.64] ;  /* 0x000000142c2b5981 */ /* 0x0000a4000c1e1100 */
[----:B0-----:R-:W-:-:S06]  /*3f5c0*/  PRMT R44, RZ, 0x7610, R44 ;  /* 0x00007610ff2c7816 */ /* 0x001fcc000000002c */
[----:B----4-:R0:W4:Y:S04]  /*3f5d0*/  @P5 LDG.E.U8 R44, desc[UR20][R46.64] ;  /* 0x000000142e2c5981 */ /* 0x010128000c1e1100 */
[----:B------:R-:W0:Y:S04]  /*3f5e0*/  LDL R46, [R1+0x10e0] ;  /* 0x0010e000012e7983 */ /* 0x000e280000100800 */
[----:B------:R-:W0:Y:S01]  /*3f5f0*/  LDL R47, [R1+0x10e4] ;  /* 0x0010e400012f7983 */ /* 0x000e220000100800 */
[----:B------:R-:W-:Y:S02]  /*3f600*/  ISETP.GT.AND P3, PT, R7, 0x74, PT ;  /* 0x000000740700780c */ /* 0x000fe40003f64270 */
[----:B------:R-:W-:-:S02]  /*3f610*/  PRMT R45, RZ, 0x7610, R45 ;  /* 0x00007610ff2d7816 */ /* 0x000fc4000000002d */
[----:B------:R-:W-:Y:S02]  /*3f620*/  PRMT R49, RZ, 0x7610, R49 ;  /* 0x00007610ff317816 */ /* 0x000fe40000000031 */
[----:B------:R-:W-:Y:S02]  /*3f630*/  ISETP.GT.AND P5, PT, R7, 0x7c, PT ;  /* 0x0000007c0700780c */ /* 0x000fe40003fa4270 */
[----:B------:R-:W-:Y:S02]  /*3f640*/  PRMT R51, RZ, 0x7610, R51 ;  /* 0x00007610ff337816 */ /* 0x000fe40000000033 */
[----:B------:R-:W-:Y:S02]  /*3f650*/  PRMT R53, RZ, 0x7610, R53 ;  /* 0x00007610ff357816 */ /* 0x000fe40000000035 */
[----:B0-----:R-:W-:-:S04]  /*3f660*/  @P2 LOP3.LUT R47, R47, R46, RZ, 0x3c, !PT ;  /* 0x0000002e2f2f2212 */ /* 0x001fc800078e3cff */
[----:B------:R-:W-:-:S04]  /*3f670*/  @P2 LOP3.LUT R46, R47, R46, RZ, 0x3c, !PT ;  /* 0x0000002e2f2e2212 */ /* 0x000fc800078e3cff */
[----:B------:R-:W-:-:S05]  /*3f680*/  @P2 LOP3.LUT R47, R47, R46, RZ, 0x3c, !PT ;  /* 0x0000002e2f2f2212 */ /* 0x000fca00078e3cff */
[----:B------:R2:W4:Y:S02]  /*3f690*/  @P2 LDG.E.U8 R45, desc[UR20][R46.64] ;  /* 0x000000142e2d2981 */ /* 0x000524000c1e1100 */
[----:B--2---:R-:W-:Y:S02]  /*3f6a0*/  @P3 IMAD.MOV.U32 R46, RZ, RZ, R85 ;  /* 0x000000ffff2e3224 */ /* 0x004fe400078e0055 */
[----:B------:R-:W-:Y:S01]  /*3f6b0*/  @P3 IMAD.MOV.U32 R47, RZ, RZ, R92 ;  /* 0x000000ffff2f3224 */ /* 0x000fe200078e005c */
[----:B------:R-:W-:Y:S01]  /*3f6c0*/  PRMT R55, RZ, 0x7610, R55 ;  /* 0x00007610ff377816 */ /* 0x000fe20000000037 */
[----:B------:R-:W2:Y:S04]  /*3f6d0*/  LDL R85, [R1+0x1140] ;  /* 0x0011400001557983 */ /* 0x000ea80000100800 */
[----:B------:R0:W2:Y:S01]  /*3f6e0*/  @P3 LDG.E.U8 R49, desc[UR20][R46.64] ;  /* 0x000000142e313981 */ /* 0x0000a2000c1e1100 */
[----:B------:R-:W-:-:S02]  /*3f6f0*/  ISETP.GT.AND P2, PT, R7, 0x75, PT ;  /* 0x000000750700780c */ /* 0x000fc40003f44270 */
[----:B------:R-:W-:Y:S01]  /*3f700*/  PRMT R57, RZ, 0x7610, R57 ;  /* 0x00007610ff397816 */ /* 0x000fe20000000039 */
[----:B------:R-:W2:Y:S01]  /*3f710*/  LDL R92, [R1+0x11ac] ;  /* 0x0011ac00015c7983 */ /* 0x000ea20000100800 */
[----:B0-----:R-:W-:Y:S02]  /*3f720*/  @P3 IMAD.MOV.U32 R46, RZ, RZ, R71 ;  /* 0x000000ffff2e3224 */ /* 0x001fe400078e0047 */
[----:B------:R-:W-:Y:S01]  /*3f730*/  @P3 IMAD.MOV.U32 R47, RZ, RZ, R91 ;  /* 0x000000ffff2f3224 */ /* 0x000fe200078e005b */
[----:B------:R-:W2:Y:S04]  /*3f740*/  LDL R71, [R1+0x1148] ;  /* 0x0011480001477983 */ /* 0x000ea80000100800 */
[----:B------:R3:W2:Y:S04]  /*3f750*/  @P3 LDG.E.U8 R51, desc[UR20][R46.64] ;  /* 0x000000142e333981 */ /* 0x0006a8000c1e1100 */
[----:B------:R-:W2:Y:S01]  /*3f760*/  LDL R91, [R1+0x11b0] ;  /* 0x0011b000015b7983 */ /* 0x000ea20000100800 */
[----:B---3--:R-:W-:-:S02]  /*3f770*/  @P5 IMAD.MOV.U32 R46, RZ, RZ, R4 ;  /* 0x000000ffff2e5224 */ /* 0x008fc400078e0004 */
[----:B------:R-:W-:Y:S01]  /*3f780*/  @P5 IMAD.MOV.U32 R47, RZ, RZ, R87 ;  /* 0x000000ffff2f5224 */ /* 0x000fe200078e0057 */
[----:B------:R-:W3:Y:S04]  /*3f790*/  LDL R4, [R1+0x11b8] ;  /* 0x0011b80001047983 */ /* 0x000ee80000100800 */
[----:B------:R0:W2:Y:S04]  /*3f7a0*/  @P5 LDG.E.U8 R53, desc[UR20][R46.64] ;  /* 0x000000142e355981 */ /* 0x0000a8000c1e1100 */
[----:B------:R-:W2:Y:S04]  /*3f7b0*/  LDL R87, [R1+0x11b4] ;  /* 0x0011b40001577983 */ /* 0x000ea80000100800 */
[----:B------:R-:W0:Y:S04]  /*3f7c0*/  LDL R46, [R1+0x11a4] ;  /* 0x0011a400012e7983 */ /* 0x000e280000100800 */
[----:B------:R-:W0:Y:S02]  /*3f7d0*/  LDL R47, [R1+0x11a8] ;  /* 0x0011a800012f7983 */ /* 0x000e240000100800 */
[----:B0-----:R-:W-:-:S04]  /*3f7e0*/  @P5 LOP3.LUT R47, R47, R46, RZ, 0x3c, !PT ;  /* 0x0000002e2f2f5212 */ /* 0x001fc800078e3cff */
[----:B------:R-:W-:-:S04]  /*3f7f0*/  @P5 LOP3.LUT R46, R47, R46, RZ, 0x3c, !PT ;  /* 0x0000002e2f2e5212 */ /* 0x000fc800078e3cff */
[----:B------:R-:W-:-:S05]  /*3f800*/  @P5 LOP3.LUT R47, R47, R46, RZ, 0x3c, !PT ;  /* 0x0000002e2f2f5212 */ /* 0x000fca00078e3cff */
[----:B------:R2:W3:Y:S04]  /*3f810*/  @P5 LDG.E.U8 R55, desc[UR20][R46.64] ;  /* 0x000000142e375981 */ /* 0x0004e8000c1e1100 */
[----:B------:R-:W3:Y:S01]  /*3f820*/  LDL R47, [R1+0x113c] ;  /* 0x00113c00012f7983 */ /* 0x000ee20000100800 */
[----:B--2---:R-:W-:Y:S01]  /*3f830*/  @P2 IMAD.MOV.U32 R46, RZ, RZ, R85 ;  /* 0x000000ffff2e2224 */ /* 0x004fe200078e0055 */
[----:B------:R-:W-:Y:S02]  /*3f840*/  ISETP.GT.AND P3, PT, R7, 0x7d, PT ;  /* 0x0000007d0700780c */ /* 0x000fe40003f64270 */
[----:B------:R-:W-:Y:S01]  /*3f850*/  PRMT R59, RZ, 0x7610, R59 ;  /* 0x00007610ff3b7816 */ /* 0x000fe2000000003b */
[----:B------:R-:W2:Y:S04]  /*3f860*/  LDL R85, [R1+0x1088] ;  /* 0x0010880001557983 */ /* 0x000ea80000100800 */
[----:B---3--:R0:W3:Y:S04]  /*3f870*/  @P2 LDG.E.U8 R57, desc[UR20][R46.64] ;  /* 0x000000142e392981 */ /* 0x0080e8000c1e1100 */
[----:B------:R-:W2:Y:S01]  /*3f880*/  LDL R47, [R1+0x1144] ;  /* 0x00114400012f7983 */ /* 0x000ea20000100800 */
[----:B0-----:R-:W-:Y:S01]  /*3f890*/  @P2 IMAD.MOV.U32 R46, RZ, RZ, R71 ;  /* 0x000000ffff2e2224 */ /* 0x001fe200078e0047 */
[----:B------:R-:W-:-:S02]  /*3f8a0*/  PRMT R61, RZ, 0x7610, R61 ;  /* 0x00007610ff3d7816 */ /* 0x000fc4000000003d */
[----:B------:R-:W-:Y:S01]  /*3f8b0*/  PRMT R63, RZ, 0x7610, R63 ;  /* 0x00007610ff3f7816 */ /* 0x000fe2000000003f */
[----:B------:R-:W3:Y:S04]  /*3f8c0*/  LDL R71, [R1+0x1090] ;  /* 0x0010900001477983 */ /* 0x000ee80000100800 */
[----:B--2---:R0:W2:Y:S02]  /*3f8d0*/  @P2 LDG.E.U8 R59, desc[UR20][R46.64] ;  /* 0x000000142e3b2981 */ /* 0x0040a4000c1e1100 */
[----:B0-----:R-:W-:Y:S02]  /*3f8e0*/  @P3 IMAD.MOV.U32 R46, RZ, RZ, R91 ;  /* 0x000000ffff2e3224 */ /* 0x001fe400078e005b */
        /* <DEDUP_REMOVED lines=11> */
[----:B------:R-:W2:Y:S04]  /*3f9a0*/  LDL R87, [R1+0x10e8] ;  /* 0x0010e80001577983 */ /* 0x000ea80000100800 */
[----:B------:R-:W2:Y:S01]  /*3f9b0*/  LDL R47, [R1+0x1084] ;  /* 0x00108400012f7983 */ /* 0x000ea20000100800 */
[----:B0-----:R-:W-:-:S03]  /*3f9c0*/  @P1 IMAD.MOV.U32 R46, RZ, RZ, R85 ;  /* 0x000000ffff2e1224 */ /* 0x001fc600078e0055 */
[----:B------:R-:W3:Y:S04]  /*3f9d0*/  LDL R85, [R1+0x10f0] ;  /* 0x0010f00001557983 */ /* 0x000ee80000100800 */
[----:B--2---:R3:W2:Y:S04]  /*3f9e0*/  @P1 LDG.E.U8 R84, desc[UR20][R46.64] ;  /* 0x000000142e541981 */ /* 0x0046a8000c1e1100 */
[----:B------:R-:W2:Y:S01]  /*3f9f0*/  LDL R47, [R1+0x108c] ;  /* 0x00108c00012f7983 */ /* 0x000ea20000100800 */
[----:B---3--:R-:W-:Y:S01]  /*3fa00*/  @P2 IMAD.MOV.U32 R46, RZ, RZ, R71 ;  /* 0x000000ffff2e2224 */ /* 0x008fe200078e0047 */
[----:B------:R-:W-:-:S04]  /*3fa10*/  ISETP.GT.AND P1, PT, R7, 0x6e, PT ;  /* 0x0000006e0700780c */ /* 0x000fc80003f24270 */
[----:B--2---:R0:W2:Y:S04]  /*3fa20*/  @P2 LDG.E.U8 R52, desc[UR20][R46.64] ;  /* 0x000000142e342981 */ /* 0x0040a8000c1e1100 */
[----:B------:R1:W-:Y:S01]  /*3fa30*/  STL [R1+0x210], R84 ;  /* 0x0002105401007387 */ /* 0x0003e20000100800 */
[----:B------:R-:W-:-:S03]  /*3fa40*/  PRMT R88, RZ, 0x7610, R88 ;  /* 0x00007610ff587816 */ /* 0x000fc60000000058 */
[----:B------:R-:W3:Y:S04]  /*3fa50*/  LDL R71, [R1+0x10f8] ;  /* 0x0010f80001477983 */ /* 0x000ee80000100800 */
[----:B-1----:R-:W3:Y:S01]  /*3fa60*/  LDL R84, [R1+0x10f4] ;  /* 0x0010f40001547983 */ /* 0x002ee20000100800 */
[----:B0-----:R-:W-:Y:S02]  /*3fa70*/  @P2 IMAD.MOV.U32 R46, RZ, RZ, R91 ;  /* 0x000000ffff2e2224 */ /* 0x001fe400078e005b */
[----:B------:R-:W-:Y:S01]  /*3fa80*/  @P2 IMAD.MOV.U32 R47, RZ, RZ, R92 ;  /* 0x000000ffff2f2224 */ /* 0x000fe200078e005c */
[----:B------:R-:W-:-:S04]  /*3fa90*/  PRMT R3, RZ, 0x7610, R3 ;  /* 0x00007610ff037816 */ /* 0x000fc80000000003 */
[----:B------:R0:W4:Y:S02]  /*3faa0*/  @P2 LDG.E.U8 R88, desc[UR20][R46.64] ;  /* 0x000000142e582981 */ /* 0x000124000c1e1100 */
[----:B0-----:R-:W-:Y:S02]  /*3fab0*/  @P1 IMAD.MOV.U32 R46, RZ, RZ, R4 ;  /* 0x000000ffff2e1224 */ /* 0x001fe400078e0004 */
[----:B------:R-:W-:-:S05]  /*3fac0*/  @P1 IMAD.MOV.U32 R47, RZ, RZ, R87 ;  /* 0x000000ffff2f1224 */ /* 0x000fca00078e0057 */
[----:B------:R0:W4:Y:S04]  /*3fad0*/  @P1 LDG.E.U8 R3, desc[UR20][R46.64] ;  /* 0x000000142e031981 */ /* 0x000128000c1e1100 */
[----:B--2---:R1:W-:Y:S01]  /*3fae0*/  STL [R1+0x204], R52 ;  /* 0x0002043401007387 */ /* 0x0043e20000100800 */
[----:B------:R-:W-:Y:S01]  /*3faf0*/  ISETP.GT.AND P2, PT, R7, 0x6f, PT ;  /* 0x0000006f0700780c */ /* 0x000fe20003f44270 */
[----:B0-----:R-:W-:Y:S01]  /*3fb00*/  @P1 IMAD.MOV.U32 R47, RZ, RZ, R85 ;  /* 0x000000ffff2f1224 */ /* 0x001fe200078e0055 */
[----:B------:R-:W-:Y:S01]  /*3fb10*/  PRMT R72, RZ, 0x7610, R72 ;  /* 0x00007610ff487816 */ /* 0x000fe20000000048 */
[----:B------:R-:W2:Y:S04]  /*3fb20*/  LDL R4, [R1+0x1100] ;  /* 0x0011000001047983 */ /* 0x000ea80000100800 */
[----:B-1----:R-:W2:Y:S01]  /*3fb30*/  LDL R52, [R1+0x10fc] ;  /* 0x0010fc0001347983 */ /* 0x002ea20000100800 */
[----:B---3--:R-:W-:Y:S01]  /*3fb40*/  @P1 IMAD.MOV.U32 R46, RZ, RZ, R84 ;  /* 0x000000ffff2e1224 */ /* 0x008fe200078e0054 */
[----:B------:R-:W-:-:S04]  /*3fb50*/  PRMT R54, RZ, 0x7610, R54 ;  /* 0x00007610ff367816 */ /* 0x000fc80000000036 */
[----:B------:R0:W3:Y:S02]  /*3fb60*/  @P1 LDG.E.U8 R72, desc[UR20][R46.64] ;  /* 0x000000142e481981 */ /* 0x0000e4000c1e1100 */
[----:B0-----:R-:W-:Y:S02]  /*3fb70*/  @P2 IMAD.MOV.U32 R47, RZ, RZ, R71 ;  /* 0x000000ffff2f2224 */ /* 0x001fe400078e0047 */
[----:B----4-:R0:W-:Y:S04]  /*3fb80*/  STL [R1+0x1ec], R3 ;  /* 0x0001ec0301007387 */ /* 0x0101e80000100800 */
[----:B0-----:R-:W4:Y:S01]  /*3fb90*/  LDL R3, [R1+0x1104] ;  /* 0x0011040001037983 */ /* 0x001f220000100800 */
[----:B--2---:R-:W-:-:S05]  /*3fba0*/  @P2 IMAD.MOV.U32 R46, RZ, RZ, R52 ;  /* 0x000000ffff2e2224 */ /* 0x004fca00078e0034 */
[----:B------:R4:W2:Y:S04]  /*3fbb0*/  @P2 LDG.E.U8 R54, desc[UR20][R46.64] ;  /* 0x000000142e362981 */ /* 0x0008a8000c1e1100 */
[----:B------:R0:W-:Y:S04]  /*3fbc0*/  STL [R1+0x1f8], R88 ;  /* 0x0001f85801007387 */ /* 0x0001e80000100800 */
[----:B------:R-:W2:Y:S04]  /*3fbd0*/  LDL R87, [R1+0x1150] ;  /* 0x0011500001577983 */ /* 0x000ea80000100800 */
[----:B------:R-:W2:Y:S04]  /*3fbe0*/  LDL R85, [R1+0x1154] ;  /* 0x0011540001557983 */ /* 0x000ea80000100800 */
[----:B0-----:R-:W2:Y:S04]  /*3fbf0*/  LDL R88, [R1+0x114c] ;  /* 0x00114c0001587983 */ /* 0x001ea80000100800 */
[----:B------:R-:W2:Y:S04]  /*3fc00*/  LDL R84, [R1+0x1158] ;  /* 0x0011580001547983 */ /* 0x000ea80000100800 */
[----:B---3--:R0:W-:Y:S04]  /*3fc10*/  STL [R1+0x1e0], R72 ;  /* 0x0001e04801007387 */ /* 0x0081e80000100800 */
[----:B------:R-:W3:Y:S04]  /*3fc20*/  LDL R71, [R1+0x1160] ;  /* 0x0011600001477983 */ /* 0x000ee80000100800 */
[----:B------:R-:W3:Y:S04]  /*3fc30*/  LDL R52, [R1+0x1168] ;  /* 0x0011680001347983 */ /* 0x000ee80000100800 */
[----:B0-----:R-:W3:Y:S01]  /*3fc40*/  LDL R72, [R1+0x115c] ;  /* 0x00115c0001487983 */ /* 0x001ee20000100800 */
[----:B----4-:R-:W-:-:S02]  /*3fc50*/  @P2 IMAD.MOV.U32 R46, RZ, RZ, R3 ;  /* 0x000000ffff2e2224 */ /* 0x010fc400078e0003 */
[----:B------:R-:W-:Y:S01]  /*3fc60*/  @P2 IMAD.MOV.U32 R47, RZ, RZ, R4 ;  /* 0x000000ffff2f2224 */ /* 0x000fe200078e0004 */
[----:B--2---:R0:W-:Y:S04]  /*3fc70*/  STL [R1+0x1dc], R54 ;  /* 0x0001dc3601007387 */ /* 0x0041e80000100800 */
[----:B------:R-:W2:Y:S04]  /*3fc80*/  LDL R4, [R1+0x11bc] ;  /* 0x0011bc0001047983 */ /* 0x000ea80000100800 */
[----:B------:R-:W4:Y:S04]  /*3fc90*/  LDL R3, [R1+0x11c0] ;  /* 0x0011c00001037983 */ /* 0x000f280000100800 */
[----:B0-----:R-:W2:Y:S01]  /*3fca0*/  LDL R54, [R1+0x1164] ;  /* 0x0011640001367983 */ /* 0x001ea20000100800 */
[----:B------:R-:W-:-:S02]  /*3fcb0*/  ISETP.GT.AND P1, PT, R7, 0x76, PT ;  /* 0x000000760700780c */ /* 0x000fc40003f24270 */
[----:B------:R-:W-:Y:S02]  /*3fcc0*/  PRMT R90, RZ, 0x7610, R90 ;  /* 0x00007610ff5a7816 */ /* 0x000fe4000000005a */
[----:B------:R-:W-:-:S04]  /*3fcd0*/  PRMT R86, RZ, 0x7610, R86 ;  /* 0x00007610ff567816 */ /* 0x000fc80000000056 */
[----:B------:R0:W4:Y:S01]  /*3fce0*/  @P2 LDG.E.U8 R90, desc[UR20][R46.64] ;  /* 0x000000142e5a2981 */ /* 0x000122000c1e1100 */
[----:B------:R-:W-:Y:S02]  /*3fcf0*/  ISETP.GT.AND P2, PT, R7, 0x77, PT ;  /* 0x000000770700780c */ /* 0x000fe40003f44270 */
[----:B------:R-:W-:Y:S02]  /*3fd00*/  PRMT R83, RZ, 0x7610, R83 ;  /* 0x00007610ff537816 */ /* 0x000fe40000000053 */
[----:B0-----:R-:W-:Y:S02]  /*3fd10*/  @P1 IMAD.MOV.U32 R46, RZ, RZ, R87 ;  /* 0x000000ffff2e1224 */ /* 0x001fe400078e0057 */
[----:B------:R-:W-:-:S05]  /*3fd20*/  @P1 IMAD.MOV.U32 R47, RZ, RZ, R88 ;  /* 0x000000ffff2f1224 */ /* 0x000fca00078e0058 */
[----:B------:R0:W4:Y:S01]  /*3fd30*/  @P1 LDG.E.U8 R86, desc[UR20][R46.64] ;  /* 0x000000142e561981 */ /* 0x000122000c1e1100 */
[----:B------:R-:W-:Y:S01]  /*3fd40*/  PRMT R64, RZ, 0x7610, R64 ;  /* 0x00007610ff407816 */ /* 0x000fe20000000040 */
[----:B0-----:R-:W-:Y:S02]  /*3fd50*/  @P1 IMAD.MOV.U32 R46, RZ, RZ, R84 ;  /* 0x000000ffff2e1224 */ /* 0x001fe400078e0054 */
[----:B------:R-:W-:-:S05]  /*3fd60*/  @P1 IMAD.MOV.U32 R47, RZ, RZ, R85 ;  /* 0x000000ffff2f1224 */ /* 0x000fca00078e0055 */
[----:B------:R3:W4:Y:S01]  /*3fd70*/  @P1 LDG.E.U8 R83, desc[UR20][R46.64] ;  /* 0x000000142e531981 */ /* 0x000722000c1e1100 */
[----:B------:R-:W-:Y:S02]  /*3fd80*/  ISETP.GT.AND P1, PT, R7, 0x7e, PT ;  /* 0x0000007e0700780c */ /* 0x000fe40003f24270 */
[----:B------:R-:W-:Y:S01]  /*3fd90*/  PRMT R6, RZ, 0x7610, R6 ;  /* 0x00007610ff067816 */ /* 0x000fe20000000006 */
[----:B---3--:R-:W-:Y:S02]  /*3fda0*/  @P2 IMAD.MOV.U32 R46, RZ, RZ, R71 ;  /* 0x000000ffff2e2224 */ /* 0x008fe400078e0047 */
[----:B------:R-:W-:-:S05]  /*3fdb0*/  @P2 IMAD.MOV.U32 R47, RZ, RZ, R72 ;  /* 0x000000ffff2f2224 */ /* 0x000fca00078e0048 */
[----:B------:R0:W3:Y:S01]  /*3fdc0*/  @P2 LDG.E.U8 R64, desc[UR20][R46.64] ;  /* 0x000000142e402981 */ /* 0x0000e2000c1e1100 */
[----:B------:R-:W-:Y:S01]  /*3fdd0*/  PRMT R2, RZ, 0x7610, R2 ;  /* 0x00007610ff027816 */ /* 0x000fe20000000002 */
[----:B0-----:R-:W-:Y:S02]  /*3fde0*/  @P2 IMAD.MOV.U32 R46, RZ, RZ, R52 ;  /* 0x000000ffff2e2224 */ /* 0x001fe400078e0034 */
[----:B--2---:R-:W-:-:S05]  /*3fdf0*/  @P2 IMAD.MOV.U32 R47, RZ, RZ, R54 ;  /* 0x000000ffff2f2224 */ /* 0x004fca00078e0036 */
[----:B------:R4:W2:Y:S02]  /*3fe00*/  @P2 LDG.E.U8 R6, desc[UR20][R46.64] ;  /* 0x000000142e062981 */ /* 0x0008a4000c1e1100 */
[----:B----4-:R-:W-:Y:S02]  /*3fe10*/  @P1 IMAD.MOV.U32 R46, RZ, RZ, R3 ;  /* 0x000000ffff2e1224 */ /* 0x010fe400078e0003 */
[----:B------:R-:W-:-:S05]  /*3fe20*/  @P1 IMAD.MOV.U32 R47, RZ, RZ, R4 ;  /* 0x000000ffff2f1224 */ /* 0x000fca00078e0004 */
[----:B------:R0:W4:Y:S04]  /*3fe30*/  @P1 LDG.E.U8 R2, desc[UR20][R46.64] ;  /* 0x000000142e021981 */ /* 0x000128000c1e1100 */
[----:B------:R-:W0:Y:S04]  /*3fe40*/  LDL R46, [R1+0x11c4] ;  /* 0x0011c400012e7983 */ /* 0x000e280000100800 */
[----:B------:R-:W0:Y:S01]  /*3fe50*/  LDL R47, [R1+0x11c8] ;  /* 0x0011c800012f7983 */ /* 0x000e220000100800 */
[----:B------:R-:W-:-:S03]  /*3fe60*/  PRMT R5, RZ, 0x7610, R5 ;  /* 0x00007610ff057816 */ /* 0x000fc60000000005 */
[----:B------:R-:W2:Y:S04]  /*3fe70*/  LDL.LU R52, [R1+0x230] ;  /* 0x0002300001347983 */ /* 0x000ea80000300800 */
[----:B------:R-:W2:Y:S04]  /*3fe80*/  LDL.LU R54, [R1+0x22c] ;  /* 0x00022c0001367983 */ /* 0x000ea80000300800 */
[----:B------:R-:W2:Y:S04]  /*3fe90*/  LDL.LU R71, [R1+0x1e8] ;  /* 0x0001e80001477983 */ /* 0x000ea80000300800 */
[----:B------:R-:W2:Y:S01]  /*3fea0*/  LDL.LU R72, [R1+0x1e4] ;  /* 0x0001e40001487983 */ /* 0x000ea20000300800 */
[----:B0-----:R-:W-:-:S04]  /*3feb0*/  @P1 LOP3.LUT R47, R47, R46, RZ, 0x3c, !PT ;  /* 0x0000002e2f2f1212 */ /* 0x001fc800078e3cff */
[----:B------:R-:W-:-:S04]  /*3fec0*/  @P1 LOP3.LUT R46, R47, R46, RZ, 0x3c, !PT ;  /* 0x0000002e2f2e1212 */ /* 0x000fc800078e3cff */
[----:B------:R-:W-:-:S05]  /*3fed0*/  @P1 LOP3.LUT R47, R47, R46, RZ, 0x3c, !PT ;  /* 0x0000002e2f2f1212 */ /* 0x000fca00078e3cff */
[----:B------:R-:W4:Y:S04]  /*3fee0*/  @P1 LDG.E.U8 R5, desc[UR20][R46.64] ;  /* 0x000000142e051981 */ /* 0x000f28000c1e1100 */
[----:B------:R0:W-:Y:S04]  /*3fef0*/  STL [R1+0x1b8], R83 ;  /* 0x0001b85301007387 */ /* 0x0001e80000100800 */
[----:B0-----:R-:W4:Y:S04]  /*3ff00*/  LDL.LU R83, [R1+0x180] ;  /* 0x0001800001537983 */ /* 0x001f280000300800 */
[----:B------:R-:W4:Y:S04]  /*3ff10*/  LDL.LU R84, [R1+0x17c] ;  /* 0x00017c0001547983 */ /* 0x000f280000300800 */
[----:B------:R-:W4:Y:S04]  /*3ff20*/  LDL.LU R85, [R1+0x144] ;  /* 0x0001440001557983 */ /* 0x000f280000300800 */
        /* <DEDUP_REMOVED lines=8> */
[----:B---3--:R0:W-:Y:S04]  /*3ffb0*/  STL [R1+0x1ac], R64 ;  /* 0x0001ac4001007387 */ /* 0x0081e80000100800 */
[----:B0-----:R-:W3:Y:S04]  /*3ffc0*/  LDL.LU R64, [R1+0x94] ;  /* 0x0000940001407983 */ /* 0x001ee80000300800 */
[----:B------:R-:W3:Y:S04]  /*3ffd0*/  LDL.LU R3, [R1+0x60] ;  /* 0x0000600001037983 */ /* 0x000ee80000300800 */
[----:B--2---:R0:W-:Y:S04]  /*3ffe0*/  STL [R1+0x1a0], R6 ;  /* 0x0001a00601007387 */ /* 0x0041e80000100800 */
[----:B0-----:R-:W2:Y:S04]  /*3fff0*/  LDL.LU R6, [R1+0x5c] ;  /* 0x00005c0001067983 */ /* 0x001ea80000300800 */
[----:B----4-:R0:W-:Y:S04]  /*40000*/  STL [R1+0x194], R2 ;  /* 0x0001940201007387 */ /* 0x0101e80000100800 */
[----:B0-----:R-:W4:Y:S04]  /*40010*/  LDL.LU R2, [R1+0x30] ;  /* 0x0000300001027983 */ /* 0x001f280000300800 */
[----:B------:R-:W2:Y:S04]  /*40020*/  LDL.LU R4, [R1+0x2c] ;  /* 0x00002c0001047983 */ /* 0x000ea80000300800 */
[----:B------:R0:W-:Y:S04]  /*40030*/  STL [R1+0x188], R5 ;  /* 0x0001880501007387 */ /* 0x0001e80000100800 */
[----:B0-----:R-:W2:Y:S04]  /*40040*/  LDL.LU R5, [R1+0x1850] ;  /* 0x0018500001057983 */ /* 0x001ea80000300800 */
[----:B------:R-:W3:Y:S04]  /*40050*/  LDL R46, [R1+0x11cc] ;  /* 0x0011cc00012e7983 */ /* 0x000ee80000100800 */
[----:B------:R-:W3:Y:S01]  /*40060*/  LDL R47, [R1+0x11d0] ;  /* 0x0011d000012f7983 */ /* 0x000ee20000100800 */
[----:B------:R-:W-:-:S02]  /*40070*/  ISETP.GT.AND P2, PT, R7, 0x7f, PT ;  /* 0x0000007f0700780c */ /* 0x000fc40003f44270 */
[----:B--2---:R-:W-:-:S11]  /*40080*/  PRMT R5, RZ, 0x7610, R5 ;  /* 0x00007610ff057816 */ /* 0x004fd60000000005 */
[----:B---3--:R-:W-:-:S04]  /*40090*/  @P2 LOP3.LUT R47, R47, R46, RZ, 0x3c, !PT ;  /* 0x0000002e2f2f2212 */ /* 0x008fc800078e3cff */
[----:B------:R-:W-:-:S04]  /*400a0*/  @P2 LOP3.LUT R46, R47, R46, RZ, 0x3c, !PT ;  /* 0x0000002e2f2e2212 */ /* 0x000fc800078e3cff */
[----:B------:R-:W-:-:S05]  /*400b0*/  @P2 LOP3.LUT R47, R47, R46, RZ, 0x3c, !PT ;  /* 0x0000002e2f2f2212 */ /* 0x000fca00078e3cff */
[----:B------:R-:W2:Y:S04]  /*400c0*/  @P2 LDG.E.U8 R5, desc[UR20][R46.64] ;  /* 0x000000142e052981 */ /* 0x000ea8000c1e1100 */
[----:B------:R-:W3:Y:S04]  /*400d0*/  LDL R46, [R1+0x11d4] ;  /* 0x0011d400012e7983 */ /* 0x000ee80000100800 */
[----:B------:R-:W3:Y:S01]  /*400e0*/  LDL R47, [R1+0x11d8] ;  /* 0x0011d800012f7983 */ /* 0x000ee20000100800 */
[----:B------:R-:W-:-:S03]  /*400f0*/  PRMT R16, RZ, 0x7610, R16 ;  /* 0x00007610ff107816 */ /* 0x000fc60000000010 */
[----:B--2---:R0:W-:Y:S02]  /*40100*/  STL [R1+0x184], R5 ;  /* 0x0001840501007387 */ /* 0x0041e40000100800 */
[----:B0-----:R-:W0:Y:S01]  /*40110*/  S2R R5, SR_TID.X ;  /* 0x0000000000057919 */ /* 0x001e220000002100 */
[----:B---3--:R-:W-:-:S04]  /*40120*/  @P2 LOP3.LUT R47, R47, R46, RZ, 0x3c, !PT ;  /* 0x0000002e2f2f2212 */ /* 0x008fc800078e3cff */
[----:B------:R-:W-:-:S04]  /*40130*/  @P2 LOP3.LUT R46, R47, R46, RZ, 0x3c, !PT ;  /* 0x0000002e2f2e2212 */ /* 0x000fc800078e3cff */
[----:B------:R-:W-:-:S05]  /*40140*/  @P2 LOP3.LUT R47, R47, R46, RZ, 0x3c, !PT ;  /* 0x0000002e2f2f2212 */ /* 0x000fca00078e3cff */
[----:B------:R-:W2:Y:S01]  /*40150*/  @P2 LDG.E.U8 R16, desc[UR20][R46.64] ;  /* 0x000000142e102981 */ /* 0x000ea2000c1e1100 */
[----:B0-----:R-:W-:Y:S01]  /*40160*/  LOP3.LUT R5, R5, 0x7f, RZ, 0xc0, !PT ;  /* 0x0000007f05057812 */ /* 0x001fe200078ec0ff */
[----:B------:R-:W-:Y:S06]  /*40170*/  BAR.SYNC.DEFER_BLOCKING 0x0 ;  /* 0x0000000000007b1d */ /* 0x000fec0000010000 */
        /* <DEDUP_REMOVED lines=11> */
[----:B------:R1:W-:Y:S04]  /*40230*/  STS.U8 [R5+UR9+0x15400], R91 ;  /* 0x0154005b05007988 */ /* 0x0003e80008000009 */
[----:B------:R3:W-:Y:S04]  /*40240*/  STS.U8 [R5+UR9+0x11800], R92 ;  /* 0x0118005c05007988 */ /* 0x0007e80008000009 */
[----:B0-----:R-:W2:Y:S04]  /*40250*/  LDL.LU R90, [R1+0x228] ;  /* 0x00022800015a7983 */ /* 0x001ea80000300800 */
[----:B-1----:R-:W2:Y:S04]  /*40260*/  LDL.LU R91, [R1+0x224] ;  /* 0x00022400015b7983 */ /* 0x002ea80000300800 */
[----:B---3--:R-:W3:Y:S04]  /*40270*/  LDL.LU R92, [R1+0x1d8] ;  /* 0x0001d800015c7983 */ /* 0x008ee80000300800 */
[----:B------:R-:W-:Y:S04]  /*40280*/  STS.U8 [R5+UR9+0x15800], R64 ;  /* 0x0158004005007988 */ /* 0x000fe80008000009 */
[----:B------:R-:W-:Y:S04]  /*40290*/  STS.U8 [R5+UR9+0x11c00], R3 ;  /* 0x011c000305007988 */ /* 0x000fe80008000009 */
[----:B------:R-:W-:Y:S04]  /*402a0*/  STS.U8 [R5+UR9+0x15c00], R6 ;  /* 0x015c000605007988 */ /* 0x000fe80008000009 */
[----:B----4-:R0:W-:Y:S04]  /*402b0*/  STS.U8 [R5+UR9+0x12000], R2 ;  /* 0x0120000205007988 */ /* 0x0101e80008000009 */
[----:B------:R-:W-:Y:S04]  /*402c0*/  STS.U8 [R5+UR9+0x16000], R4 ;  /* 0x0160000405007988 */ /* 0x000fe80008000009 */
[----:B------:R1:W-:Y:S04]  /*402d0*/  STS.U8 [R5+UR9+0x12400], R0 ;  /* 0x0124000005007988 */ /* 0x0003e80008000009 */
[----:B0-----:R-:W4:Y:S01]  /*402e0*/  LDL.LU R2, [R1+0x1d4] ;  /* 0x0001d40001027983 */ /* 0x001f220000300800 */
[----:B-1----:R-:W0:Y:S03]  /*402f0*/  S2R R0, SR_TID.X ;  /* 0x0000000000007919 */ /* 0x002e260000002100 */
        /* <DEDUP_REMOVED lines=8> */
[----:B------:R-:W-:Y:S01]  /*40380*/  STS.U8 [R5+UR9+0x13400], R18 ;  /* 0x0134001205007988 */ /* 0x000fe20008000009 */
[----:B------:R-:W-:-:S03]  /*40390*/  LOP3.LUT R4, R0, 0x10, RZ, 0x3c, !PT ;  /* 0x0000001000047812 */ /* 0x000fc600078e3cff */
[----:B------:R-:W-:Y:S04]  /*403a0*/  STS.U8 [R5+UR9+0x17400], R19 ;  /* 0x0174001305007988 */ /* 0x000fe80008000009 */
[----:B------:R-:W-:Y:S04]  /*403b0*/  STS.U8 [R5+UR9+0x13800], R28 ;  /* 0x0138001c05007988 */ /* 0x000fe80008000009 */
[----:B------:R-:W-:Y:S04]  /*403c0*/  STS.U8 [R5+UR9+0x17800], R29 ;  /* 0x0178001d05007988 */ /* 0x000fe80008000009 */
[----:B------:R-:W-:Y:S04]  /*403d0*/  STS.U8 [R5+UR9+0x13c00], R30 ;  /* 0x013c001e05007988 */ /* 0x000fe80008000009 */
[----:B------:R-:W-:Y:S04]  /*403e0*/  STS.U8 [R5+UR9+0x17c00], R31 ;  /* 0x017c001f05007988 */ /* 0x000fe80008000009 */
[----:B--2---:R0:W-:Y:S04]  /*403f0*/  STL [R1+0x178], R16 ;  /* 0x0001781001007387 */ /* 0x0041e80000100800 */
        /* <DEDUP_REMOVED lines=14> */
[----:B------:R0:W-:Y:S04]  /*404e0*/  STS.U8 [R4+UR9+0x10080], R90 ;  /* 0x0100805a04007988 */ /* 0x0001e80008000009 */
[----:B------:R1:W-:Y:S04]  /*404f0*/  STS.U8 [R4+UR9+0x14080], R91 ;  /* 0x0140805b04007988 */ /* 0x0003e80008000009 */
[----:B---3--:R3:W-:Y:S04]  /*40500*/  STS.U8 [R4+UR9+0x10480], R92 ;  /* 0x0104805c04007988 */ /* 0x0087e80008000009 */
[----:B0-----:R-:W2:Y:S04]  /*40510*/  LDL.LU R90, [R1+0x184c] ;  /* 0x00184c00015a7983 */ /* 0x001ea80000300800 */
[----:B-1----:R-:W2:Y:S04]  /*40520*/  LDL.LU R91, [R1+0x1848] ;  /* 0x00184800015b7983 */ /* 0x002ea80000300800 */
[----:B---3--:R-:W3:Y:S04]  /*40530*/  LDL.LU R92, [R1+0x1844] ;  /* 0x00184400015c7983 */ /* 0x008ee80000300800 */
[----:B----4-:R0:W-:Y:S04]  /*40540*/  STS.U8 [R4+UR9+0x14480], R2 ;  /* 0x0144800204007988 */ /* 0x0101e80008000009 */
[----:B0-----:R-:W4:Y:S04]  /*40550*/  LDL.LU R2, [R1+0x1840] ;  /* 0x0018400001027983 */ /* 0x001f280000300800 */
[----:B--2---:R0:W-:Y:S04]  /*40560*/  STS.U8 [R4+UR9+0x10880], R16 ;  /* 0x0108801004007988 */ /* 0x0041e80008000009 */
[----:B------:R1:W-:Y:S04]  /*40570*/  STS.U8 [R4+UR9+0x14880], R52 ;  /* 0x0148803404007988 */ /* 0x0003e80008000009 */
[----:B------:R2:W-:Y:S04]  /*40580*/  STS.U8 [R4+UR9+0x10c80], R54 ;  /* 0x010c803604007988 */ /* 0x0005e80008000009 */
[----:B------:R0:W-:Y:S04]  /*40590*/  STS.U8 [R4+UR9+0x14c80], R71 ;  /* 0x014c804704007988 */ /* 0x0001e80008000009 */
[----:B------:R0:W-:Y:S04]  /*405a0*/  STS.U8 [R4+UR9+0x11080], R72 ;  /* 0x0110804804007988 */ /* 0x0001e80008000009 */
[----:B------:R0:W-:Y:S04]  /*405b0*/  STS.U8 [R4+UR9+0x15080], R83 ;  /* 0x0150805304007988 */ /* 0x0001e80008000009 */
[----:B------:R1:W-:Y:S04]  /*405c0*/  STS.U8 [R4+UR9+0x11480], R84 ;  /* 0x0114805404007988 */ /* 0x0003e80008000009 */
[----:B------:R1:W-:Y:S04]  /*405d0*/  STS.U8 [R4+UR9+0x15480], R85 ;  /* 0x0154805504007988 */ /* 0x0003e80008000009 */
[----:B0-----:R-:W4:Y:S04]  /*405e0*/  LDL.LU R16, [R1+0x1cc] ;  /* 0x0001cc0001107983 */ /* 0x001f280000300800 */
[----:B------:R0:W-:Y:S04]  /*405f0*/  STS.U8 [R4+UR9+0x11880], R86 ;  /* 0x0118805604007988 */ /* 0x0001e80008000009 */
[----:B-1----:R-:W4:Y:S04]  /*40600*/  LDL.LU R52, [R1+0x1c8] ;  /* 0x0001c80001347983 */ /* 0x002f280000300800 */
[----:B------:R1:W-:Y:S04]  /*40610*/  STS.U8 [R4+UR9+0x15880], R87 ;  /* 0x0158805704007988 */ /* 0x0003e80008000009 */
[----:B--2---:R-:W2:Y:S04]  /*40620*/  LDL.LU R54, [R1+0x16c] ;  /* 0x00016c0001367983 */ /* 0x004ea80000300800 */
[----:B------:R0:W-:Y:S04]  /*40630*/  STS.U8 [R4+UR9+0x11c80], R88 ;  /* 0x011c805804007988 */ /* 0x0001e80008000009 */
[----:B------:R-:W2:Y:S04]  /*40640*/  LDL.LU R71, [R1+0x168] ;  /* 0x0001680001477983 */ /* 0x000ea80000300800 */
[----:B------:R0:W-:Y:S04]  /*40650*/  STS.U8 [R4+UR9+0x15c80], R64 ;  /* 0x015c804004007988 */ /* 0x0001e80008000009 */
[----:B------:R-:W2:Y:S04]  /*40660*/  LDL.LU R72, [R1+0x118] ;  /* 0x0001180001487983 */ /* 0x000ea80000300800 */
[----:B------:R0:W-:Y:S04]  /*40670*/  STS.U8 [R4+UR9+0x12080], R3 ;  /* 0x0120800304007988 */ /* 0x0001e80008000009 */
[----:B------:R-:W2:Y:S04]  /*40680*/  LDL.LU R83, [R1+0x114] ;  /* 0x0001140001537983 */ /* 0x000ea80000300800 */
[----:B------:R0:W-:Y:S04]  /*40690*/  STS.U8 [R4+UR9+0x16080], R6 ;  /* 0x0160800604007988 */ /* 0x0001e80008000009 */
[----:B------:R-:W2:Y:S04]  /*406a0*/  LDL.LU R84, [R1+0xe8] ;  /* 0x0000e80001547983 */ /* 0x000ea80000300800 */
[----:B------:R-:W2:Y:S04]  /*406b0*/  LDL.LU R85, [R1+0xe4] ;  /* 0x0000e40001557983 */ /* 0x000ea80000300800 */
[----:B0-----:R-:W2:Y:S04]  /*406c0*/  LDL.LU R86, [R1+0xb8] ;  /* 0x0000b80001567983 */ /* 0x001ea80000300800 */
[----:B-1----:R-:W2:Y:S04]  /*406d0*/  LDL.LU R87, [R1+0xb4] ;  /* 0x0000b40001577983 */ /* 0x002ea80000300800 */
[----:B------:R-:W2:Y:S04]  /*406e0*/  LDL.LU R88, [R1+0x80] ;  /* 0x0000800001587983 */ /* 0x000ea80000300800 */
[----:B------:R-:W2:Y:S04]  /*406f0*/  LDL.LU R64, [R1+0x7c] ;  /* 0x00007c0001407983 */ /* 0x000ea80000300800 */
[----:B---3--:R-:W-:Y:S04]  /*40700*/  STS.U8 [R4+UR9+0x12480], R92 ;  /* 0x0124805c04007988 */ /* 0x008fe80008000009 */
[----:B------:R-:W-:Y:S04]  /*40710*/  STS.U8 [R4+UR9+0x16480], R91 ;  /* 0x0164805b04007988 */ /* 0x000fe80008000009 */
[----:B------:R-:W-:Y:S04]  /*40720*/  STS.U8 [R4+UR9+0x12880], R80 ;  /* 0x0128805004007988 */ /* 0x000fe80008000009 */
[----:B------:R-:W-:Y:S04]  /*40730*/  STS.U8 [R4+UR9+0x16880], R79 ;  /* 0x0168804f04007988 */ /* 0x000fe80008000009 */
[----:B------:R-:W-:Y:S04]  /*40740*/  STS.U8 [R4+UR9+0x12c80], R68 ;  /* 0x012c804404007988 */ /* 0x000fe80008000009 */
[----:B------:R-:W3:Y:S04]  /*40750*/  LDL.LU R3, [R1+0x50] ;  /* 0x0000500001037983 */ /* 0x000ee80000300800 */
[----:B------:R-:W-:Y:S04]  /*40760*/  STS.U8 [R4+UR9+0x16c80], R67 ;  /* 0x016c804304007988 */ /* 0x000fe80008000009 */
[----:B------:R-:W2:Y:S04]  /*40770*/  LDL.LU R6, [R1+0x4c] ;  /* 0x00004c0001067983 */ /* 0x000ea80000300800 */
[----:B------:R0:W-:Y:S04]  /*40780*/  STS.U8 [R4+UR9+0x13080], R8 ;  /* 0x0130800804007988 */ /* 0x0001e80008000009 */
[----:B------:R1:W-:Y:S04]  /*40790*/  STS.U8 [R4+UR9+0x17080], R9 ;  /* 0x0170800904007988 */ /* 0x0003e80008000009 */
[----:B0-----:R-:W2:Y:S04]  /*407a0*/  LDL.LU R8, [R1+0x21c] ;  /* 0x00021c0001087983 */ /* 0x001ea80000300800 */
[----:B-1----:R-:W2:Y:S04]  /*407b0*/  LDL.LU R9, [R1+0x220] ;  /* 0x0002200001097983 */ /* 0x002ea80000300800 */
[----:B------:R-:W-:Y:S04]  /*407c0*/  STS.U8 [R4+UR9+0x13480], R20 ;  /* 0x0134801404007988 */ /* 0x000fe80008000009 */
[----:B------:R-:W-:Y:S04]  /*407d0*/  STS.U8 [R4+UR9+0x17480], R21 ;  /* 0x0174801504007988 */ /* 0x000fe80008000009 */
[----:B------:R-:W-:Y:S04]  /*407e0*/  STS.U8 [R4+UR9+0x13880], R33 ;  /* 0x0138802104007988 */ /* 0x000fe80008000009 */
[----:B------:R-:W-:Y:S04]  /*407f0*/  STS.U8 [R4+UR9+0x17880], R34 ;  /* 0x0178802204007988 */ /* 0x000fe80008000009 */
[----:B------:R-:W-:Y:S04]  /*40800*/  STS.U8 [R4+UR9+0x13c80], R35 ;  /* 0x013c802304007988 */ /* 0x000fe80008000009 */
[----:B------:R0:W-:Y:S04]  /*40810*/  STS.U8 [R4+UR9+0x17c80], R36 ;  /* 0x017c802404007988 */ /* 0x0001e80008000009 */
[----:B0-----:R-:W3:Y:S01]  /*40820*/  LDL.LU R4, [R1+0x183c] ;  /* 0x00183c0001047983 */ /* 0x001ee20000300800 */
[----:B------:R-:W-:-:S05]  /*40830*/  LOP3.LUT R0, R0, 0x20, RZ, 0x3c, !PT ;  /* 0x0000002000007812 */ /* 0x000fca00078e3cff */
[----:B--2---:R-:W-:Y:S04]  /*40840*/  STS.U8 [R0+UR9+0x10100], R9 ;  /* 0x0101000900007988 */ /* 0x004fe80008000009 */
        /* <DEDUP_REMOVED lines=13> */
[----:B---3--:R-:W-:Y:S04]  /*40920*/  STS.U8 [R0+UR9+0x11d00], R3 ;  /* 0x011d000300007988 */ /* 0x008fe80008000009 */
[----:B------:R-:W-:Y:S04]  /*40930*/  STS.U8 [R0+UR9+0x15d00], R6 ;  /* 0x015d000600007988 */ /* 0x000fe80008000009 */
[----:B0-----:R-:W2:Y:S04]  /*40940*/  LDL.LU R85, [R1+0x218] ;  /* 0x0002180001557983 */ /* 0x001ea80000300800 */
[----:B------:R0:W-:Y:S04]  /*40950*/  STS.U8 [R0+UR9+0x12100], R4 ;  /* 0x0121000400007988 */ /* 0x0001e80008000009 */
[----:B-1----:R-:W3:Y:S04]  /*40960*/  LDL.LU R87, [R1+0x214] ;  /* 0x0002140001577983 */ /* 0x002ee80000300800 */
[----:B0-----:R-:W4:Y:S01]  /*40970*/  LDL.LU R4, [R1+0x1c0] ;  /* 0x0001c00001047983 */ /* 0x001f220000300800 */
[----:B------:R-:W0:Y:S03]  /*40980*/  S2R R16, SR_TID.X ;  /* 0x0000000000107919 */ /* 0x000e260000002100 */
[----:B------:R1:W-:Y:S04]  /*40990*/  STS.U8 [R0+UR9+0x16100], R2 ;  /* 0x0161000200007988 */ /* 0x0003e80008000009 */
[----:B------:R-:W-:Y:S04]  /*409a0*/  STS.U8 [R0+UR9+0x12500], R90 ;  /* 0x0125005a00007988 */ /* 0x000fe80008000009 */
[----:B------:R-:W4:Y:S04]  /*409b0*/  LDL.LU R9, [R1+0x1bc] ;  /* 0x0001bc0001097983 */ /* 0x000f280000300800 */
[----:B------:R-:W-:Y:S04]  /*409c0*/  STS.U8 [R0+UR9+0x16500], R89 ;  /* 0x0165005900007988 */ /* 0x000fe80008000009 */
[----:B------:R-:W4:Y:S04]  /*409d0*/  LDL.LU R8, [R1+0x164] ;  /* 0x0001640001087983 */ /* 0x000f280000300800 */
[----:B------:R-:W-:Y:S04]  /*409e0*/  STS.U8 [R0+UR9+0x12900], R78 ;  /* 0x0129004e00007988 */ /* 0x000fe80008000009 */
[----:B------:R-:W4:Y:S04]  /*409f0*/  LDL.LU R52, [R1+0x160] ;  /* 0x0001600001347983 */ /* 0x000f280000300800 */
[----:B------:R-:W-:Y:S01]  /*40a00*/  STS.U8 [R0+UR9+0x16900], R77 ;  /* 0x0169004d00007988 */ /* 0x000fe20008000009 */
[----:B0-----:R-:W-:-:S03]  /*40a10*/  LOP3.LUT R16, R16, 0x7f, RZ, 0xc0, !PT ;  /* 0x0000007f10107812 */ /* 0x001fc600078ec0ff */
[----:B------:R-:W4:Y:S04]  /*40a20*/  LDL.LU R54, [R1+0x110] ;  /* 0x0001100001367983 */ /* 0x000f280000300800 */
[----:B------:R-:W-:Y:S04]  /*40a30*/  STS.U8 [R0+UR9+0x12d00], R66 ;  /* 0x012d004200007988 */ /* 0x000fe80008000009 */
[----:B------:R-:W4:Y:S04]  /*40a40*/  LDL.LU R71, [R1+0x10c] ;  /* 0x00010c0001477983 */ /* 0x000f280000300800 */
[----:B------:R-:W-:Y:S01]  /*40a50*/  STS.U8 [R0+UR9+0x16d00], R65 ;  /* 0x016d004100007988 */ /* 0x000fe20008000009 */
[----:B------:R-:W-:-:S03]  /*40a60*/  LOP3.LUT R86, R16, 0x30, RZ, 0x3c, !PT ;  /* 0x0000003010567812 */ /* 0x000fc600078e3cff */
        /* <DEDUP_REMOVED lines=12> */
[----:B-1----:R-:W4:Y:S04]  /*40b30*/  LDL.LU R2, [R1+0x48] ;  /* 0x0000480001027983 */ /* 0x002f280000300800 */
[----:B------:R-:W-:Y:S04]  /*40b40*/  STS.U8 [R0+UR9+0x13d00], R39 ;  /* 0x013d002700007988 */ /* 0x000fe80008000009 */
[----:B------:R0:W-:Y:S04]  /*40b50*/  STS.U8 [R0+UR9+0x17d00], R40 ;  /* 0x017d002800007988 */ /* 0x0001e80008000009 */
[----:B------:R-:W4:Y:S04]  /*40b60*/  LDL.LU R88, [R1+0x18] ;  /* 0x0000180001587983 */ /* 0x000f280000300800 */
[----:B0-----:R-:W4:Y:S04]  /*40b70*/  LDL.LU R0, [R1+0x14] ;  /* 0x0000140001007983 */ /* 0x001f280000300800 */
[----:B--2---:R0:W-:Y:S04]  /*40b80*/  STS.U8 [R86+UR9+0x10180], R85 ;  /* 0x0101805556007988 */ /* 0x0041e80008000009 */
[----:B---3--:R1:W-:Y:S04]  /*40b90*/  STS.U8 [R86+UR9+0x14180], R87 ;  /* 0x0141805756007988 */ /* 0x0083e80008000009 */
[----:B0-----:R-:W2:Y:S04]  /*40ba0*/  LDL.LU R85, [R1+0x1838] ;  /* 0x0018380001557983 */ /* 0x001ea80000300800 */
[----:B----4-:R0:W-:Y:S04]  /*40bb0*/  STS.U8 [R86+UR9+0x10580], R4 ;  /* 0x0105800456007988 */ /* 0x0101e80008000009 */
[----:B-1----:R-:W3:Y:S04]  /*40bc0*/  LDL.LU R87, [R1+0x1834] ;  /* 0x0018340001577983 */ /* 0x002ee80000300800 */
[----:B0-----:R-:W4:Y:S04]  /*40bd0*/  LDL.LU R4, [R1+0x1830] ;  /* 0x0018300001047983 */ /* 0x001f280000300800 */
        /* <DEDUP_REMOVED lines=11> */
[----:B0-----:R-:W2:Y:S04]  /*40c90*/  LDL.LU R3, [R1+0x20c] ;  /* 0x00020c0001037983 */ /* 0x001ea80000300800 */
[----:B------:R0:W-:Y:S04]  /*40ca0*/  STS.U8 [R86+UR9+0x11d80], R2 ;  /* 0x011d800256007988 */ /* 0x0001e80008000009 */
[----:B-1----:R-:W2:Y:S04]  /*40cb0*/  LDL.LU R6, [R1+0x208] ;  /* 0x0002080001067983 */ /* 0x002ea80000300800 */
[----:B0-----:R-:W2:Y:S04]  /*40cc0*/  LDL.LU R2, [R1+0x1b4] ;  /* 0x0001b40001027983 */ /* 0x001ea80000300800 */
[----:B----4-:R0:W-:Y:S04]  /*40cd0*/  STS.U8 [R86+UR9+0x15d80], R4 ;  /* 0x015d800456007988 */ /* 0x0101e80008000009 */
[----:B0-----:R-:W4:Y:S04]  /*40ce0*/  LDL.LU R4, [R1+0x1b0] ;  /* 0x0001b00001047983 */ /* 0x001f280000300800 */
        /* <DEDUP_REMOVED lines=10> */
[----:B0-----:R-:W2:Y:S04]  /*40d90*/  LDL.LU R88, [R1+0x182c] ;  /* 0x00182c0001587983 */ /* 0x001ea80000300800 */
[----:B------:R0:W-:Y:S01]  /*40da0*/  STS.U8 [R86+UR9+0x16180], R0 ;  /* 0x0161800056007988 */ /* 0x0001e20008000009 */
[----:B------:R-:W-:-:S03]  /*40db0*/  LOP3.LUT R16, R16, 0x40, RZ, 0x3c, !PT ;  /* 0x0000004010107812 */ /* 0x000fc600078e3cff */
[----:B0-----:R-:W4:Y:S04]  /*40dc0*/  LDL.LU R0, [R1+0x3c] ;  /* 0x00003c0001007983 */ /* 0x001f280000300800 */
[----:B--2---:R-:W-:Y:S04]  /*40dd0*/  STS.U8 [R86+UR9+0x12580], R88 ;  /* 0x0125805856007988 */ /* 0x004fe80008000009 */
        /* <DEDUP_REMOVED lines=15> */
[----:B0-----:R-:W3:Y:S04]  /*40ed0*/  LDL.LU R86, [R1+0x1828] ;  /* 0x0018280001567983 */ /* 0x001ee80000300800 */
[----:B-1----:R-:W3:Y:S04]  /*40ee0*/  LDL.LU R3, [R1+0x1824] ;  /* 0x0018240001037983 */ /* 0x002ee80000300800 */
[----:B--2---:R-:W2:Y:S04]  /*40ef0*/  LDL.LU R6, [R1+0x1820] ;  /* 0x0018200001067983 */ /* 0x004ea80000300800 */
[----:B------:R0:W-:Y:S04]  /*40f00*/  STS.U8 [R16+UR9+0x10600], R2 ;  /* 0x0106000210007988 */ /* 0x0001e80008000009 */
[----:B----4-:R1:W-:Y:S04]  /*40f10*/  STS.U8 [R16+UR9+0x14600], R4 ;  /* 0x0146000410007988 */ /* 0x0103e80008000009 */
[----:B0-----:R-:W4:Y:S04]  /*40f20*/  LDL.LU R2, [R1+0x181c] ;  /* 0x00181c0001027983 */ /* 0x001f280000300800 */
[----:B-1----:R-:W2:Y:S04]  /*40f30*/  LDL.LU R4, [R1+0x1818] ;  /* 0x0018180001047983 */ /* 0x002ea80000300800 */
[----:B------:R-:W-:Y:S04]  /*40f40*/  STS.U8 [R16+UR9+0x10a00], R9 ;  /* 0x010a000910007988 */ /* 0x000fe80008000009 */
[----:B------:R-:W-:Y:S04]  /*40f50*/  STS.U8 [R16+UR9+0x14a00], R8 ;  /* 0x014a000810007988 */ /* 0x000fe80008000009 */
[----:B------:R0:W-:Y:S04]  /*40f60*/  STS.U8 [R16+UR9+0x10e00], R52 ;  /* 0x010e003410007988 */ /* 0x0001e80008000009 */
[----:B------:R1:W-:Y:S04]  /*40f70*/  STS.U8 [R16+UR9+0x14e00], R54 ;  /* 0x014e003610007988 */ /* 0x0003e80008000009 */
[----:B------:R0:W-:Y:S04]  /*40f80*/  STS.U8 [R16+UR9+0x11200], R71 ;  /* 0x0112004710007988 */ /* 0x0001e80008000009 */
[----:B------:R-:W-:Y:S04]  /*40f90*/  STS.U8 [R16+UR9+0x15200], R72 ;  /* 0x0152004810007988 */ /* 0x000fe80008000009 */
[----:B------:R-:W-:Y:S04]  /*40fa0*/  STS.U8 [R16+UR9+0x11600], R83 ;  /* 0x0116005310007988 */ /* 0x000fe80008000009 */
[----:B------:R-:W-:Y:S04]  /*40fb0*/  STS.U8 [R16+UR9+0x15600], R84 ;  /* 0x0156005410007988 */ /* 0x000fe80008000009 */
[----:B------:R-:W-:Y:S04]  /*40fc0*/  STS.U8 [R16+UR9+0x11a00], R64 ;  /* 0x011a004010007988 */ /* 0x000fe80008000009 */
[----:B0-----:R-:W3:Y:S04]  /*40fd0*/  LDL.LU R52, [R1+0x200] ;  /* 0x0002000001347983 */ /* 0x001ee80000300800 */
[----:B-1----:R-:W3:Y:S04]  /*40fe0*/  LDL.LU R54, [R1+0x1fc] ;  /* 0x0001fc0001367983 */ /* 0x002ee80000300800 */
[----:B------:R-:W3:Y:S04]  /*40ff0*/  LDL.LU R71, [R1+0x1a8] ;  /* 0x0001a80001477983 */ /* 0x000ee80000300800 */
[----:B--2---:R-:W-:Y:S04]  /*41000*/  STS.U8 [R16+UR9+0x15a00], R4 ;  /* 0x015a000410007988 */ /* 0x004fe80008000009 */
[----:B----4-:R0:W-:Y:S04]  /*41010*/  STS.U8 [R16+UR9+0x11e00], R2 ;  /* 0x011e000210007988 */ /* 0x0101e80008000009 */
[----:B0-----:R-:W2:Y:S04]  /*41020*/  LDL.LU R2, [R1+0x1a4] ;  /* 0x0001a40001027983 */ /* 0x001ea80000300800 */
[----:B------:R-:W4:Y:S04]  /*41030*/  LDL.LU R4, [R1+0x154] ;  /* 0x0001540001047983 */ /* 0x000f280000300800 */
[----:B------:R-:W-:Y:S04]  /*41040*/  STS.U8 [R16+UR9+0x15e00], R0 ;  /* 0x015e000010007988 */ /* 0x000fe80008000009 */
[----:B------:R-:W-:Y:S04]  /*41050*/  STS.U8 [R16+UR9+0x12200], R6 ;  /* 0x0122000610007988 */ /* 0x000fe80008000009 */
[----:B---3--:R0:W-:Y:S04]  /*41060*/  STS.U8 [R16+UR9+0x16200], R3 ;  /* 0x0162000310007988 */ /* 0x0081e80008000009 */
[----:B------:R-:W-:Y:S04]  /*41070*/  STS.U8 [R16+UR9+0x12600], R86 ;  /* 0x0126005610007988 */ /* 0x000fe80008000009 */
[----:B------:R-:W-:Y:S04]  /*41080*/  STS.U8 [R16+UR9+0x16600], R85 ;  /* 0x0166005510007988 */ /* 0x000fe80008000009 */
[----:B------:R-:W-:Y:S04]  /*41090*/  STS.U8 [R16+UR9+0x12a00], R74 ;  /* 0x012a004a10007988 */ /* 0x000fe80008000009 */
[----:B------:R-:W-:Y:S04]  /*410a0*/  STS.U8 [R16+UR9+0x16a00], R73 ;  /* 0x016a004910007988 */ /* 0x000fe80008000009 */
[----:B------:R-:W-:Y:S04]  /*410b0*/  STS.U8 [R16+UR9+0x12e00], R58 ;  /* 0x012e003a10007988 */ /* 0x000fe80008000009 */
[----:B------:R-:W-:Y:S01]  /*410c0*/  STS.U8 [R16+UR9+0x16e00], R56 ;  /* 0x016e003810007988 */ /* 0x000fe20008000009 */
[----:B0-----:R-:W-:-:S03]  /*410d0*/  LOP3.LUT R3, R5, 0x50, RZ, 0x3c, !PT ;  /* 0x0000005005037812 */ /* 0x001fc600078e3cff */
[----:B------:R-:W3:Y:S04]  /*410e0*/  LDL.LU R72, [R1+0xfc] ;  /* 0x0000fc0001487983 */ /* 0x000ee80000300800 */
[----:B------:R-:W-:Y:S04]  /*410f0*/  STS.U8 [R16+UR9+0x13200], R14 ;  /* 0x0132000e10007988 */ /* 0x000fe80008000009 */
        /* <DEDUP_REMOVED lines=22> */
[----:B----4-:R1:W-:Y:S04]  /*41260*/  STS.U8 [R3+UR9+0x10a80], R4 ;  /* 0x010a800403007988 */ /* 0x0103e80008000009 */
[----:B0-----:R-:W2:Y:S04]  /*41270*/  LDL.LU R2, [R1+0x1804] ;  /* 0x0018040001027983 */ /* 0x001ea80000300800 */
[----:B-1----:R-:W4:Y:S04]  /*41280*/  LDL.LU R4, [R1+0x1800] ;  /* 0x0018000001047983 */ /* 0x002f280000300800 */
[----:B----4-:R-:W-:Y:S04]  /*41290*/  STS.U8 [R3+UR9+0x14a80], R4 ;  /* 0x014a800403007988 */ /* 0x010fe80008000009 */
[----:B--2---:R0:W-:Y:S04]  /*412a0*/  STS.U8 [R3+UR9+0x10e80], R2 ;  /* 0x010e800203007988 */ /* 0x0041e80008000009 */
[----:B---3--:R1:W-:Y:S04]  /*412b0*/  STS.U8 [R3+UR9+0x14e80], R72 ;  /* 0x014e804803007988 */ /* 0x0083e80008000009 */
[----:B------:R2:W-:Y:S04]  /*412c0*/  STS.U8 [R3+UR9+0x11280], R83 ;  /* 0x0112805303007988 */ /* 0x0005e80008000009 */
[----:B0-----:R-:W3:Y:S04]  /*412d0*/  LDL.LU R2, [R1+0x1f4] ;  /* 0x0001f40001027983 */ /* 0x001ee80000300800 */
[----:B------:R-:W4:Y:S04]  /*412e0*/  LDL.LU R4, [R1+0x1f0] ;  /* 0x0001f00001047983 */ /* 0x000f280000300800 */
[----:B-1----:R-:W3:Y:S04]  /*412f0*/  LDL.LU R72, [R1+0x17fc] ;  /* 0x0017fc0001487983 */ /* 0x002ee80000300800 */
[----:B--2---:R-:W2:Y:S04]  /*41300*/  LDL.LU R83, [R1+0x17f8] ;  /* 0x0017f80001537983 */ /* 0x004ea80000300800 */
[----:B------:R0:W-:Y:S04]  /*41310*/  STS.U8 [R3+UR9+0x15280], R84 ;  /* 0x0152805403007988 */ /* 0x0001e80008000009 */
[----:B------:R1:W-:Y:S04]  /*41320*/  STS.U8 [R3+UR9+0x11680], R64 ;  /* 0x0116804003007988 */ /* 0x0003e80008000009 */
[----:B------:R1:W-:Y:S04]  /*41330*/  STS.U8 [R3+UR9+0x15680], R0 ;  /* 0x0156800003007988 */ /* 0x0003e80008000009 */
[----:B0-----:R-:W2:Y:S04]  /*41340*/  LDL.LU R84, [R1+0x17f4] ;  /* 0x0017f40001547983 */ /* 0x001ea80000300800 */
[----:B-1----:R-:W2:Y:S04]  /*41350*/  LDL.LU R64, [R1+0x17f0] ;  /* 0x0017f00001407983 */ /* 0x002ea80000300800 */
[----:B------:R-:W2:Y:S04]  /*41360*/  LDL.LU R0, [R1+0x17ec] ;  /* 0x0017ec0001007983 */ /* 0x000ea80000300800 */
[----:B------:R0:W-:Y:S04]  /*41370*/  STS.U8 [R3+UR9+0x11a80], R6 ;  /* 0x011a800603007988 */ /* 0x0001e80008000009 */
[----:B0-----:R-:W2:Y:S04]  /*41380*/  LDL.LU R6, [R1+0x17e8] ;  /* 0x0017e80001067983 */ /* 0x001ea80000300800 */
[----:B------:R-:W-:Y:S04]  /*41390*/  STS.U8 [R3+UR9+0x15a80], R9 ;  /* 0x015a800903007988 */ /* 0x000fe80008000009 */
[----:B------:R-:W-:Y:S01]  /*413a0*/  STS.U8 [R3+UR9+0x11e80], R8 ;  /* 0x011e800803007988 */ /* 0x000fe20008000009 */
[----:B------:R-:W-:-:S02]  /*413b0*/  ISETP.GE.AND P1, PT, R5, R7, PT ;  /* 0x000000070500720c */ /* 0x000fc40003f26270 */
[----:B------:R-:W-:Y:S01]  /*413c0*/  LOP3.LUT R5, R5, 0x60, RZ, 0x3c, !PT ;  /* 0x0000006005057812 */ /* 0x000fe200078e3cff */
[----:B--2---:R0:W-:Y:S04]  /*413d0*/  STS.U8 [R3+UR9+0x15e80], R6 ;  /* 0x015e800603007988 */ /* 0x0041e80008000009 */
[----:B------:R1:W-:Y:S04]  /*413e0*/  STS.U8 [R3+UR9+0x12280], R0 ;  /* 0x0122800003007988 */ /* 0x0003e80008000009 */
[----:B------:R2:W-:Y:S04]  /*413f0*/  STS.U8 [R3+UR9+0x16280], R64 ;  /* 0x0162804003007988 */ /* 0x0005e80008000009 */
        /* <DEDUP_REMOVED lines=9> */
[----:B------:R3:W-:Y:S04]  /*41490*/  STS.U8 [R3+UR9+0x17680], R45 ;  /* 0x0176802d03007988 */ /* 0x0007e80008000009 */
[----:B0-----:R-:W4:Y:S04]  /*414a0*/  LDL.LU R6, [R1+0x17e4] ;  /* 0x0017e40001067983 */ /* 0x001f280000300800 */
[----:B------:R-:W-:Y:S04]  /*414b0*/  STS.U8 [R3+UR9+0x13a80], R57 ;  /* 0x013a803903007988 */ /* 0x000fe80008000009 */
[----:B-1----:R-:W4:Y:S04]  /*414c0*/  LDL.LU R0, [R1+0x17e0] ;  /* 0x0017e00001007983 */ /* 0x002f280000300800 */
[----:B------:R-:W-:Y:S04]  /*414d0*/  STS.U8 [R3+UR9+0x17a80], R59 ;  /* 0x017a803b03007988 */ /* 0x000fe80008000009 */
[----:B--2---:R-:W2:Y:S04]  /*414e0*/  LDL.LU R64, [R1+0x17dc] ;  /* 0x0017dc0001407983 */ /* 0x004ea80000300800 */
[----:B------:R-:W-:Y:S04]  /*414f0*/  STS.U8 [R3+UR9+0x13e80], R61 ;  /* 0x013e803d03007988 */ /* 0x000fe80008000009 */
[----:B------:R-:W2:Y:S04]  /*41500*/  LDL R9, [R1+0x34c] ;  /* 0x00034c0001097983 */ /* 0x000ea80000100800 */
[----:B------:R-:W2:Y:S04]  /*41510*/  LDL R8, [R1+0x350] ;  /* 0x0003500001087983 */ /* 0x000ea80000100800 */
[----:B---3--:R-:W3:Y:S04]  /*41520*/  LDL R45, [R1+0x390] ;  /* 0x00039000012d7983 */ /* 0x008ee80000100800 */
[----:B------:R0:W-:Y:S04]  /*41530*/  STS.U8 [R3+UR9+0x17e80], R63 ;  /* 0x017e803f03007988 */ /* 0x0001e80008000009 */
[----:B------:R1:W-:Y:S04]  /*41540*/  STS.U8 [R5+UR9+0x10300], R2 ;  /* 0x0103000205007988 */ /* 0x0003e80008000009 */
[----:B----4-:R4:W-:Y:S04]  /*41550*/  STS.U8 [R5+UR9+0x14300], R4 ;  /* 0x0143000405007988 */ /* 0x0109e80008000009 */
[----:B0-----:R-:W2:Y:S04]  /*41560*/  LDL.LU R3, [R1+0x17d8] ;  /* 0x0017d80001037983 */ /* 0x001ea80000300800 */
[----:B-1----:R-:W2:Y:S04]  /*41570*/  LDL.LU R2, [R1+0x17d4] ;  /* 0x0017d40001027983 */ /* 0x002ea80000300800 */
[----:B----4-:R-:W4:Y:S04]  /*41580*/  LDL.LU R4, [R1+0x17d0] ;  /* 0x0017d00001047983 */ /* 0x010f280000300800 */
[----:B----4-:R0:W-:Y:S04]  /*41590*/  STS.U8 [R5+UR9+0x10700], R4 ;  /* 0x0107000405007988 */ /* 0x0101e80008000009 */
[----:B--2---:R1:W-:Y:S04]  /*415a0*/  STS.U8 [R5+UR9+0x14700], R2 ;  /* 0x0147000205007988 */ /* 0x0043e80008000009 */
[----:B------:R2:W-:Y:S04]  /*415b0*/  STS.U8 [R5+UR9+0x10b00], R3 ;  /* 0x010b000305007988 */ /* 0x0005e80008000009 */
[----:B0-----:R-:W4:Y:S04]  /*415c0*/  LDL.LU R4, [R1+0x17cc] ;  /* 0x0017cc0001047983 */ /* 0x001f280000300800 */
[----:B-1----:R-:W3:Y:S04]  /*415d0*/  LDL.LU R2, [R1+0x17c8] ;  /* 0x0017c80001027983 */ /* 0x002ee80000300800 */
[----:B--2---:R-:W2:Y:S04]  /*415e0*/  LDL.LU R3, [R1+0x17c4] ;  /* 0x0017c40001037983 */ /* 0x004ea80000300800 */
[----:B------:R0:W-:Y:S04]  /*415f0*/  STS.U8 [R5+UR9+0x14b00], R64 ;  /* 0x014b004005007988 */ /* 0x0001e80008000009 */
[----:B0-----:R-:W2:Y:S02]  /*41600*/  LDL.LU R64, [R1+0x17c0] ;  /* 0x0017c00001407983 */ /* 0x001ea40000300800 */
[----:B--2---:R-:W-:-:S06]  /*41610*/  PRMT R64, RZ, 0x7610, R64 ;  /* 0x00007610ff407816 */ /* 0x004fcc0000000040 */
[----:B------:R-:W2:Y:S04]  /*41620*/  @!P1 LDG.E.U8 R64, desc[UR20][R8.64] ;  /* 0x0000001408409981 */ /* 0x000ea8000c1e1100 */
[----:B------:R0:W-:Y:S04]  /*41630*/  STS.U8 [R5+UR9+0x10f00], R0 ;  /* 0x010f000005007988 */ /* 0x0001e80008000009 */
[----:B------:R1:W-:Y:S04]  /*41640*/  STS.U8 [R5+UR9+0x14f00], R6 ;  /* 0x014f000605007988 */ /* 0x0003e80008000009 */
[----:B0-----:R-:W3:Y:S04]  /*41650*/  LDL.LU R0, [R1+0x17bc] ;  /* 0x0017bc0001007983 */ /* 0x001ee80000300800 */
[----:B-1----:R-:W4:Y:S04]  /*41660*/  LDL.LU R5, [R1+0x17b8] ;  /* 0x0017b80001057983 */ /* 0x002f280000300800 */
[----:B------:R-:W4:Y:S04]  /*41670*/  LDL.LU R6, [R1+0x17b4] ;  /* 0x0017b40001067983 */ /* 0x000f280000300800 */
[----:B--2---:R0:W-:Y:S04]  /*41680*/  STL [R1+0xf4], R64 ;  /* 0x0000f44001007387 */ /* 0x0041e80000100800 */
[----:B0-----:R-:W2:Y:S04]  /*41690*/  LDL.LU R64, [R1+0x17b0] ;  /* 0x0017b00001407983 */ /* 0x001ea80000300800 */
[----:B------:R-:W2:Y:S01]  /*416a0*/  LDL R9, [R1+0x38c] ;  /* 0x00038c0001097983 */ /* 0x000ea20000100800 */
[----:B---3--:R-:W-:-:S03]  /*416b0*/  @!P1 IMAD.MOV.U32 R8, RZ, RZ, R45 ;  /* 0x000000ffff089224 */ /* 0x008fc600078e002d */
[----:B------:R-:W3:Y:S01]  /*416c0*/  LDL R45, [R1+0x4f0] ;  /* 0x0004f000012d7983 */ /* 0x000ee20000100800 */
[----:B----4-:R-:W-:-:S06]  /*416d0*/  PRMT R6, RZ, 0x7610, R6 ;  /* 0x00007610ff067816 */ /* 0x010fcc0000000006 */
[----:B--2---:R-:W2:Y:S04]  /*416e0*/  @!P1 LDG.E.U8 R6, desc[UR20][R8.64] ;  /* 0x0000001408069981 */ /* 0x004ea8000c1e1100 */
[----:B--2---:R0:W-:Y:S04]  /*416f0*/  STL [R1+0xec], R6 ;  /* 0x0000ec0601007387 */ /* 0x0041e80000100800 */
[----:B0-----:R-:W2:Y:S04]  /*41700*/  LDL.LU R6, [R1+0x17ac] ;  /* 0x0017ac0001067983 */ /* 0x001ea80000300800 */
[----:B------:R-:W4:Y:S04]  /*41710*/  LDL R8, [R1+0x3cc] ;  /* 0x0003cc0001087983 */ /* 0x000f280000100800 */
[----:B------:R-:W4:Y:S01]  /*41720*/  LDL R9, [R1+0x3d0] ;  /* 0x0003d00001097983 */ /* 0x000f220000100800 */
[----:B------:R-:W-:-:S02]  /*41730*/  PRMT R64, RZ, 0x7610, R64 ;  /* 0x00007610ff407816 */ /* 0x000fc40000000040 */
[----:B----4-:R-:W-:-:S04]  /*41740*/  @!P1 LOP3.LUT R9, R9, R8, RZ, 0x3c, !PT ;  /* 0x0000000809099212 */ /* 0x010fc800078e3cff */
[----:B------:R-:W-:-:S04]  /*41750*/  @!P1 LOP3.LUT R8, R9, R8, RZ, 0x3c, !PT ;  /* 0x0000000809089212 */ /* 0x000fc800078e3cff */
[----:B------:R-:W-:-:S05]  /*41760*/  @!P1 LOP3.LUT R9, R9, R8, RZ, 0x3c, !PT ;  /* 0x0000000809099212 */ /* 0x000fca00078e3cff */
[----:B------:R-:W4:Y:S04]  /*41770*/  @!P1 LDG.E.U8 R64, desc[UR20][R8.64] ;  /* 0x0000001408409981 */ /* 0x000f28000c1e1100 */
[----:B----4-:R0:W-:Y:S04]  /*41780*/  STL [R1+0xe4], R64 ;  /* 0x0000e44001007387 */ /* 0x0101e80000100800 */
[----:B0-----:R-:W4:Y:S04]  /*41790*/  LDL.LU R64, [R1+0x17a8] ;  /* 0x0017a80001407983 */ /* 0x001f280000300800 */
[----:B------:R-:W2:Y:S04]  /*417a0*/  LDL R8, [R1+0x42c] ;  /* 0x00042c0001087983 */ /* 0x000ea80000100800 */
[----:B------:R-:W2:Y:S01]  /*417b0*/  LDL R9, [R1+0x430] ;  /* 0x0004300001097983 */ /* 0x000ea20000100800 */
[----:B------:R-:W-:-:S02]  /*417c0*/  PRMT R47, RZ, 0x7610, R47 ;  /* 0x00007610ff2f7816 */ /* 0x000fc4000000002f */
[----:B--2---:R-:W-:-:S04]  /*417d0*/  @!P1 LOP3.LUT R9, R9, R8, RZ, 0x3c, !PT ;  /* 0x0000000809099212 */ /* 0x004fc800078e3cff */
[----:B------:R-:W-:-:S04]  /*417e0*/  @!P1 LOP3.LUT R8, R9, R8, RZ, 0x3c, !PT ;  /* 0x0000000809089212 */ /* 0x000fc800078e3cff */
[----:B------:R-:W-:-:S05]  /*417f0*/  @!P1 LOP3.LUT R9, R9, R8, RZ, 0x3c, !PT ;  /* 0x0000000809099212 */ /* 0x000fca00078e3cff */
[----:B------:R-:W2:Y:S04]  /*41800*/  @!P1 LDG.E.U8 R47, desc[UR20][R8.64] ;  /* 0x00000014082f9981 */ /* 0x000ea8000c1e1100 */
[----:B------:R-:W3:Y:S04]  /*41810*/  LDL R8, [R1+0x46c] ;  /* 0x00046c0001087983 */ /* 0x000ee80000100800 */
[----:B------:R-:W3:Y:S01]  /*41820*/  LDL R9, [R1+0x470] ;  /* 0x0004700001097983 */ /* 0x000ee20000100800 */
[----:B------:R-:W-:-:S03]  /*41830*/  PRMT R46, RZ, 0x7610, R46 ;  /* 0x00007610ff2e7816 */ /* 0x000fc6000000002e */
[----:B--2---:R0:W-:Y:S01]  /*41840*/  STL [R1+0xdc], R47 ;  /* 0x0000dc2f01007387 */ /* 0x0041e20000100800 */
[----:B------:R-:W-:-:S03]  /*41850*/  PRMT R6, RZ, 0x7610, R6 ;  /* 0x00007610ff067816 */ /* 0x000fc60000000006 */
[----:B0-----:R-:W2:Y:S01]  /*41860*/  LDL R47, [R1+0x570] ;  /* 0x00057000012f7983 */ /* 0x001ea20000100800 */
[----:B---3--:R-:W-:-:S04]  /*41870*/  @!P1 LOP3.LUT R9, R9, R8, RZ, 0x3c, !PT ;  /* 0x0000000809099212 */ /* 0x008fc800078e3cff */
[----:B------:R-:W-:-:S04]  /*41880*/  @!P1 LOP3.LUT R8, R9, R8, RZ, 0x3c, !PT ;  /* 0x0000000809089212 */ /* 0x000fc800078e3cff */
[----:B------:R-:W-:-:S05]  /*41890*/  @!P1 LOP3.LUT R9, R9, R8, RZ, 0x3c, !PT ;  /* 0x0000000809099212 */ /* 0x000fca00078e3cff */
[----:B------:R0:W3:Y:S04]  /*418a0*/  @!P1 LDG.E.U8 R46, desc[UR20][R8.64] ;  /* 0x00000014082e9981 */ /* 0x0000e8000c1e1100 */
[----:B------:R-:W0:Y:S04]  /*418b0*/  LDL R8, [R1+0x4ac] ;  /* 0x0004ac0001087983 */ /* 0x000e280000100800 */
[----:B------:R-:W0:Y:S02]  /*418c0*/  LDL R9, [R1+0x4b0] ;  /* 0x0004b00001097983 */ /* 0x000e240000100800 */
[----:B0-----:R-:W-:-:S04]  /*418d0*/  @!P1 LOP3.LUT R9, R9, R8, RZ, 0x3c, !PT ;  /* 0x0000000809099212 */ /* 0x001fc800078e3cff */
[----:B------:R-:W-:-:S04]  /*418e0*/  @!P1 LOP3.LUT R8, R9, R8, RZ, 0x3c, !PT ;  /* 0x0000000809089212 */ /* 0x000fc800078e3cff */
[----:B------:R-:W-:-:S05]  /*418f0*/  @!P1 LOP3.LUT R9, R9, R8, RZ, 0x3c, !PT ;  /* 0x0000000809099212 */ /* 0x000fca00078e3cff */
[----:B------:R-:W2:Y:S04]  /*41900*/  @!P1 LDG.E.U8 R6, desc[UR20][R8.64] ;  /* 0x0000001408069981 */ /* 0x000ea8000c1e1100 */
[----:B---3--:R0:W-:Y:S04]  /*41910*/  STL [R1+0xd4], R46 ;  /* 0x0000d42e01007387 */ /* 0x0081e80000100800 */
[----:B0-----:R-:W3:Y:S04]  /*41920*/  LDL R46, [R1+0x5b0] ;  /* 0x0005b000012e7983 */ /* 0x001ee80000100800 */
[----:B--2---:R0:W-:Y:S04]  /*41930*/  STL [R1+0xcc], R6 ;  /* 0x0000cc0601007387 */ /* 0x0041e80000100800 */
[----:B0-----:R-:W2:Y:S04]  /*41940*/  LDL.LU R6, [R1+0x17a4] ;  /* 0x0017a40001067983 */ /* 0x001ea80000300800 */
[----:B------:R-:W2:Y:S01]  /*41950*/  LDL R9, [R1+0x4ec] ;  /* 0x0004ec0001097983 */ /* 0x000ea20000100800 */
[----:B----4-:R-:W-:Y:S01]  /*41960*/  PRMT R64, RZ, 0x7610, R64 ;  /* 0x00007610ff407816 */ /* 0x010fe20000000040 */
[----:B------:R-:W-:-:S02]  /*41970*/  @!P1 IMAD.MOV.U32 R8, RZ, RZ, R45 ;  /* 0x000000ffff089224 */ /* 0x000fc400078e002d */
[----:B------:R-:W4:Y:S04]  /*41980*/  LDL R45, [R1+0x5f0] ;  /* 0x0005f000012d7983 */ /* 0x000f280000100800 */
[----:B--2---:R-:W2:Y:S04]  /*41990*/  @!P1 LDG.E.U8 R64, desc[UR20][R8.64] ;  /* 0x0000001408409981 */ /* 0x004ea8000c1e1100 */
[----:B--2---:R0:W-:Y:S04]  /*419a0*/  STL [R1+0xc4], R64 ;  /* 0x0000c44001007387 */ /* 0x0041e80000100800 */
[----:B0-----:R-:W2:Y:S04]  /*419b0*/  LDL.LU R64, [R1+0x17a0] ;  /* 0x0017a00001407983 */ /* 0x001ea80000300800 */
[----:B------:R-:W2:Y:S04]  /*419c0*/  LDL R8, [R1+0x52c] ;  /* 0x00052c0001087983 */ /* 0x000ea80000100800 */
[----:B------:R-:W2:Y:S01]  /*419d0*/  LDL R9, [R1+0x530] ;  /* 0x0005300001097983 */ /* 0x000ea20000100800 */
[----:B------:R-:W-:-:S02]  /*419e0*/  PRMT R44, RZ, 0x7610, R44 ;  /* 0x00007610ff2c7816 */ /* 0x000fc4000000002c */
[----:B--2---:R-:W-:-:S04]  /*419f0*/  @!P1 LOP3.LUT R9, R9, R8, RZ, 0x3c, !PT ;  /* 0x0000000809099212 */ /* 0x004fc800078e3cff */
[----:B------:R-:W-:-:S04]  /*41a00*/  @!P1 LOP3.LUT R8, R9, R8, RZ, 0x3c, !PT ;  /* 0x0000000809089212 */ /* 0x000fc800078e3cff */
[----:B------:R-:W-:-:S05]  /*41a10*/  @!P1 LOP3.LUT R9, R9, R8, RZ, 0x3c, !PT ;  /* 0x0000000809099212 */ /* 0x000fca00078e3cff */
[----:B------:R0:W2:Y:S04]  /*41a20*/  @!P1 LDG.E.U8 R44, desc[UR20][R8.64] ;  /* 0x00000014082c9981 */ /* 0x0000a8000c1e1100 */
[----:B------:R-:W3:Y:S01]  /*41a30*/  LDL R9, [R1+0x56c] ;  /* 0x00056c0001097983 */ /* 0x000ee20000100800 */
[----:B------:R-:W-:Y:S01]  /*41a40*/  PRMT R43, RZ, 0x7610, R43 ;  /* 0x00007610ff2b7816 */ /* 0x000fe2000000002b */
[----:B0-----:R-:W-:Y:S02]  /*41a50*/  @!P1 IMAD.MOV.U32 R8, RZ, RZ, R47 ;  /* 0x000000ffff089224 */ /* 0x001fe400078e002f */
[----:B--2---:R0:W-:Y:S01]  /*41a60*/  STL [R1+0xbc], R44 ;  /* 0x0000bc2c01007387 */ /* 0x0041e20000100800 */
[----:B------:R-:W-:-:S03]  /*41a70*/  PRMT R21, RZ, 0x7610, R21 ;  /* 0x00007610ff157816 */ /* 0x000fc60000000015 */
[----:B------:R-:W2:Y:S04]  /*41a80*/  LDL R47, [R1+0x66c] ;  /* 0x00066c00012f7983 */ /* 0x000ea80000100800 */
[----:B---3--:R1:W3:Y:S04]  /*41a90*/  @!P1 LDG.E.U8 R43, desc[UR20][R8.64] ;  /* 0x00000014082b9981 */ /* 0x0082e8000c1e1100 */
[----:B0-----:R-:W2:Y:S04]  /*41aa0*/  LDL R44, [R1+0x630] ;  /* 0x00063000012c7983 */ /* 0x001ea80000100800 */
[----:B------:R-:W2:Y:S01]  /*41ab0*/  LDL R9, [R1+0x5ac] ;  /* 0x0005ac0001097983 */ /* 0x000ea20000100800 */
[----:B-1----:R-:W-:-:S03]  /*41ac0*/  @!P1 IMAD.MOV.U32 R8, RZ, RZ, R46 ;  /* 0x000000ffff089224 */ /* 0x002fc600078e002e */
[----:B---3--:R0:W-:Y:S01]  /*41ad0*/  STL [R1+0xb4], R43 ;  /* 0x0000b42b01007387 */ /* 0x0081e20000100800 */
[----:B------:R-:W-:-:S03]  /*41ae0*/  PRMT R15, RZ, 0x7610, R15 ;  /* 0x00007610ff0f7816 */ /* 0x000fc6000000000f */
[----:B------:R-:W3:Y:S04]  /*41af0*/  LDL R46, [R1+0x6ac] ;  /* 0x0006ac00012e7983 */ /* 0x000ee80000100800 */
[----:B--2---:R4:W2:Y:S04]  /*41b00*/  @!P1 LDG.E.U8 R21, desc[UR20][R8.64] ;  /* 0x0000001408159981 */ /* 0x0048a8000c1e1100 */
[----:B0-----:R-:W3:Y:S04]  /*41b10*/  LDL R43, [R1+0x670] ;  /* 0x00067000012b7983 */ /* 0x001ee80000100800 */
[----:B------:R-:W3:Y:S01]  /*41b20*/  LDL R9, [R1+0x5ec] ;  /* 0x0005ec0001097983 */ /* 0x000ee20000100800 */
[----:B----4-:R-:W-:-:S03]  /*41b30*/  @!P1 IMAD.MOV.U32 R8, RZ, RZ, R45 ;  /* 0x000000ffff089224 */ /* 0x010fc600078e002d */
[----:B--2---:R0:W-:Y:S01]  /*41b40*/  STL [R1+0xac], R21 ;  /* 0x0000ac1501007387 */ /* 0x0041e20000100800 */
[----:B------:R-:W-:Y:S02]  /*41b50*/  PRMT R13, RZ, 0x7610, R13 ;  /* 0x00007610ff0d7816 */ /* 0x000fe4000000000d */
[----:B------:R-:W-:Y:S01]  /*41b60*/  PRMT R17, RZ, 0x7610, R17 ;  /* 0x00007610ff117816 */ /* 0x000fe20000000011 */
[----:B------:R-:W2:Y:S04]  /*41b70*/  LDL R45, [R1+0x6ec] ;  /* 0x0006ec00012d7983 */ /* 0x000ea80000100800 */
[----:B---3--:R1:W3:Y:S04]  /*41b80*/  @!P1 LDG.E.U8 R15, desc[UR20][R8.64] ;  /* 0x00000014080f9981 */ /* 0x0082e8000c1e1100 */
[----:B0-----:R-:W4:Y:S04]  /*41b90*/  LDL R21, [R1+0x6b0] ;  /* 0x0006b00001157983 */ /* 0x001f280000100800 */
[----:B------:R-:W2:Y:S01]  /*41ba0*/  LDL R9, [R1+0x62c] ;  /* 0x00062c0001097983 */ /* 0x000ea20000100800 */
[----:B-1----:R-:W-:Y:S01]  /*41bb0*/  @!P1 IMAD.MOV.U32 R8, RZ, RZ, R44 ;  /* 0x000000ffff089224 */ /* 0x002fe200078e002c */
[----:B------:R-:W-:-:S04]  /*41bc0*/  PRMT R10, RZ, 0x7610, R10 ;  /* 0x00007610ff0a7816 */ /* 0x000fc8000000000a */
[----:B--2---:R0:W2:Y:S02]  /*41bd0*/  @!P1 LDG.E.U8 R13, desc[UR20][R8.64] ;  /* 0x00000014080d9981 */ /* 0x0040a4000c1e1100 */
[----:B0-----:R-:W-:Y:S02]  /*41be0*/  @!P1 IMAD.MOV.U32 R8, RZ, RZ, R43 ;  /* 0x000000ffff089224 */ /* 0x001fe400078e002b */
[----:B------:R-:W-:-:S05]  /*41bf0*/  @!P1 IMAD.MOV.U32 R9, RZ, RZ, R47 ;  /* 0x000000ffff099224 */ /* 0x000fca00078e002f */
[----:B------:R4:W2:Y:S04]  /*41c00*/  @!P1 LDG.E.U8 R17, desc[UR20][R8.64] ;  /* 0x0000001408119981 */ /* 0x0008a8000c1e1100 */
[----:B---3--:R0:W-:Y:S04]  /*41c10*/  STL [R1+0xa4], R15 ;  /* 0x0000a40f01007387 */ /* 0x0081e80000100800 */
[----:B------:R-:W3:Y:S01]  /*41c20*/  LDL R44, [R1+0x734] ;  /* 0x00073400012c7983 */ /* 0x000ee20000100800 */
[----:B----4-:R-:W-:Y:S02]  /*41c30*/  @!P1 IMAD.MOV.U32 R8, RZ, RZ, R21 ;  /* 0x000000ffff089224 */ /* 0x010fe400078e0015 */
[----:B------:R-:W-:Y:S01]  /*41c40*/  @!P1 IMAD.MOV.U32 R9, RZ, RZ, R46 ;  /* 0x000000ffff099224 */ /* 0x000fe200078e002e */
[----:B0-----:R-:W4:Y:S04]  /*41c50*/  LDL R15, [R1+0x6f0] ;  /* 0x0006f000010f7983 */ /* 0x001f280000100800 */
[----:B------:R0:W3:Y:S04]  /*41c60*/  @!P1 LDG.E.U8 R10, desc[UR20][R8.64] ;  /* 0x00000014080a9981 */ /* 0x0000e8000c1e1100 */
[----:B--2---:R1:W-:Y:S04]  /*41c70*/  STL [R1+0x9c], R13 ;  /* 0x00009c0d01007387 */ /* 0x0043e80000100800 */
[----:B------:R-:W2:Y:S04]  /*41c80*/  LDL R43, [R1+0x774] ;  /* 0x00077400012b7983 */ /* 0x000ea80000100800 */
[----:B-1----:R-:W2:Y:S01]  /*41c90*/  LDL R13, [R1+0x738] ;  /* 0x00073800010d7983 */ /* 0x002ea20000100800 */
[----:B------:R-:W-:-:S03]  /*41ca0*/  PRMT R14, RZ, 0x7610, R14 ;  /* 0x00007610ff0e7816 */ /* 0x000fc6000000000e */
[----:B------:R1:W-:Y:S01]  /*41cb0*/  STL [R1+0x94], R17 ;  /* 0x0000941101007387 */ /* 0x0003e20000100800 */
[----:B0-----:R-:W-:-:S03]  /*41cc0*/  @!P1 IMAD.MOV.U32 R9, RZ, RZ, R45 ;  /* 0x000000ffff099224 */ /* 0x001fc600078e002d */
[----:B------:R-:W2:Y:S04]  /*41cd0*/  LDL R21, [R1+0x7b4] ;  /* 0x0007b40001157983 */ /* 0x000ea80000100800 */
[----:B-1----:R-:W2:Y:S01]  /*41ce0*/  LDL R17, [R1+0x778] ;  /* 0x0007780001117983 */ /* 0x002ea20000100800 */
[----:B----4-:R-:W-:-:S03]  /*41cf0*/  @!P1 IMAD.MOV.U32 R8, RZ, RZ, R15 ;  /* 0x000000ffff089224 */ /* 0x010fc600078e000f */
[----:B---3--:R0:W-:Y:S04]  /*41d00*/  STL [R1+0x84], R10 ;  /* 0x0000840a01007387 */ /* 0x0081e80000100800 */
[----:B------:R1:W3:Y:S01]  /*41d10*/  @!P1 LDG.E.U8 R14, desc[UR20][R8.64] ;  /* 0x00000014080e9981 */ /* 0x0002e2000c1e1100 */
[----:B------:R-:W-:Y:S02]  /*41d20*/  PRMT R12, RZ, 0x7610, R12 ;  /* 0x00007610ff0c7816 */ /* 0x000fe4000000000c */
[----:B------:R-:W-:Y:S01]  /*41d30*/  PRMT R16, RZ, 0x7610, R16 ;  /* 0x00007610ff107816 */ /* 0x000fe20000000010 */
[----:B------:R-:W4:Y:S04]  /*41d40*/  LDL R15, [R1+0x7f4] ;  /* 0x0007f400010f7983 */ /* 0x000f280000100800 */
[----:B0-----:R-:W3:Y:S01]  /*41d50*/  LDL R10, [R1+0x7b8] ;  /* 0x0007b800010a7983 */ /* 0x001ee20000100800 */
[----:B-1----:R-:W-:-:S02]  /*41d60*/  @!P1 IMAD.MOV.U32 R9, RZ, RZ, R44 ;  /* 0x000000ffff099224 */ /* 0x002fc400078e002c */
[----:B--2---:R-:W-:-:S05]  /*41d70*/  @!P1 IMAD.MOV.U32 R8, RZ, RZ, R13 ;  /* 0x000000ffff089224 */ /* 0x004fca00078e000d */
[----:B------:R0:W2:Y:S01]  /*41d80*/  @!P1 LDG.E.U8 R12, desc[UR20][R8.64] ;  /* 0x00000014080c9981 */ /* 0x0000a2000c1e1100 */
[----:B------:R-:W-:Y:S01]  /*41d90*/  PRMT R11, RZ, 0x7610, R11 ;  /* 0x00007610ff0b7816 */ /* 0x000fe2000000000b */
[----:B0-----:R-:W-:Y:S02]  /*41da0*/  @!P1 IMAD.MOV.U32 R9, RZ, RZ, R43 ;  /* 0x000000ffff099224 */ /* 0x001fe400078e002b */
[----:B------:R-:W-:-:S05]  /*41db0*/  @!P1 IMAD.MOV.U32 R8, RZ, RZ, R17 ;  /* 0x000000ffff089224 */ /* 0x000fca00078e0011 */
[----:B------:R0:W4:Y:S02]  /*41dc0*/  @!P1 LDG.E.U8 R16, desc[UR20][R8.64] ;  /* 0x0000001408109981 */ /* 0x000124000c1e1100 */
[----:B0-----:R-:W-:Y:S02]  /*41dd0*/  @!P1 IMAD.MOV.U32 R9, RZ, RZ, R21 ;  /* 0x000000ffff099224 */ /* 0x001fe400078e0015 */
[----:B---3--:R-:W-:Y:S01]  /*41de0*/  @!P1 IMAD.MOV.U32 R8, RZ, RZ, R10 ;  /* 0x000000ffff089224 */ /* 0x008fe200078e000a */
[----:B------:R0:W-:Y:S04]  /*41df0*/  STL [R1+0x44], R14 ;  /* 0x0000440e01007387 */ /* 0x0001e80000100800 */
[----:B------:R1:W3:Y:S04]  /*41e00*/  @!P1 LDG.E.U8 R11, desc[UR20][R8.64] ;  /* 0x00000014080b9981 */ /* 0x0002e8000c1e1100 */
[----:B------:R-:W3:Y:S04]  /*41e10*/  LDL R13, [R1+0x834] ;  /* 0x00083400010d7983 */ /* 0x000ee80000100800 */
[----:B0-----:R-:W3:Y:S04]  /*41e20*/  LDL R14, [R1+0x7f8] ;  /* 0x0007f800010e7983 */ /* 0x001ee80000100800 */
[----:B--2---:R0:W-:Y:S04]  /*41e30*/  STL [R1+0x38], R12 ;  /* 0x0000380c01007387 */ /* 0x0041e80000100800 */
[----:B------:R-:W2:Y:S04]  /*41e40*/  LDL R17, [R1+0x874] ;  /* 0x0008740001117983 */ /* 0x000ea80000100800 */
[----:B0-----:R-:W2:Y:S04]  /*41e50*/  LDL R12, [R1+0x838] ;  /* 0x00083800010c7983 */ /* 0x001ea80000100800 */
[----:B----4-:R0:W-:Y:S01]  /*41e60*/  STL [R1+0x2c], R16 ;  /* 0x00002c1001007387 */ /* 0x0101e20000100800 */
[----:B-1----:R-:W-:-:S03]  /*41e70*/  @!P1 IMAD.MOV.U32 R9, RZ, RZ, R15 ;  /* 0x000000ffff099224 */ /* 0x002fc600078e000f */
[----:B------:R-:W4:Y:S04]  /*41e80*/  LDL R10, [R1+0x8b8] ;  /* 0x0008b800010a7983 */ /* 0x000f280000100800 */
[----:B0-----:R-:W4:Y:S01]  /*41e90*/  LDL R16, [R1+0x878] ;  /* 0x0008780001107983 */ /* 0x001f220000100800 */
[----:B------:R-:W-:-:S03]  /*41ea0*/  PRMT R19, RZ, 0x7610, R19 ;  /* 0x00007610ff137816 */ /* 0x000fc60000000013 */
[----:B---3--:R0:W-:Y:S04]  /*41eb0*/  STL [R1+0x20], R11 ;  /* 0x0000200b01007387 */ /* 0x0081e80000100800 */
[----:B------:R-:W3:Y:S01]  /*41ec0*/  LDL R15, [R1+0x8f4] ;  /* 0x0008f400010f7983 */ /* 0x000ee20000100800 */
[----:B------:R-:W-:-:S03]  /*41ed0*/  @!P1 IMAD.MOV.U32 R8, RZ, RZ, R14 ;  /* 0x000000ffff089224 */ /* 0x000fc600078e000e */
[----:B0-----:R-:W3:Y:S04]  /*41ee0*/  LDL R11, [R1+0x8b4] ;  /* 0x0008b400010b7983 */ /* 0x001ee80000100800 */
[----:B------:R-:W3:Y:S04]  /*41ef0*/  LDL R14, [R1+0x8f8] ;  /* 0x0008f800010e7983 */ /* 0x000ee80000100800 */
[----:B------:R0:W3:Y:S02]  /*41f00*/  @!P1 LDG.E.U8 R19, desc[UR20][R8.64] ;  /* 0x0000001408139981 */ /* 0x0000e4000c1e1100 */
[----:B0-----:R-:W-:-:S02]  /*41f10*/  @!P1 IMAD.MOV.U32 R9, RZ, RZ, R13 ;  /* 0x000000ffff099224 */ /* 0x001fc400078e000d */
[----:B------:R-:W3:Y:S01]  /*41f20*/  LDL R13, [R1+0x934] ;  /* 0x00093400010d7983 */ /* 0x000ee20000100800 */
[----:B--2---:R-:W-:-:S03]  /*41f30*/  @!P1 IMAD.MOV.U32 R8, RZ, RZ, R12 ;  /* 0x000000ffff089224 */ /* 0x004fc600078e000c */
[----:B------:R-:W2:Y:S01]  /*41f40*/  LDL R12, [R1+0x938] ;  /* 0x00093800010c7983 */ /* 0x000ea20000100800 */
[----:B------:R-:W-:Y:S02]  /*41f50*/  PRMT R18, RZ, 0x7610, R18 ;  /* 0x00007610ff127816 */ /* 0x000fe40000000012 */
[----:B------:R-:W-:Y:S02]  /*41f60*/  PRMT R50, RZ, 0x7610, R50 ;  /* 0x00007610ff327816 */ /* 0x000fe40000000032 */
[----:B------:R-:W-:Y:S02]  /*41f70*/  PRMT R7, RZ, 0x7610, R7 ;  /* 0x00007610ff077816 */ /* 0x000fe40000000007 */
[----:B------:R4:W2:Y:S02]  /*41f80*/  @!P1 LDG.E.U8 R18, desc[UR20][R8.64] ;  /* 0x0000001408129981 */ /* 0x0008a4000c1e1100 */
[----:B----4-:R-:W-:Y:S02]  /*41f90*/  @!P1 IMAD.MOV.U32 R8, RZ, RZ, R16 ;  /* 0x000000ffff089224 */ /* 0x010fe400078e0010 */
[----:B------:R-:W-:Y:S01]  /*41fa0*/  @!P1 IMAD.MOV.U32 R9, RZ, RZ, R17 ;  /* 0x000000ffff099224 */ /* 0x000fe200078e0011 */
[----:B------:R-:W4:Y:S04]  /*41fb0*/  LDL R16, [R1+0x978] ;  /* 0x0009780001107983 */ /* 0x000f280000100800 */
[----:B------:R0:W4:Y:S04]  /*41fc0*/  @!P1 LDG.E.U8 R50, desc[UR20][R8.64] ;  /* 0x0000001408329981 */ /* 0x000128000c1e1100 */
[----:B------:R-:W4:Y:S01]  /*41fd0*/  LDL R17, [R1+0x974] ;  /* 0x0009740001117983 */ /* 0x000f220000100800 */
[----:B0-----:R-:W-:-:S03]  /*41fe0*/  PRMT R8, RZ, 0x7610, R8 ;  /* 0x00007610ff087816 */ /* 0x001fc60000000008 */
[----:B---3--:R0:W3:Y:S01]  /*41ff0*/  @!P1 LDG.E.U8 R7, desc[UR20][R10.64] ;  /* 0x000000140a079981 */ /* 0x0080e2000c1e1100 */
[----:B------:R-:W-:Y:S01]  /*42000*/  PRMT R9, RZ, 0x7610, R9 ;  /* 0x00007610ff097816 */ /* 0x000fe20000000009 */
[----:B0-----:R-:W-:Y:S02]  /*42010*/  @!P1 IMAD.MOV.U32 R10, RZ, RZ, R14 ;  /* 0x000000ffff0a9224 */ /* 0x001fe400078e000e */
[----:B------:R-:W-:-:S05]  /*42020*/  @!P1 IMAD.MOV.U32 R11, RZ, RZ, R15 ;  /* 0x000000ffff0b9224 */ /* 0x000fca00078e000f */
[----:B------:R0:W3:Y:S04]  /*42030*/  @!P1 LDG.E.U8 R8, desc[UR20][R10.64] ;  /* 0x000000140a089981 */ /* 0x0000e8000c1e1100 */
[----:B--2---:R1:W2:Y:S01]  /*42040*/  @!P1 LDG.E.U8 R9, desc[UR20][R12.64] ;  /* 0x000000140c099981 */ /* 0x0042a2000c1e1100 */
[----:B0-----:R-:W-:-:S03]  /*42050*/  PRMT R10, RZ, 0x7610, R10 ;  /* 0x00007610ff0a7816 */ /* 0x001fc6000000000a */
[----:B----4-:R-:W-:Y:S01]  /*42060*/  STL [R1+0x175c], R50 ;  /* 0x00175c3201007387 */ /* 0x010fe20000100800 */
[----:B-1----:R-:W-:Y:S02]  /*42070*/  @!P1 IMAD.MOV.U32 R12, RZ, RZ, R16 ;  /* 0x000000ffff0c9224 */ /* 0x002fe400078e0010 */
[----:B------:R-:W-:-:S05]  /*42080*/  @!P1 IMAD.MOV.U32 R13, RZ, RZ, R17 ;  /* 0x000000ffff0d9224 */ /* 0x000fca00078e0011 */
[----:B------:R0:W4:Y:S04]  /*42090*/  @!P1 LDG.E.U8 R10, desc[UR20][R12.64] ;  /* 0x000000140c0a9981 */ /* 0x000128000c1e1100 */
[----:B---3--:R1:W-:Y:S04]  /*420a0*/  STL [R1+0x1760], R7 ;  /* 0x0017600701007387 */ /* 0x0083e80000100800 */
[----:B------:R-:W3:Y:S04]  /*420b0*/  LDL R15, [R1+0x9b4] ;  /* 0x0009b400010f7983 */ /* 0x000ee80000100800 */
[----:B------:R-:W3:Y:S04]  /*420c0*/  LDL R14, [R1+0x9b8] ;  /* 0x0009b800010e7983 */ /* 0x000ee80000100800 */
[----:B------:R0:W-:Y:S04]  /*420d0*/  STL [R1+0x1764], R8 ;  /* 0x0017640801007387 */ /* 0x0001e80000100800 */
[----:B-1----:R-:W4:Y:S04]  /*420e0*/  LDL R7, [R1+0x9f8] ;  /* 0x0009f80001077983 */ /* 0x002f280000100800 */
[----:B0-----:R-:W4:Y:S04]  /*420f0*/  LDL R8, [R1+0x9f4] ;  /* 0x0009f40001087983 */ /* 0x001f280000100800 */
[----:B--2---:R-:W-:Y:S04]  /*42100*/  STL [R1+0x1768], R9 ;  /* 0x0017680901007387 */ /* 0x004fe80000100800 */
[----:B------:R-:W2:Y:S04]  /*42110*/  LDL R17, [R1+0xa34] ;  /* 0x000a340001117983 */ /* 0x000ea80000100800 */
[----:B------:R-:W2:Y:S04]  /*42120*/  LDL R16, [R1+0xa38] ;  /* 0x000a380001107983 */ /* 0x000ea80000100800 */
[----:B------:R0:W-:Y:S04]  /*42130*/  STL [R1+0x14], R19 ;  /* 0x0000141301007387 */ /* 0x0001e80000100800 */
[----:B------:R-:W2:Y:S04]  /*42140*/  LDL R43, [R1+0xa74] ;  /* 0x000a7400012b7983 */ /* 0x000ea80000100800 */
[----:B------:R-:W2:Y:S01]  /*42150*/  LDL R21, [R1+0xa78] ;  /* 0x000a780001157983 */ /* 0x000ea20000100800 */
[----:B------:R-:W-:-:S02]  /*42160*/  PRMT R11, RZ, 0x7610, R11 ;  /* 0x00007610ff0b7816 */ /* 0x000fc4000000000b */
[----:B------:R-:W-:Y:S02]  /*42170*/  PRMT R12, RZ, 0x7610, R12 ;  /* 0x00007610ff0c7816 */ /* 0x000fe4000000000c */
[----:B------:R-:W-:Y:S02]  /*42180*/  PRMT R13, RZ, 0x7610, R13 ;  /* 0x00007610ff0d7816 */ /* 0x000fe4000000000d */
[----:B---3--:R4:W3:Y:S02]  /*42190*/  @!P1 LDG.E.U8 R11, desc[UR20][R14.64] ;  /* 0x000000140e0b9981 */ /* 0x0088e4000c1e1100 */
[----:B----4-:R-:W-:Y:S02]  /*421a0*/  @!P1 IMAD.MOV.U32 R14, RZ, RZ, R7 ;  /* 0x000000ffff0e9224 */ /* 0x010fe400078e0007 */
[----:B------:R-:W-:-:S05]  /*421b0*/  @!P1 IMAD.MOV.U32 R15, RZ, RZ, R8 ;  /* 0x000000ffff0f9224 */ /* 0x000fca00078e0008 */
[----:B------:R1:W4:Y:S02]  /*421c0*/  @!P1 LDG.E.U8 R12, desc[UR20][R14.64] ;  /* 0x000000140e0c9981 */ /* 0x000324000c1e1100 */
[----:B-1----:R-:W-:Y:S02]  /*421d0*/  PRMT R14, RZ, 0x7610, R14 ;  /* 0x00007610ff0e7816 */ /* 0x002fe4000000000e */
[----:B------:R-:W-:Y:S04]  /*421e0*/  STL [R1+0x176c], R10 ;  /* 0x00176c0a01007387 */ /* 0x000fe80000100800 */
[----:B------:R1:W-:Y:S04]  /*421f0*/  STL [R1+0x8], R18 ;  /* 0x0000081201007387 */ /* 0x0003e80000100800 */
[----:B0-----:R-:W4:Y:S04]  /*42200*/  LDL R19, [R1+0xab4] ;  /* 0x000ab40001137983 */ /* 0x001f280000100800 */
[----:B-1----:R-:W4:Y:S04]  /*42210*/  LDL R18, [R1+0xab8] ;  /* 0x000ab80001127983 */ /* 0x002f280000100800 */
[----:B--2---:R0:W2:Y:S02]  /*42220*/  @!P1 LDG.E.U8 R13, desc[UR20][R16.64] ;  /* 0x00000014100d9981 */ /* 0x0040a4000c1e1100 */
[----:B0-----:R-:W-:-:S02]  /*42230*/  @!P1 IMAD.MOV.U32 R17, RZ, RZ, R43 ;  /* 0x000000ffff119224 */ /* 0x001fc400078e002b */
[----:B------:R-:W-:-:S05]  /*42240*/  @!P1 IMAD.MOV.U32 R16, RZ, RZ, R21 ;  /* 0x000000ffff109224 */ /* 0x000fca00078e0015 */
[----:B------:R-:W2:Y:S01]  /*42250*/  @!P1 LDG.E.U8 R14, desc[UR20][R16.64] ;  /* 0x00000014100e9981 */ /* 0x000ea2000c1e1100 */
[----:B------:R-:W-:-:S03]  /*42260*/  PRMT R15, RZ, 0x7610, R15 ;  /* 0x00007610ff0f7816 */ /* 0x000fc6000000000f */
[----:B---3--:R0:W-:Y:S04]  /*42270*/  STL [R1+0x1770], R11 ;  /* 0x0017700b01007387 */ /* 0x0081e80000100800 */
[----:B------:R-:W3:Y:S04]  /*42280*/  LDL R8, [R1+0xaec] ;  /* 0x000aec0001087983 */ /* 0x000ee80000100800 */
[----:B------:R-:W3:Y:S04]  /*42290*/  LDL R7, [R1+0xaf0] ;  /* 0x000af00001077983 */ /* 0x000ee80000100800 */
[----:B----4-:R1:W-:Y:S04]  /*422a0*/  STL [R1+0x1774], R12 ;  /* 0x0017740c01007387 */ /* 0x0103e80000100800 */
[----:B------:R3:W4:Y:S04]  /*422b0*/  @!P1 LDG.E.U8 R15, desc[UR20][R18.64] ;  /* 0x00000014120f9981 */ /* 0x000728000c1e1100 */
[----:B--2---:R-:W-:Y:S04]  /*422c0*/  STL [R1+0x1778], R13 ;  /* 0x0017780d01007387 */ /* 0x004fe80000100800 */
[----:B------:R-:W2:Y:S04]  /*422d0*/  LDL R44, [R1+0xb24] ;  /* 0x000b2400012c7983 */ /* 0x000ea80000100800 */
[----:B------:R-:W2:Y:S04]  /*422e0*/  LDL R10, [R1+0xb28] ;  /* 0x000b2800010a7983 */ /* 0x000ea80000100800 */
[----:B------:R1:W-:Y:S04]  /*422f0*/  STL [R1+0x177c], R14 ;  /* 0x00177c0e01007387 */ /* 0x0003e80000100800 */
[----:B------:R-:W2:Y:S04]  /*42300*/  LDL R43, [R1+0x354] ;  /* 0x00035400012b7983 */ /* 0x000ea80000100800 */
[----:B0-----:R-:W2:Y:S01]  /*42310*/  LDL R11, [R1+0x358] ;  /* 0x00035800010b7983 */ /* 0x001ea20000100800 */
[----:B------:R-:W-:-:S02]  /*42320*/  PRMT R16, RZ, 0x7610, R16 ;  /* 0x00007610ff107816 */ /* 0x000fc40000000010 */
[----:B------:R-:W-:Y:S02]  /*42330*/  PRMT R17, RZ, 0x7610, R17 ;  /* 0x00007610ff117816 */ /* 0x000fe40000000011 */
[----:B------:R-:W-:Y:S01]  /*42340*/  PRMT R22, RZ, 0x7610, R22 ;  /* 0x00007610ff167816 */ /* 0x000fe20000000016 */
[----:B---3--:R-:W-:Y:S02]  /*42350*/  @!P1 IMAD.MOV.U32 R19, RZ, RZ, R8 ;  /* 0x000000ffff139224 */ /* 0x008fe400078e0008 */
[----:B------:R-:W-:-:S05]  /*42360*/  @!P1 IMAD.MOV.U32 R18, RZ, RZ, R7 ;  /* 0x000000ffff129224 */ /* 0x000fca00078e0007 */
[----:B------:R2:W3:Y:S04]  /*42370*/  @!P1 LDG.E.U8 R16, desc[UR20][R18.64] ;  /* 0x0000001412109981 */ /* 0x0004e8000c1e1100 */
[----:B----4-:R-:W-:Y:S04]  /*42380*/  STL [R1+0x1780], R15 ;  /* 0x0017800f01007387 */ /* 0x010fe80000100800 */
[----:B------:R-:W4:Y:S04]  /*42390*/  LDL R8, [R1+0x394] ;  /* 0x0003940001087983 */ /* 0x000f280000100800 */
[----:B------:R-:W4:Y:S04]  /*423a0*/  LDL R7, [R1+0x398] ;  /* 0x0003980001077983 */ /* 0x000f280000100800 */
[----:B------:R-:W4:Y:S04]  /*423b0*/  LDL R21, [R1+0x3d4] ;  /* 0x0003d40001157983 */ /* 0x000f280000100800 */
[----:B-1----:R-:W4:Y:S01]  /*423c0*/  LDL R12, [R1+0x3d8] ;  /* 0x0003d800010c7983 */ /* 0x002f220000100800 */
[----:B--2---:R-:W-:-:S02]  /*423d0*/  @!P1 IMAD.MOV.U32 R19, RZ, RZ, R44 ;  /* 0x000000ffff139224 */ /* 0x004fc400078e002c */
[----:B------:R-:W-:-:S05]  /*423e0*/  @!P1 IMAD.MOV.U32 R18, RZ, RZ, R10 ;  /* 0x000000ffff129224 */ /* 0x000fca00078e000a */
[----:B------:R0:W2:Y:S02]  /*423f0*/  @!P1 LDG.E.U8 R17, desc[UR20][R18.64] ;  /* 0x0000001412119981 */ /* 0x0000a4000c1e1100 */
[----:B0-----:R-:W-:Y:S02]  /*42400*/  @!P1 IMAD.MOV.U32 R19, RZ, RZ, R43 ;  /* 0x000000ffff139224 */ /* 0x001fe400078e002b */
[----:B------:R-:W-:-:S05]  /*42410*/  @!P1 IMAD.MOV.U32 R18, RZ, RZ, R11 ;  /* 0x000000ffff129224 */ /* 0x000fca00078e000b */
[----:B------:R4:W2:Y:S01]  /*42420*/  @!P1 LDG.E.U8 R22, desc[UR20][R18.64] ;  /* 0x0000001412169981 */ /* 0x0008a2000c1e1100 */
[----:B------:R-:W-:-:S03]  /*42430*/  PRMT R42, RZ, 0x7610, R42 ;  /* 0x00007610ff2a7816 */ /* 0x000fc6000000002a */
[----:B---3--:R-:W-:Y:S04]  /*42440*/  STL [R1+0x1784], R16 ;  /* 0x0017841001007387 */ /* 0x008fe80000100800 */
[----:B------:R-:W3:Y:S04]  /*42450*/  LDL R14, [R1+0x434] ;  /* 0x00043400010e7983 */ /* 0x000ee80000100800 */
[----:B------:R-:W3:Y:S01]  /*42460*/  LDL R10, [R1+0x438] ;  /* 0x00043800010a7983 */ /* 0x000ee20000100800 */
[----:B----4-:R-:W-:Y:S02]  /*42470*/  @!P1 IMAD.MOV.U32 R19, RZ, RZ, R8 ;  /* 0x000000ffff139224 */ /* 0x010fe400078e0008 */
[----:B------:R-:W-:-:S05]  /*42480*/  @!P1 IMAD.MOV.U32 R18, RZ, RZ, R7 ;  /* 0x000000ffff129224 */ /* 0x000fca00078e0007 */
[----:B------:R0:W4:Y:S02]  /*42490*/  @!P1 LDG.E.U8 R42, desc[UR20][R18.64] ;  /* 0x00000014122a9981 */ /* 0x000124000c1e1100 */
[----:B0-----:R-:W-:Y:S02]  /*424a0*/  @!P1 IMAD.MOV.U32 R18, RZ, RZ, R12 ;  /* 0x000000ffff129224 */ /* 0x001fe400078e000c */
[----:B------:R-:W-:Y:S01]  /*424b0*/  @!P1 IMAD.MOV.U32 R19, RZ, RZ, R21 ;  /* 0x000000ffff139224 */ /* 0x000fe200078e0015 */
[----:B--2---:R-:W-:Y:S04]  /*424c0*/  STL [R1+0x1788], R17 ;  /* 0x0017881101007387 */ /* 0x004fe80000100800 */
[----:B------:R-:W2:Y:S04]  /*424d0*/  LDL R11, [R1+0x478] ;  /* 0x00047800010b7983 */ /* 0x000ea80000100800 */
[----:B------:R0:W-:Y:S04]  /*424e0*/  STL [R1+0xf0], R22 ;  /* 0x0000f01601007387 */ /* 0x0001e80000100800 */
[----:B------:R-:W4:Y:S04]  /*424f0*/  LDL R8, [R1+0x4b4] ;  /* 0x0004b40001087983 */ /* 0x000f280000100800 */
[----:B------:R-:W4:Y:S04]  /*42500*/  LDL R7, [R1+0x4b8] ;  /* 0x0004b80001077983 */ /* 0x000f280000100800 */
[----:B0-----:R-:W4:Y:S04]  /*42510*/  LDL R22, [R1+0x474] ;  /* 0x0004740001167983 */ /* 0x001f280000100800 */
[----:B------:R-:W4:Y:S04]  /*42520*/  LDL R21, [R1+0x4f4] ;  /* 0x0004f40001157983 */ /* 0x000f280000100800 */
[----:B------:R-:W4:Y:S01]  /*42530*/  LDL R12, [R1+0x4f8] ;  /* 0x0004f800010c7983 */ /* 0x000f220000100800 */
[----:B------:R-:W-:-:S02]  /*42540*/  PRMT R41, RZ, 0x7610, R41 ;  /* 0x00007610ff297816 */ /* 0x000fc40000000029 */
[----:B------:R-:W-:-:S04]  /*42550*/  PRMT R40, RZ, 0x7610, R40 ;  /* 0x00007610ff287816 */ /* 0x000fc80000000028 */
[----:B------:R3:W4:Y:S01]  /*42560*/  @!P1 LDG.E.U8 R41, desc[UR20][R18.64] ;  /* 0x0000001412299981 */ /* 0x000722000c1e1100 */
[----:B------:R-:W-:Y:S01]  /*42570*/  PRMT R39, RZ, 0x7610, R39 ;  /* 0x00007610ff277816 */ /* 0x000fe20000000027 */
[----:B---3--:R-:W-:Y:S02]  /*42580*/  @!P1 IMAD.MOV.U32 R18, RZ, RZ, R10 ;  /* 0x000000ffff129224 */ /* 0x008fe400078e000a */
[----:B------:R-:W-:Y:S01]  /*42590*/  @!P1 IMAD.MOV.U32 R19, RZ, RZ, R14 ;  /* 0x000000ffff139224 */ /* 0x000fe200078e000e */
[----:B------:R-:W3:Y:S04]  /*425a0*/  LDL R10, [R1+0x538] ;  /* 0x00053800010a7983 */ /* 0x000ee80000100800 */
[----:B------:R-:W3:Y:S04]  /*425b0*/  LDL R14, [R1+0x534] ;  /* 0x00053400010e7983 */ /* 0x000ee80000100800 */
[----:B------:R2:W3:Y:S01]  /*425c0*/  @!P1 LDG.E.U8 R40, desc[UR20][R18.64] ;  /* 0x0000001412289981 */ /* 0x0004e2000c1e1100 */
[----:B------:R-:W-:Y:S01]  /*425d0*/  PRMT R38, RZ, 0x7610, R38 ;  /* 0x00007610ff267816 */ /* 0x000fe20000000026 */
[----:B--2---:R-:W-:-:S02]  /*425e0*/  @!P1 IMAD.MOV.U32 R18, RZ, RZ, R11 ;  /* 0x000000ffff129224 */ /* 0x004fc400078e000b */
[----:B------:R-:W2:Y:S01]  /*425f0*/  LDL R11, [R1+0x578] ;  /* 0x00057800010b7983 */ /* 0x000ea20000100800 */
[----:B----4-:R-:W-:-:S03]  /*42600*/  @!P1 IMAD.MOV.U32 R19, RZ, RZ, R22 ;  /* 0x000000ffff139224 */ /* 0x010fc600078e0016 */
[----:B------:R-:W4:Y:S04]  /*42610*/  LDL R22, [R1+0x574] ;  /* 0x0005740001167983 */ /* 0x000f280000100800 */
[----:B------:R0:W4:Y:S02]  /*42620*/  @!P1 LDG.E.U8 R39, desc[UR20][R18.64] ;  /* 0x0000001412279981 */ /* 0x000124000c1e1100 */
[----:B0-----:R-:W-:Y:S02]  /*42630*/  @!P1 IMAD.MOV.U32 R18, RZ, RZ, R7 ;  /* 0x000000ffff129224 */ /* 0x001fe400078e0007 */
[----:B------:R-:W-:Y:S01]  /*42640*/  @!P1 IMAD.MOV.U32 R19, RZ, RZ, R8 ;  /* 0x000000ffff139224 */ /* 0x000fe200078e0008 */
[----:B------:R-:W4:Y:S04]  /*42650*/  LDL R7, [R1+0x5b8] ;  /* 0x0005b80001077983 */ /* 0x000f280000100800 */
[----:B------:R-:W4:Y:S04]  /*42660*/  LDL R8, [R1+0x5b4] ;  /* 0x0005b40001087983 */ /* 0x000f280000100800 */
[----:B------:R0:W4:Y:S02]  /*42670*/  @!P1 LDG.E.U8 R38, desc[UR20][R18.64] ;  /* 0x0000001412269981 */ /* 0x000124000c1e1100 */
[----:B0-----:R-:W-:-:S02]  /*42680*/  @!P1 IMAD.MOV.U32 R18, RZ, RZ, R12 ;  /* 0x000000ffff129224 */ /* 0x001fc400078e000c */
[----:B------:R-:W-:Y:S01]  /*42690*/  @!P1 IMAD.MOV.U32 R19, RZ, RZ, R21 ;  /* 0x000000ffff139224 */ /* 0x000fe200078e0015 */
[----:B------:R-:W4:Y:S04]  /*426a0*/  LDL R12, [R1+0x5f8] ;  /* 0x0005f800010c7983 */ /* 0x000f280000100800 */
[----:B------:R-:W4:Y:S01]  /*426b0*/  LDL R21, [R1+0x5f4] ;  /* 0x0005f40001157983 */ /* 0x000f220000100800 */
[----:B------:R-:W-:Y:S02]  /*426c0*/  PRMT R37, RZ, 0x7610, R37 ;  /* 0x00007610ff257816 */ /* 0x000fe40000000025 */
[----:B------:R-:W-:-:S04]  /*426d0*/  PRMT R36, RZ, 0x7610, R36 ;  /* 0x00007610ff247816 */ /* 0x000fc80000000024 */
[----:B------:R3:W4:Y:S01]  /*426e0*/  @!P1 LDG.E.U8 R37, desc[UR20][R18.64] ;  /* 0x0000001412259981 */ /* 0x000722000c1e1100 */
[----:B------:R-:W-:Y:S01]  /*426f0*/  PRMT R35, RZ, 0x7610, R35 ;  /* 0x00007610ff237816 */ /* 0x000fe20000000023 */
[----:B---3--:R-:W-:Y:S02]  /*42700*/  @!P1 IMAD.MOV.U32 R18, RZ, RZ, R10 ;  /* 0x000000ffff129224 */ /* 0x008fe400078e000a */
[----:B------:R-:W-:Y:S01]  /*42710*/  @!P1 IMAD.MOV.U32 R19, RZ, RZ, R14 ;  /* 0x000000ffff139224 */ /* 0x000fe200078e000e */
[----:B------:R-:W3:Y:S04]  /*42720*/  LDL R10, [R1+0x638] ;  /* 0x00063800010a7983 */ /* 0x000ee80000100800 */
[----:B------:R-:W3:Y:S04]  /*42730*/  LDL R14, [R1+0x634] ;  /* 0x00063400010e7983 */ /* 0x000ee80000100800 */
[----:B------:R2:W3:Y:S04]  /*42740*/  @!P1 LDG.E.U8 R36, desc[UR20][R18.64] ;  /* 0x0000001412249981 */ /* 0x0004e8000c1e1100 */
[----:B------:R-:W-:Y:S01]  /*42750*/  STL [R1+0xe8], R42 ;  /* 0x0000e82a01007387 */ /* 0x000fe20000100800 */
[----:B------:R-:W-:Y:S01]  /*42760*/  PRMT R31, RZ, 0x7610, R31 ;  /* 0x00007610ff1f7816 */ /* 0x000fe2000000001f */
[----:B--2---:R-:W-:-:S02]  /*42770*/  @!P1 IMAD.MOV.U32 R18, RZ, RZ, R11 ;  /* 0x000000ffff129224 */ /* 0x004fc400078e000b */
[----:B------:R-:W2:Y:S01]  /*42780*/  LDL R11, [R1+0x678] ;  /* 0x00067800010b7983 */ /* 0x000ea20000100800 */
[----:B----4-:R-:W-:-:S03]  /*42790*/  @!P1 IMAD.MOV.U32 R19, RZ, RZ, R22 ;  /* 0x000000ffff139224 */ /* 0x010fc600078e0016 */
[----:B------:R-:W4:Y:S04]  /*427a0*/  LDL R22, [R1+0x674] ;  /* 0x0006740001167983 */ /* 0x000f280000100800 */
[----:B------:R0:W4:Y:S04]  /*427b0*/  @!P1 LDG.E.U8 R35, desc[UR20][R18.64] ;  /* 0x0000001412239981 */ /* 0x000128000c1e1100 */
[----:B------:R-:W-:Y:S01]  /*427c0*/  STL [R1+0xe0], R41 ;  /* 0x0000e02901007387 */ /* 0x000fe20000100800 */
[----:B0-----:R-:W-:-:S03]  /*427d0*/  @!P1 IMAD.MOV.U32 R18, RZ, RZ, R7 ;  /* 0x000000ffff129224 */ /* 0x001fc600078e0007 */
[----:B------:R-:W4:Y:S01]  /*427e0*/  LDL R7, [R1+0x6b8] ;  /* 0x0006b80001077983 */ /* 0x000f220000100800 */
[----:B------:R-:W-:-:S03]  /*427f0*/  @!P1 IMAD.MOV.U32 R19, RZ, RZ, R8 ;  /* 0x000000ffff139224 */ /* 0x000fc600078e0008 */
[----:B------:R-:W4:Y:S04]  /*42800*/  LDL R8, [R1+0x6b4] ;  /* 0x0006b40001087983 */ /* 0x000f280000100800 */
[----:B------:R0:W4:Y:S04]  /*42810*/  @!P1 LDG.E.U8 R31, desc[UR20][R18.64] ;  /* 0x00000014121f9981 */ /* 0x000128000c1e1100 */
[----:B------:R-:W-:Y:S01]  /*42820*/  STL [R1+0xd8], R40 ;  /* 0x0000d82801007387 */ /* 0x000fe20000100800 */
[----:B0-----:R-:W-:-:S03]  /*42830*/  @!P1 IMAD.MOV.U32 R18, RZ, RZ, R12 ;  /* 0x000000ffff129224 */ /* 0x001fc600078e000c */
[----:B------:R-:W4:Y:S01]  /*42840*/  LDL R12, [R1+0x6f8] ;  /* 0x0006f800010c7983 */ /* 0x000f220000100800 */
[----:B------:R-:W-:-:S03]  /*42850*/  @!P1 IMAD.MOV.U32 R19, RZ, RZ, R21 ;  /* 0x000000ffff139224 */ /* 0x000fc600078e0015 */
[----:B------:R-:W4:Y:S01]  /*42860*/  LDL R21, [R1+0x6f4] ;  /* 0x0006f40001157983 */ /* 0x000f220000100800 */
[----:B------:R-:W-:Y:S02]  /*42870*/  PRMT R30, RZ, 0x7610, R30 ;  /* 0x00007610ff1e7816 */ /* 0x000fe4000000001e */
[----:B------:R-:W-:-:S04]  /*42880*/  PRMT R29, RZ, 0x7610, R29 ;  /* 0x00007610ff1d7816 */ /* 0x000fc8000000001d */
[----:B------:R3:W4:Y:S01]  /*42890*/  @!P1 LDG.E.U8 R30, desc[UR20][R18.64] ;  /* 0x00000014121e9981 */ /* 0x000722000c1e1100 */
[----:B------:R-:W-:Y:S01]  /*428a0*/  PRMT R28, RZ, 0x7610, R28 ;  /* 0x00007610ff1c7816 */ /* 0x000fe2000000001c */
[----:B---3--:R-:W-:Y:S02]  /*428b0*/  @!P1 IMAD.MOV.U32 R18, RZ, RZ, R10 ;  /* 0x000000ffff129224 */ /* 0x008fe400078e000a */
[----:B------:R-:W-:-:S05]  /*428c0*/  @!P1 IMAD.MOV.U32 R19, RZ, RZ, R14 ;  /* 0x000000ffff139224 */ /* 0x000fca00078e000e */
[----:B------:R2:W3:Y:S01]  /*428d0*/  @!P1 LDG.E.U8 R29, desc[UR20][R18.64] ;  /* 0x00000014121d9981 */ /* 0x0004e2000c1e1100 */
[----:B------:R-:W-:Y:S02]  /*428e0*/  PRMT R24, RZ, 0x7610, R24 ;  /* 0x00007610ff187816 */ /* 0x000fe40000000018 */
[----:B------:R-:W-:Y:S01]  /*428f0*/  PRMT R20, RZ, 0x7610, R20 ;  /* 0x00007610ff147816 */ /* 0x000fe20000000014 */
[----:B------:R-:W-:Y:S04]  /*42900*/  STL [R1+0xd0], R39 ;  /* 0x0000d02701007387 */ /* 0x000fe80000100800 */
[----:B------:R-:W3:Y:S04]  /*42910*/  LDL R14, [R1+0x73c] ;  /* 0x00073c00010e7983 */ /* 0x000ee80000100800 */
[----:B------:R-:W3:Y:S04]  /*42920*/  LDL R10, [R1+0x740] ;  /* 0x00074000010a7983 */ /* 0x000ee80000100800 */
[----:B------:R-:W-:Y:S01]  /*42930*/  STL [R1+0xc8], R38 ;  /* 0x0000c82601007387 */ /* 0x000fe20000100800 */
[----:B--2---:R-:W-:-:S03]  /*42940*/  @!P1 IMAD.MOV.U32 R18, RZ, RZ, R11 ;  /* 0x000000ffff129224 */ /* 0x004fc600078e000b */
[----:B------:R-:W2:Y:S01]  /*42950*/  LDL R11, [R1+0x780] ;  /* 0x00078000010b7983 */ /* 0x000ea20000100800 */
[----:B----4-:R-:W-:-:S03]  /*42960*/  @!P1 IMAD.MOV.U32 R19, RZ, RZ, R22 ;  /* 0x000000ffff139224 */ /* 0x010fc600078e0016 */
[----:B------:R-:W4:Y:S04]  /*42970*/  LDL R22, [R1+0x77c] ;  /* 0x00077c0001167983 */ /* 0x000f280000100800 */
[----:B------:R0:W4:Y:S02]  /*42980*/  @!P1 LDG.E.U8 R28, desc[UR20][R18.64] ;  /* 0x00000014121c9981 */ /* 0x000124000c1e1100 */
[----:B0-----:R-:W-:Y:S02]  /*42990*/  @!P1 IMAD.MOV.U32 R18, RZ, RZ, R7 ;  /* 0x000000ffff129224 */ /* 0x001fe400078e0007 */
[----:B------:R-:W-:-:S05]  /*429a0*/  @!P1 IMAD.MOV.U32 R19, RZ, RZ, R8 ;  /* 0x000000ffff139224 */ /* 0x000fca00078e0008 */
[----:B------:R0:W4:Y:S02]  /*429b0*/  @!P1 LDG.E.U8 R24, desc[UR20][R18.64] ;  /* 0x0000001412189981 */ /* 0x000124000c1e1100 */
[----:B0-----:R-:W-:Y:S02]  /*429c0*/  @!P1 IMAD.MOV.U32 R18, RZ, RZ, R12 ;  /* 0x000000ffff129224 */ /* 0x001fe400078e000c */
[----:B------:R-:W-:-:S05]  /*429d0*/  @!P1 IMAD.MOV.U32 R19, RZ, RZ, R21 ;  /* 0x000000ffff139224 */ /* 0x000fca00078e0015 */
[----:B------:R3:W4:Y:S04]  /*429e0*/  @!P1 LDG.E.U8 R20, desc[UR20][R18.64] ;  /* 0x0000001412149981 */ /* 0x000728000c1e1100 */
[----:B------:R-:W-:Y:S04]  /*429f0*/  STL [R1+0xc0], R37 ;  /* 0x0000c02501007387 */ /* 0x000fe80000100800 */
[----:B------:R-:W4:Y:S04]  /*42a00*/  LDL R8, [R1+0x7bc] ;  /* 0x0007bc0001087983 */ /* 0x000f280000100800 */
[----:B------:R-:W4:Y:S04]  /*42a10*/  LDL R7, [R1+0x7c0] ;  /* 0x0007c00001077983 */ /* 0x000f280000100800 */
[----:B------:R-:W-:Y:S01]  /*42a20*/  STL [R1+0xb8], R36 ;  /* 0x0000b82401007387 */ /* 0x000fe20000100800 */
[----:B------:R-:W-:Y:S01]  /*42a30*/  PRMT R27, RZ, 0x7610, R27 ;  /* 0x00007610ff1b7816 */ /* 0x000fe2000000001b */
[----:B---3--:R-:W-:-:S02]  /*42a40*/  @!P1 IMAD.MOV.U32 R19, RZ, RZ, R14 ;  /* 0x000000ffff139224 */ /* 0x008fc400078e000e */
[----:B------:R-:W-:-:S05]  /*42a50*/  @!P1 IMAD.MOV.U32 R18, RZ, RZ, R10 ;  /* 0x000000ffff129224 */ /* 0x000fca00078e000a */
[----:B------:R2:W3:Y:S02]  /*42a60*/  @!P1 LDG.E.U8 R27, desc[UR20][R18.64] ;  /* 0x00000014121b9981 */ /* 0x0004e4000c1e1100 */
[----:B--2---:R-:W-:Y:S02]  /*42a70*/  @!P1 IMAD.MOV.U32 R18, RZ, RZ, R11 ;  /* 0x000000ffff129224 */ /* 0x004fe400078e000b */
[----:B----4-:R-:W-:Y:S01]  /*42a80*/  @!P1 IMAD.MOV.U32 R19, RZ, RZ, R22 ;  /* 0x000000ffff139224 */ /* 0x010fe200078e0016 */
[----:B------:R0:W-:Y:S04]  /*42a90*/  STL [R1+0x80], R24 ;  /* 0x0000801801007387 */ /* 0x0001e80000100800 */
[----:B------:R-:W2:Y:S04]  /*42aa0*/  LDL R12, [R1+0x800] ;  /* 0x00080000010c7983 */ /* 0x000ea80000100800 */
[----:B0-----:R-:W4:Y:S04]  /*42ab0*/  LDL R24, [R1+0x7fc] ;  /* 0x0007fc0001187983 */ /* 0x001f280000100800 */
[----:B------:R-:W-:Y:S04]  /*42ac0*/  STL [R1+0xb0], R35 ;  /* 0x0000b02301007387 */ /* 0x000fe80000100800 */
[----:B------:R-:W3:Y:S04]  /*42ad0*/  LDL R21, [R1+0x83c] ;  /* 0x00083c0001157983 */ /* 0x000ee80000100800 */
[----:B------:R0:W-:Y:S04]  /*42ae0*/  STL [R1+0x40], R20 ;  /* 0x0000401401007387 */ /* 0x0001e80000100800 */
[----:B0-----:R-:W3:Y:S04]  /*42af0*/  LDL R20, [R1+0x840] ;  /* 0x0008400001147983 */ /* 0x001ee80000100800 */
[----:B------:R-:W-:Y:S04]  /*42b00*/  STL [R1+0xa8], R31 ;  /* 0x0000a81f01007387 */ /* 0x000fe80000100800 */
[----:B------:R-:W3:Y:S04]  /*42b10*/  LDL R14, [R1+0x87c] ;  /* 0x00087c00010e7983 */ /* 0x000ee80000100800 */
[----:B------:R-:W3:Y:S04]  /*42b20*/  LDL R10, [R1+0x880] ;  /* 0x00088000010a7983 */ /* 0x000ee80000100800 */
[----:B------:R-:W-:Y:S04]  /*42b30*/  STL [R1+0xa0], R30 ;  /* 0x0000a01e01007387 */ /* 0x000fe80000100800 */
[----:B------:R-:W3:Y:S04]  /*42b40*/  LDL R22, [R1+0x8bc] ;  /* 0x0008bc0001167983 */ /* 0x000ee80000100800 */
[----:B------:R-:W3:Y:S01]  /*42b50*/  LDL R11, [R1+0x8c0] ;  /* 0x0008c000010b7983 */ /* 0x000ee20000100800 */
[----:B------:R-:W-:-:S02]  /*42b60*/  PRMT R26, RZ, 0x7610, R26 ;  /* 0x00007610ff1a7816 */ /* 0x000fc4000000001a */
[----:B------:R-:W-:-:S04]  /*42b70*/  PRMT R25, RZ, 0x7610, R25 ;  /* 0x00007610ff197816 */ /* 0x000fc80000000019 */
[----:B------:R0:W3:Y:S01]  /*42b80*/  @!P1 LDG.E.U8 R26, desc[UR20][R18.64] ;  /* 0x00000014121a9981 */ /* 0x0000e2000c1e1100 */
[----:B------:R-:W-:Y:S01]  /*42b90*/  PRMT R23, RZ, 0x7610, R23 ;  /* 0x00007610ff177816 */ /* 0x000fe20000000017 */
[----:B0-----:R-:W-:Y:S02]  /*42ba0*/  @!P1 IMAD.MOV.U32 R18, RZ, RZ, R7 ;  /* 0x000000ffff129224 */ /* 0x001fe400078e0007 */
[----:B------:R-:W-:-:S05]  /*42bb0*/  @!P1 IMAD.MOV.U32 R19, RZ, RZ, R8 ;  /* 0x000000ffff139224 */ /* 0x000fca00078e0008 */
[----:B------:R2:W3:Y:S01]  /*42bc0*/  @!P1 LDG.E.U8 R25, desc[UR20][R18.64] ;  /* 0x0000001412199981 */ /* 0x0004e2000c1e1100 */
[----:B------:R-:W-:Y:S02]  /*42bd0*/  PRMT R56, RZ, 0x7610, R56 ;  /* 0x00007610ff387816 */ /* 0x000fe40000000038 */
[----:B------:R-:W-:Y:S01]  /*42be0*/  PRMT R48, RZ, 0x7610, R48 ;  /* 0x00007610ff307816 */ /* 0x000fe20000000030 */
[----:B------:R-:W-:Y:S04]  /*42bf0*/  STL [R1+0x98], R29 ;  /* 0x0000981d01007387 */ /* 0x000fe80000100800 */
[----:B------:R-:W3:Y:S04]  /*42c00*/  LDL R8, [R1+0x8fc] ;  /* 0x0008fc0001087983 */ /* 0x000ee80000100800 */
[----:B------:R-:W3:Y:S01]  /*42c10*/  LDL R7, [R1+0x900] ;  /* 0x0009000001077983 */ /* 0x000ee20000100800 */
[----:B--2---:R-:W-:-:S02]  /*42c20*/  @!P1 IMAD.MOV.U32 R18, RZ, RZ, R12 ;  /* 0x000000ffff129224 */ /* 0x004fc400078e000c */
[----:B----4-:R-:W-:-:S05]  /*42c30*/  @!P1 IMAD.MOV.U32 R19, RZ, RZ, R24 ;  /* 0x000000ffff139224 */ /* 0x010fca00078e0018 */
[----:B------:R3:W2:Y:S02]  /*42c40*/  @!P1 LDG.E.U8 R23, desc[UR20][R18.64] ;  /* 0x0000001412179981 */ /* 0x0006a4000c1e1100 */
[----:B---3--:R-:W-:Y:S02]  /*42c50*/  @!P1 IMAD.MOV.U32 R19, RZ, RZ, R21 ;  /* 0x000000ffff139224 */ /* 0x008fe400078e0015 */
[----:B------:R-:W-:-:S05]  /*42c60*/  @!P1 IMAD.MOV.U32 R18, RZ, RZ, R20 ;  /* 0x000000ffff129224 */ /* 0x000fca00078e0014 */
[----:B------:R0:W3:Y:S01]  /*42c70*/  @!P1 LDG.E.U8 R56, desc[UR20][R18.64] ;  /* 0x0000001412389981 */ /* 0x0000e2000c1e1100 */
[----:B------:R-:W-:Y:S02]  /*42c80*/  @!P1 IMAD.MOV.U32 R21, RZ, RZ, R14 ;  /* 0x000000ffff159224 */ /* 0x000fe400078e000e */
[----:B------:R-:W-:Y:S01]  /*42c90*/  @!P1 IMAD.MOV.U32 R20, RZ, RZ, R10 ;  /* 0x000000ffff149224 */ /* 0x000fe200078e000a */
[----:B0-----:R-:W-:-:S04]  /*42ca0*/  PRMT R18, RZ, 0x7610, R18 ;  /* 0x00007610ff127816 */ /* 0x001fc80000000012 */
[----:B------:R0:W4:Y:S02]  /*42cb0*/  @!P1 LDG.E.U8 R48, desc[UR20][R20.64] ;  /* 0x0000001414309981 */ /* 0x000124000c1e1100 */
[----:B0-----:R-:W-:Y:S02]  /*42cc0*/  @!P1 IMAD.MOV.U32 R20, RZ, RZ, R11 ;  /* 0x000000ffff149224 */ /* 0x001fe400078e000b */
[----:B------:R-:W-:-:S05]  /*42cd0*/  @!P1 IMAD.MOV.U32 R21, RZ, RZ, R22 ;  /* 0x000000ffff159224 */ /* 0x000fca00078e0016 */
[----:B------:R-:W2:Y:S04]  /*42ce0*/  @!P1 LDG.E.U8 R18, desc[UR20][R20.64] ;  /* 0x0000001414129981 */ /* 0x000ea8000c1e1100 */
[----:B------:R-:W-:Y:S04]  /*42cf0*/  STL [R1+0x90], R28 ;  /* 0x0000901c01007387 */ /* 0x000fe80000100800 */
[----:B------:R0:W-:Y:S04]  /*42d00*/  STL [R1+0x34], R27 ;  /* 0x0000341b01007387 */ /* 0x0001e80000100800 */
[----:B------:R-:W2:Y:S04]  /*42d10*/  LDL R12, [R1+0x940] ;  /* 0x00094000010c7983 */ /* 0x000ea80000100800 */
[----:B0-----:R-:W2:Y:S04]  /*42d20*/  LDL R27, [R1+0x93c] ;  /* 0x00093c00011b7983 */ /* 0x001ea80000100800 */
[----:B------:R0:W-:Y:S04]  /*42d30*/  STL [R1+0x1c], R25 ;  /* 0x00001c1901007387 */ /* 0x0001e80000100800 */
[----:B------:R-:W2:Y:S04]  /*42d40*/  LDL R24, [R1+0x980] ;  /* 0x0009800001187983 */ /* 0x000ea80000100800 */
[----:B0-----:R-:W2:Y:S01]  /*42d50*/  LDL R25, [R1+0x97c] ;  /* 0x00097c0001197983 */ /* 0x001ea20000100800 */
[----:B------:R-:W-:Y:S01]  /*42d60*/  PRMT R19, RZ, 0x7610, R19 ;  /* 0x00007610ff137816 */ /* 0x000fe20000000013 */
[----:B------:R-:W-:-:S02]  /*42d70*/  @!P1 IMAD.MOV.U32 R22, RZ, RZ, R7 ;  /* 0x000000ffff169224 */ /* 0x000fc400078e0007 */
[----:B---3--:R-:W-:Y:S04]  /*42d80*/  STL [R1+0x1748], R56 ;  /* 0x0017483801007387 */ /* 0x008fe80000100800 */
[----:B------:R-:W3:Y:S04]  /*42d90*/  LDL R14, [R1+0x9bc] ;  /* 0x0009bc00010e7983 */ /* 0x000ee80000100800 */
[----:B------:R-:W3:Y:S04]  /*42da0*/  LDL R10, [R1+0x9c0] ;  /* 0x0009c000010a7983 */ /* 0x000ee80000100800 */
[----:B----4-:R-:W-:Y:S04]  /*42db0*/  STL [R1+0x174c], R48 ;  /* 0x00174c3001007387 */ /* 0x010fe80000100800 */
[----:B------:R0:W-:Y:S04]  /*42dc0*/  STL [R1+0x28], R26 ;  /* 0x0000281a01007387 */ /* 0x0001e80000100800 */
[----:B------:R-:W4:Y:S04]  /*42dd0*/  LDL R11, [R1+0xa00] ;  /* 0x000a0000010b7983 */ /* 0x000f280000100800 */
[----:B0-----:R-:W4:Y:S04]  /*42de0*/  LDL R26, [R1+0x9fc] ;  /* 0x0009fc00011a7983 */ /* 0x001f280000100800 */
[----:B--2---:R-:W-:Y:S04]  /*42df0*/  STL [R1+0x1750], R18 ;  /* 0x0017501201007387 */ /* 0x004fe80000100800 */
[----:B------:R0:W-:Y:S04]  /*42e00*/  STL [R1+0x10], R23 ;  /* 0x0000101701007387 */ /* 0x0001e80000100800 */
[----:B------:R-:W2:Y:S01]  /*42e10*/  LDL R7, [R1+0xa40] ;  /* 0x000a400001077983 */ /* 0x000ea20000100800 */
[----:B0-----:R-:W-:-:S03]  /*42e20*/  @!P1 IMAD.MOV.U32 R23, RZ, RZ, R8 ;  /* 0x000000ffff179224 */ /* 0x001fc600078e0008 */
[----:B------:R-:W2:Y:S04]  /*42e30*/  LDL R8, [R1+0xa3c] ;  /* 0x000a3c0001087983 */ /* 0x000ea80000100800 */
[----:B------:R0:W2:Y:S01]  /*42e40*/  @!P1 LDG.E.U8 R19, desc[UR20][R22.64] ;  /* 0x0000001416139981 */ /* 0x0000a2000c1e1100 */
[----:B------:R-:W-:Y:S02]  /*42e50*/  PRMT R20, RZ, 0x7610, R20 ;  /* 0x00007610ff147816 */ /* 0x000fe40000000014 */
[----:B------:R-:W-:Y:S01]  /*42e60*/  PRMT R21, RZ, 0x7610, R21 ;  /* 0x00007610ff157816 */ /* 0x000fe20000000015 */
[----:B0-----:R-:W-:-:S05]  /*42e70*/  @!P1 IMAD.MOV.U32 R22, RZ, RZ, R12 ;  /* 0x000000ffff169224 */ /* 0x001fca00078e000c */
[----:B------:R-:W4:Y:S01]  /*42e80*/  @!P1 LDG.E.U8 R21, desc[UR20][R24.64] ;  /* 0x0000001418159981 */ /* 0x000f22000c1e1100 */
[----:B------:R-:W-:-:S05]  /*42e90*/  @!P1 IMAD.MOV.U32 R23, RZ, RZ, R27 ;  /* 0x000000ffff179224 */ /* 0x000fca00078e001b */
[----:B------:R0:W4:Y:S02]  /*42ea0*/  @!P1 LDG.E.U8 R20, desc[UR20][R22.64] ;  /* 0x0000001416149981 */ /* 0x000124000c1e1100 */
[----:B0-----:R-:W-:Y:S01]  /*42eb0*/  PRMT R22, RZ, 0x7610, R22 ;  /* 0x00007610ff167816 */ /* 0x001fe20000000016 */
[----:B---3--:R-:W-:Y:S02]  /*42ec0*/  @!P1 IMAD.MOV.U32 R25, RZ, RZ, R14 ;  /* 0x000000ffff199224 */ /* 0x008fe400078e000e */
[----:B------:R-:W-:-:S05]  /*42ed0*/  @!P1 IMAD.MOV.U32 R24, RZ, RZ, R10 ;  /* 0x000000ffff189224 */ /* 0x000fca00078e000a */
[----:B------:R0:W3:Y:S04]  /*42ee0*/  @!P1 LDG.E.U8 R22, desc[UR20][R24.64] ;  /* 0x0000001418169981 */ /* 0x0000e8000c1e1100 */
[----:B--2---:R1:W-:Y:S04]  /*42ef0*/  STL [R1+0x1754], R19 ;  /* 0x0017541301007387 */ /* 0x0043e80000100800 */
[----:B------:R-:W2:Y:S04]  /*42f00*/  LDL R28, [R1+0xa7c] ;  /* 0x000a7c00011c7983 */ /* 0x000ea80000100800 */
[----:B------:R-:W2:Y:S01]  /*42f10*/  LDL R12, [R1+0xa80] ;  /* 0x000a8000010c7983 */ /* 0x000ea20000100800 */
[----:B------:R-:W-:Y:S01]  /*42f20*/  PRMT R23, RZ, 0x7610, R23 ;  /* 0x00007610ff177816 */ /* 0x000fe20000000017 */
[----:B----4-:R-:W-:-:S02]  /*42f30*/  @!P1 IMAD.MOV.U32 R27, RZ, RZ, R26 ;  /* 0x000000ffff1b9224 */ /* 0x010fc400078e001a */
[----:B------:R-:W-:Y:S01]  /*42f40*/  @!P1 IMAD.MOV.U32 R26, RZ, RZ, R11 ;  /* 0x000000ffff1a9224 */ /* 0x000fe200078e000b */
[----:B0-----:R-:W-:Y:S02]  /*42f50*/  PRMT R24, RZ, 0x7610, R24 ;  /* 0x00007610ff187816 */ /* 0x001fe40000000018 */
[----:B------:R-:W-:Y:S02]  /*42f60*/  PRMT R25, RZ, 0x7610, R25 ;  /* 0x00007610ff197816 */ /* 0x000fe40000000019 */
[----:B------:R0:W4:Y:S02]  /*42f70*/  @!P1 LDG.E.U8 R23, desc[UR20][R26.64] ;  /* 0x000000141a179981 */ /* 0x000124000c1e1100 */
[----:B0-----:R-:W-:Y:S02]  /*42f80*/  @!P1 IMAD.MOV.U32 R26, RZ, RZ, R7 ;  /* 0x000000ffff1a9224 */ /* 0x001fe400078e0007 */
[----:B------:R-:W-:-:S05]  /*42f90*/  @!P1 IMAD.MOV.U32 R27, RZ, RZ, R8 ;  /* 0x000000ffff1b9224 */ /* 0x000fca00078e0008 */
[----:B------:R0:W4:Y:S04]  /*42fa0*/  @!P1 LDG.E.U8 R24, desc[UR20][R26.64] ;  /* 0x000000141a189981 */ /* 0x000128000c1e1100 */
[----:B------:R-:W-:Y:S04]  /*42fb0*/  STL [R1+0x1758], R20 ;  /* 0x0017581401007387 */ /* 0x000fe80000100800 */
[----:B------:R-:W4:Y:S04]  /*42fc0*/  LDL R31, [R1+0xabc] ;  /* 0x000abc00011f7983 */ /* 0x000f280000100800 */
[----:B------:R-:W4:Y:S04]  /*42fd0*/  LDL R30, [R1+0xac0] ;  /* 0x000ac000011e7983 */ /* 0x000f280000100800 */
[----:B------:R-:W-:Y:S04]  /*42fe0*/  STL [R1+0x178c], R21 ;  /* 0x00178c1501007387 */ /* 0x000fe80000100800 */
[----:B------:R-:W4:Y:S04]  /*42ff0*/  LDL R14, [R1+0xaf4] ;  /* 0x000af400010e7983 */ /* 0x000f280000100800 */
[----:B------:R-:W4:Y:S04]  /*43000*/  LDL R10, [R1+0xaf8] ;  /* 0x000af800010a7983 */ /* 0x000f280000100800 */
[----:B---3--:R-:W-:Y:S04]  /*43010*/  STL [R1+0x1790], R22 ;  /* 0x0017901601007387 */ /* 0x008fe80000100800 */
[----:B-1----:R-:W3:Y:S04]  /*43020*/  LDL R19, [R1+0xb2c] ;  /* 0x000b2c0001137983 */ /* 0x002ee80000100800 */
[----:B------:R-:W3:Y:S01]  /*43030*/  LDL R11, [R1+0xb30] ;  /* 0x000b3000010b7983 */ /* 0x000ee20000100800 */
[----:B--2---:R-:W-:-:S02]  /*43040*/  @!P1 IMAD.MOV.U32 R29, RZ, RZ, R28 ;  /* 0x000000ffff1d9224 */ /* 0x004fc400078e001c */
[----:B------:R-:W-:-:S05]  /*43050*/  @!P1 IMAD.MOV.U32 R28, RZ, RZ, R12 ;  /* 0x000000ffff1c9224 */ /* 0x000fca00078e000c */
[----:B------:R1:W2:Y:S04]  /*43060*/  @!P1 LDG.E.U8 R25, desc[UR20][R28.64] ;  /* 0x000000141c199981 */ /* 0x0002a8000c1e1100 */
[----:B----4-:R-:W-:Y:S04]  /*43070*/  STL [R1+0x1794], R23 ;  /* 0x0017941701007387 */ /* 0x010fe80000100800 */
[----:B------:R-:W4:Y:S04]  /*43080*/  LDL R8, [R1+0x35c] ;  /* 0x00035c0001087983 */ /* 0x000f280000100800 */
[----:B------:R-:W4:Y:S01]  /*43090*/  LDL R7, [R1+0x360] ;  /* 0x0003600001077983 */ /* 0x000f220000100800 */
[----:B0-----:R-:W-:-:S03]  /*430a0*/  PRMT R27, RZ, 0x7610, R27 ;  /* 0x00007610ff1b7816 */ /* 0x001fc6000000001b */
[----:B------:R0:W-:Y:S04]  /*430b0*/  STL [R1+0x1798], R24 ;  /* 0x0017981801007387 */ /* 0x0001e80000100800 */
[----:B------:R-:W4:Y:S01]  /*430c0*/  LDL R12, [R1+0x3a0] ;  /* 0x0003a000010c7983 */ /* 0x000f220000100800 */
[----:B-1----:R-:W-:Y:S02]  /*430d0*/  @!P1 IMAD.MOV.U32 R29, RZ, RZ, R31 ;  /* 0x000000ffff1d9224 */ /* 0x002fe400078e001f */
[----:B------:R-:W-:Y:S02]  /*430e0*/  @!P1 IMAD.MOV.U32 R28, RZ, RZ, R30 ;  /* 0x000000ffff1c9224 */ /* 0x000fe400078e001e */
[----:B------:R-:W-:Y:S02]  /*430f0*/  @!P1 IMAD.MOV.U32 R31, RZ, RZ, R14 ;  /* 0x000000ffff1f9224 */ /* 0x000fe400078e000e */
[----:B------:R-:W-:-:S05]  /*43100*/  @!P1 IMAD.MOV.U32 R30, RZ, RZ, R10 ;  /* 0x000000ffff1e9224 */ /* 0x000fca00078e000a */
[----:B------:R3:W4:Y:S02]  /*43110*/  @!P1 LDG.E.U8 R27, desc[UR20][R30.64] ;  /* 0x000000141e1b9981 */ /* 0x000724000c1e1100 */
[----:B---3--:R-:W-:Y:S02]  /*43120*/  @!P1 IMAD.MOV.U32 R31, RZ, RZ, R19 ;  /* 0x000000ffff1f9224 */ /* 0x008fe400078e0013 */
[----:B------:R-:W-:Y:S01]  /*43130*/  @!P1 IMAD.MOV.U32 R30, RZ, RZ, R11 ;  /* 0x000000ffff1e9224 */ /* 0x000fe200078e000b */
[----:B--2---:R1:W-:Y:S04]  /*43140*/  STL [R1+0x179c], R25 ;  /* 0x00179c1901007387 */ /* 0x0043e80000100800 */
[----:B0-----:R-:W2:Y:S04]  /*43150*/  LDL R24, [R1+0x39c] ;  /* 0x00039c0001187983 */ /* 0x001ea80000100800 */
[----:B------:R-:W3:Y:S04]  /*43160*/  LDL R14, [R1+0x3dc] ;  /* 0x0003dc00010e7983 */ /* 0x000ee80000100800 */
[----:B------:R-:W3:Y:S04]  /*43170*/  LDL R10, [R1+0x3e0] ;  /* 0x0003e000010a7983 */ /* 0x000ee80000100800 */
[----:B------:R-:W3:Y:S04]  /*43180*/  LDL R19, [R1+0x43c] ;  /* 0x00043c0001137983 */ /* 0x000ee80000100800 */
[----:B------:R-:W3:Y:S01]  /*43190*/  LDL R11, [R1+0x440] ;  /* 0x00044000010b7983 */ /* 0x000ee20000100800 */
[----:B------:R-:W-:-:S06]  /*431a0*/  PRMT R26, RZ, 0x7610, R26 ;  /* 0x00007610ff1a7816 */ /* 0x000fcc000000001a */
[----:B------:R0:W3:Y:S01]  /*431b0*/  @!P1 LDG.E.U8 R26, desc[UR20][R28.64] ;  /* 0x000000141c1a9981 */ /* 0x0000e2000c1e1100 */
[----:B------:R-:W-:Y:S02]  /*431c0*/  PRMT R34, RZ, 0x7610, R34 ;  /* 0x00007610ff227816 */ /* 0x000fe40000000022 */
[----:B0-----:R-:W-:-:S06]  /*431d0*/  PRMT R28, RZ, 0x7610, R28 ;  /* 0x00007610ff1c7816 */ /* 0x001fcc000000001c */
[----:B------:R4:W3:Y:S01]  /*431e0*/  @!P1 LDG.E.U8 R28, desc[UR20][R30.64] ;  /* 0x000000141e1c9981 */ /* 0x0008e2000c1e1100 */
[----:B------:R-:W-:Y:S01]  /*431f0*/  PRMT R33, RZ, 0x7610, R33 ;  /* 0x00007610ff217816 */ /* 0x000fe20000000021 */
[----:B----4-:R-:W-:Y:S02]  /*43200*/  @!P1 IMAD.MOV.U32 R30, RZ, RZ, R7 ;  /* 0x000000ffff1e9224 */ /* 0x010fe400078e0007 */
[----:B------:R-:W-:Y:S01]  /*43210*/  @!P1 IMAD.MOV.U32 R31, RZ, RZ, R8 ;  /* 0x000000ffff1f9224 */ /* 0x000fe200078e0008 */
[----:B------:R-:W-:Y:S01]  /*43220*/  PRMT R32, RZ, 0x7610, R32 ;  /* 0x00007610ff207816 */ /* 0x000fe20000000020 */
[----:B------:R-:W4:Y:S04]  /*43230*/  LDL R8, [R1+0x47c] ;  /* 0x00047c0001087983 */ /* 0x000f280000100800 */
[----:B------:R0:W4:Y:S01]  /*43240*/  @!P1 LDG.E.U8 R34, desc[UR20][R30.64] ;  /* 0x000000141e229981 */ /* 0x000122000c1e1100 */
[----:B------:R-:W-:-:S03]  /*43250*/  PRMT R9, RZ, 0x7610, R9 ;  /* 0x00007610ff097816 */ /* 0x000fc60000000009 */
[----:B------:R-:W4:Y:S01]  /*43260*/  LDL R7, [R1+0x480] ;  /* 0x0004800001077983 */ /* 0x000f220000100800 */
[----:B0-----:R-:W-:-:S03]  /*43270*/  @!P1 IMAD.MOV.U32 R30, RZ, RZ, R12 ;  /* 0x000000ffff1e9224 */ /* 0x001fc600078e000c */
[----:B------:R-:W4:Y:S01]  /*43280*/  LDL R12, [R1+0x4c0] ;  /* 0x0004c000010c7983 */ /* 0x000f220000100800 */
[----:B--2---:R-:W-:-:S03]  /*43290*/  @!P1 IMAD.MOV.U32 R31, RZ, RZ, R24 ;  /* 0x000000ffff1f9224 */ /* 0x004fc600078e0018 */
[----:B------:R-:W2:Y:S04]  /*432a0*/  LDL R24, [R1+0x4bc] ;  /* 0x0004bc0001187983 */ /* 0x000ea80000100800 */
[----:B------:R3:W2:Y:S02]  /*432b0*/  @!P1 LDG.E.U8 R33, desc[UR20][R30.64] ;  /* 0x000000141e219981 */ /* 0x0006a4000c1e1100 */
[----:B---3--:R-:W-:Y:S02]  /*432c0*/  @!P1 IMAD.MOV.U32 R30, RZ, RZ, R10 ;  /* 0x000000ffff1e9224 */ /* 0x008fe400078e000a */
[----:B------:R-:W-:Y:S01]  /*432d0*/  @!P1 IMAD.MOV.U32 R31, RZ, RZ, R14 ;  /* 0x000000ffff1f9224 */ /* 0x000fe200078e000e */
[----:B------:R-:W3:Y:S04]  /*432e0*/  LDL R10, [R1+0x500] ;  /* 0x00050000010a7983 */ /* 0x000ee80000100800 */
[----:B------:R0:W2:Y:S04]  /*432f0*/  @!P1 LDG.E.U8 R32, desc[UR20][R30.64] ;  /* 0x000000141e209981 */ /* 0x0000a8000c1e1100 */
[----:B------:R-:W2:Y:S01]  /*43300*/  LDL R14, [R1+0x4fc] ;  /* 0x0004fc00010e7983 */ /* 0x000ea20000100800 */
[----:B0-----:R-:W-:-:S02]  /*43310*/  @!P1 IMAD.MOV.U32 R30, RZ, RZ, R11 ;  /* 0x000000ffff1e9224 */ /* 0x001fc400078e000b */
[----:B------:R-:W-:Y:S01]  /*43320*/  @!P1 IMAD.MOV.U32 R31, RZ, RZ, R19 ;  /* 0x000000ffff1f9224 */ /* 0x000fe200078e0013 */
[----:B------:R-:W2:Y:S04]  /*43330*/  LDL R11, [R1+0x540] ;  /* 0x00054000010b7983 */ /* 0x000ea80000100800 */
[----:B------:R4:W2:Y:S04]  /*43340*/  @!P1 LDG.E.U8 R9, desc[UR20][R30.64] ;  /* 0x000000141e099981 */ /* 0x0008a8000c1e1100 */
[----:B------:R-:W3:Y:S01]  /*43350*/  LDL R19, [R1+0x53c] ;  /* 0x00053c0001137983 */ /* 0x000ee20000100800 */
[----:B----4-:R-:W-:Y:S01]  /*43360*/  @!P1 IMAD.MOV.U32 R31, RZ, RZ, R8 ;  /* 0x000000ffff1f9224 */ /* 0x010fe200078e0008 */
[----:B-1----:R-:W-:-:S02]  /*43370*/  PRMT R25, RZ, 0x7610, R25 ;  /* 0x00007610ff197816 */ /* 0x002fc40000000019 */
[----:B------:R-:W-:Y:S01]  /*43380*/  PRMT R15, RZ, 0x7610, R15 ;  /* 0x00007610ff0f7816 */ /* 0x000fe2000000000f */
[----:B------:R-:W-:-:S05]  /*43390*/  @!P1 IMAD.MOV.U32 R30, RZ, RZ, R7 ;  /* 0x000000ffff1e9224 */ /* 0x000fca00078e0007 */
[----:B------:R0:W4:Y:S02]  /*433a0*/  @!P1 LDG.E.U8 R25, desc[UR20][R30.64] ;  /* 0x000000141e199981 */ /* 0x000124000c1e1100 */
[----:B0-----:R-:W-:Y:S02]  /*433b0*/  @!P1 IMAD.MOV.U32 R30, RZ, RZ, R12 ;  /* 0x000000ffff1e9224 */ /* 0x001fe400078e000c */
[----:B--2---:R0:W-:Y:S04]  /*433c0*/  STL [R1+0x70], R9 ;  /* 0x0000700901007387 */ /* 0x0041e80000100800 */
[----:B------:R-:W2:Y:S01]  /*433d0*/  LDL R8, [R1+0x580] ;  /* 0x0005800001087983 */ /* 0x000ea20000100800 */
[----:B------:R-:W-:Y:S01]  /*433e0*/  @!P1 IMAD.MOV.U32 R31, RZ, RZ, R24 ;  /* 0x000000ffff1f9224 */ /* 0x000fe200078e0018 */
[----:B------:R-:W-:-:S02]  /*433f0*/  PRMT R20, RZ, 0x7610, R20 ;  /* 0x00007610ff147816 */ /* 0x000fc40000000014 */
[----:B------:R-:W-:Y:S01]  /*43400*/  PRMT R16, RZ, 0x7610, R16 ;  /* 0x00007610ff107816 */ /* 0x000fe20000000010 */
[----:B------:R-:W4:Y:S04]  /*43410*/  LDL R12, [R1+0x5bc] ;  /* 0x0005bc00010c7983 */ /* 0x000f280000100800 */
[----:B0-----:R-:W4:Y:S04]  /*43420*/  LDL R9, [R1+0x57c] ;  /* 0x00057c0001097983 */ /* 0x001f280000100800 */
[----:B------:R3:W4:Y:S01]  /*43430*/  @!P1 LDG.E.U8 R15, desc[UR20][R30.64] ;  /* 0x000000141e0f9981 */ /* 0x000722000c1e1100 */
[----:B------:R-:W-:-:S03]  /*43440*/  PRMT R13, RZ, 0x7610, R13 ;  /* 0x00007610ff0d7816 */ /* 0x000fc6000000000d */
[----:B------:R-:W4:Y:S01]  /*43450*/  LDL R7, [R1+0x5c0] ;  /* 0x0005c00001077983 */ /* 0x000f220000100800 */
[----:B---3--:R-:W-:Y:S02]  /*43460*/  @!P1 IMAD.MOV.U32 R30, RZ, RZ, R10 ;  /* 0x000000ffff1e9224 */ /* 0x008fe400078e000a */
[----:B------:R-:W-:-:S05]  /*43470*/  @!P1 IMAD.MOV.U32 R31, RZ, RZ, R14 ;  /* 0x000000ffff1f9224 */ /* 0x000fca00078e000e */
[----:B------:R0:W3:Y:S02]  /*43480*/  @!P1 LDG.E.U8 R20, desc[UR20][R30.64] ;  /* 0x000000141e149981 */ /* 0x0000e4000c1e1100 */
[----:B0-----:R-:W-:Y:S02]  /*43490*/  @!P1 IMAD.MOV.U32 R30, RZ, RZ, R11 ;  /* 0x000000ffff1e9224 */ /* 0x001fe400078e000b */
[----:B------:R-:W-:-:S05]  /*434a0*/  @!P1 IMAD.MOV.U32 R31, RZ, RZ, R19 ;  /* 0x000000ffff1f9224 */ /* 0x000fca00078e0013 */
[----:B------:R2:W3:Y:S02]  /*434b0*/  @!P1 LDG.E.U8 R16, desc[UR20][R30.64] ;  /* 0x000000141e109981 */ /* 0x0004e4000c1e1100 */
[----:B--2---:R-:W-:Y:S02]  /*434c0*/  @!P1 IMAD.MOV.U32 R30, RZ, RZ, R8 ;  /* 0x000000ffff1e9224 */ /* 0x004fe400078e0008 */
[----:B----4-:R-:W-:-:S05]  /*434d0*/  @!P1 IMAD.MOV.U32 R31, RZ, RZ, R9 ;  /* 0x000000ffff1f9224 */ /* 0x010fca00078e0009 */
[----:B------:R0:W2:Y:S04]  /*434e0*/  @!P1 LDG.E.U8 R13, desc[UR20][R30.64] ;  /* 0x000000141e0d9981 */ /* 0x0000a8000c1e1100 */
[----:B------:R1:W-:Y:S04]  /*434f0*/  STL [R1+0x68], R15 ;  /* 0x0000680f01007387 */ /* 0x0003e80000100800 */
[----:B------:R-:W4:Y:S04]  /*43500*/  LDL R14, [R1+0x600] ;  /* 0x00060000010e7983 */ /* 0x000f280000100800 */
[----:B-1----:R-:W4:Y:S04]  /*43510*/  LDL R15, [R1+0x5fc] ;  /* 0x0005fc00010f7983 */ /* 0x002f280000100800 */
[----:B------:R-:W-:Y:S04]  /*43520*/  STL [R1+0x7c], R34 ;  /* 0x00007c2201007387 */ /* 0x000fe80000100800 */
[----:B------:R-:W4:Y:S04]  /*43530*/  LDL R10, [R1+0x640] ;  /* 0x00064000010a7983 */ /* 0x000f280000100800 */
[----:B------:R-:W4:Y:S04]  /*43540*/  LDL R11, [R1+0x63c] ;  /* 0x00063c00010b7983 */ /* 0x000f280000100800 */
[----:B------:R-:W-:Y:S04]  /*43550*/  STL [R1+0x78], R33 ;  /* 0x0000782101007387 */ /* 0x000fe80000100800 */
[----:B---3--:R1:W-:Y:S04]  /*43560*/  STL [R1+0x64], R20 ;  /* 0x0000641401007387 */ /* 0x0083e80000100800 */
[----:B------:R-:W3:Y:S04]  /*43570*/  LDL R19, [R1+0x680] ;  /* 0x0006800001137983 */ /* 0x000ee80000100800 */
[----:B-1----:R-:W3:Y:S04]  /*43580*/  LDL R20, [R1+0x67c] ;  /* 0x00067c0001147983 */ /* 0x002ee80000100800 */
[----:B------:R-:W-:Y:S04]  /*43590*/  STL [R1+0x74], R32 ;  /* 0x0000742001007387 */ /* 0x000fe80000100800 */
[----:B------:R-:W3:Y:S04]  /*435a0*/  LDL R9, [R1+0x6bc] ;  /* 0x0006bc0001097983 */ /* 0x000ee80000100800 */
[----:B------:R-:W3:Y:S01]  /*435b0*/  LDL R8, [R1+0x6c0] ;  /* 0x0006c00001087983 */ /* 0x000ee20000100800 */
[----:B0-----:R-:W-:-:S02]  /*435c0*/  @!P1 IMAD.MOV.U32 R31, RZ, RZ, R12 ;  /* 0x000000ffff1f9224 */ /* 0x001fc400078e000c */
[----:B------:R-:W-:Y:S01]  /*435d0*/  @!P1 IMAD.MOV.U32 R30, RZ, RZ, R7 ;  /* 0x000000ffff1e9224 */ /* 0x000fe200078e0007 */
[----:B------:R-:W-:-:S06]  /*435e0*/  PRMT R23, RZ, 0x7610, R23 ;  /* 0x00007610ff177816 */ /* 0x000fcc0000000017 */
[----:B------:R4:W3:Y:S04]  /*435f0*/  @!P1 LDG.E.U8 R23, desc[UR20][R30.64] ;  /* 0x000000141e179981 */ /* 0x0008e8000c1e1100 */
[----:B--2---:R0:W-:Y:S04]  /*43600*/  STL [R1+0x5c], R13 ;  /* 0x00005c0d01007387 */ /* 0x0041e80000100800 */
[----:B------:R-:W2:Y:S04]  /*43610*/  LDL R12, [R1+0x708] ;  /* 0x00070800010c7983 */ /* 0x000ea80000100800 */
[----:B0-----:R-:W2:Y:S04]  /*43620*/  LDL R13, [R1+0x6fc] ;  /* 0x0006fc00010d7983 */ /* 0x001ea80000100800 */
[----:B------:R0:W-:Y:S04]  /*43630*/  STL [R1+0x60], R16 ;  /* 0x0000601001007387 */ /* 0x0001e80000100800 */
[----:B------:R-:W2:Y:S04]  /*43640*/  LDL R7, [R1+0x748] ;  /* 0x0007480001077983 */ /* 0x000ea80000100800 */
[----:B0-----:R-:W2:Y:S01]  /*43650*/  LDL R16, [R1+0x744] ;  /* 0x0007440001107983 */ /* 0x001ea20000100800 */
[----:B----4-:R-:W-:-:S02]  /*43660*/  @!P1 IMAD.MOV.U32 R30, RZ, RZ, R14 ;  /* 0x000000ffff1e9224 */ /* 0x010fc400078e000e */
[----:B------:R-:W-:Y:S01]  /*43670*/  @!P1 IMAD.MOV.U32 R31, RZ, RZ, R15 ;  /* 0x000000ffff1f9224 */ /* 0x000fe200078e000f */
[----:B------:R-:W-:Y:S04]  /*43680*/  STL [R1+0x6c], R25 ;  /* 0x00006c1901007387 */ /* 0x000fe80000100800 */
[----:B------:R-:W4:Y:S04]  /*43690*/  LDL R15, [R1+0x784] ;  /* 0x00078400010f7983 */ /* 0x000f280000100800 */
[----:B------:R-:W4:Y:S01]  /*436a0*/  LDL R14, [R1+0x788] ;  /* 0x00078800010e7983 */ /* 0x000f220000100800 */
[----:B------:R-:W-:-:S02]  /*436b0*/  PRMT R22, RZ, 0x7610, R22 ;  /* 0x00007610ff167816 */ /* 0x000fc40000000016 */
[----:B------:R-:W-:-:S04]  /*436c0*/  PRMT R21, RZ, 0x7610, R21 ;  /* 0x00007610ff157816 */ /* 0x000fc80000000015 */
[----:B------:R0:W4:Y:S01]  /*436d0*/  @!P1 LDG.E.U8 R22, desc[UR20][R30.64] ;  /* 0x000000141e169981 */ /* 0x000122000c1e1100 */
[----:B------:R-:W-:Y:S01]  /*436e0*/  PRMT R18, RZ, 0x7610, R18 ;  /* 0x00007610ff127816 */ /* 0x000fe20000000012 */
[----:B0-----:R-:W-:Y:S02]  /*436f0*/  @!P1 IMAD.MOV.U32 R30, RZ, RZ, R10 ;  /* 0x000000ffff1e9224 */ /* 0x001fe400078e000a */
[----:B------:R-:W-:Y:S01]  /*43700*/  @!P1 IMAD.MOV.U32 R31, RZ, RZ, R11 ;  /* 0x000000ffff1f9224 */ /* 0x000fe200078e000b */
[----:B------:R-:W4:Y:S04]  /*43710*/  LDL R10, [R1+0x7c8] ;  /* 0x0007c800010a7983 */ /* 0x000f280000100800 */
[----:B------:R3:W4:Y:S01]  /*43720*/  @!P1 LDG.E.U8 R21, desc[UR20][R30.64] ;  /* 0x000000141e159981 */ /* 0x000722000c1e1100 */
[----:B------:R-:W-:-:S03]  /*43730*/  PRMT R17, RZ, 0x7610, R17 ;  /* 0x00007610ff117816 */ /* 0x000fc60000000011 */
[----:B------:R-:W4:Y:S01]  /*43740*/  LDL R11, [R1+0x7c4] ;  /* 0x0007c400010b7983 */ /* 0x000f220000100800 */
[----:B---3--:R-:W-:Y:S02]  /*43750*/  @!P1 IMAD.MOV.U32 R30, RZ, RZ, R19 ;  /* 0x000000ffff1e9224 */ /* 0x008fe400078e0013 */
[----:B------:R-:W-:-:S05]  /*43760*/  @!P1 IMAD.MOV.U32 R31, RZ, RZ, R20 ;  /* 0x000000ffff1f9224 */ /* 0x000fca00078e0014 */
[----:B------:R0:W3:Y:S01]  /*43770*/  @!P1 LDG.E.U8 R18, desc[UR20][R30.64] ;  /* 0x000000141e129981 */ /* 0x0000e2000c1e1100 */
[----:B------:R-:W-:Y:S01]  /*43780*/  PRMT R4, RZ, 0x7610, R4 ;  /* 0x00007610ff047816 */ /* 0x000fe20000000004 */
[----:B0-----:R-:W-:Y:S02]  /*43790*/  @!P1 IMAD.MOV.U32 R30, RZ, RZ, R8 ;  /* 0x000000ffff1e9224 */ /* 0x001fe400078e0008 */
[----:B------:R-:W-:Y:S01]  /*437a0*/  @!P1 IMAD.MOV.U32 R31, RZ, RZ, R9 ;  /* 0x000000ffff1f9224 */ /* 0x000fe200078e0009 */
[----:B------:R-:W3:Y:S04]  /*437b0*/  LDL R8, [R1+0x808] ;  /* 0x0008080001087983 */ /* 0x000ee80000100800 */
[----:B------:R-:W3:Y:S04]  /*437c0*/  LDL R9, [R1+0x804] ;  /* 0x0008040001097983 */ /* 0x000ee80000100800 */
[----:B------:R2:W3:Y:S01]  /*437d0*/  @!P1 LDG.E.U8 R17, desc[UR20][R30.64] ;  /* 0x000000141e119981 */ /* 0x0004e2000c1e1100 */
[----:B------:R-:W-:-:S02]  /*437e0*/  PRMT R2, RZ, 0x7610, R2 ;  /* 0x00007610ff027816 */ /* 0x000fc40000000002 */
[----:B------:R-:W-:Y:S01]  /*437f0*/  PRMT R3, RZ, 0x7610, R3 ;  /* 0x00007610ff037816 */ /* 0x000fe20000000003 */
[----:B--2---:R-:W-:Y:S02]  /*43800*/  @!P1 IMAD.MOV.U32 R30, RZ, RZ, R12 ;  /* 0x000000ffff1e9224 */ /* 0x004fe400078e000c */
[----:B------:R-:W2:Y:S01]  /*43810*/  LDL R12, [R1+0x848] ;  /* 0x00084800010c7983 */ /* 0x000ea20000100800 */
[----:B------:R-:W-:-:S03]  /*43820*/  @!P1 IMAD.MOV.U32 R31, RZ, RZ, R13 ;  /* 0x000000ffff1f9224 */ /* 0x000fc600078e000d */
[----:B------:R-:W2:Y:S04]  /*43830*/  LDL R13, [R1+0x844] ;  /* 0x00084400010d7983 */ /* 0x000ea80000100800 */
[----:B------:R0:W2:Y:S02]  /*43840*/  @!P1 LDG.E.U8 R4, desc[UR20][R30.64] ;  /* 0x000000141e049981 */ /* 0x0000a4000c1e1100 */
[----:B0-----:R-:W-:Y:S02]  /*43850*/  @!P1 IMAD.MOV.U32 R30, RZ, RZ, R7 ;  /* 0x000000ffff1e9224 */ /* 0x001fe400078e0007 */
[----:B------:R-:W-:-:S05]  /*43860*/  @!P1 IMAD.MOV.U32 R31, RZ, RZ, R16 ;  /* 0x000000ffff1f9224 */ /* 0x000fca00078e0010 */
[----:B------:R4:W2:Y:S02]  /*43870*/  @!P1 LDG.E.U8 R2, desc[UR20][R30.64] ;  /* 0x000000141e029981 */ /* 0x0008a4000c1e1100 */
[----:B----4-:R-:W-:Y:S02]  /*43880*/  @!P1 IMAD.MOV.U32 R30, RZ, RZ, R14 ;  /* 0x000000ffff1e9224 */ /* 0x010fe400078e000e */
[----:B------:R-:W-:-:S05]  /*43890*/  @!P1 IMAD.MOV.U32 R31, RZ, RZ, R15 ;  /* 0x000000ffff1f9224 */ /* 0x000fca00078e000f */
[----:B------:R0:W4:Y:S01]  /*438a0*/  @!P1 LDG.E.U8 R3, desc[UR20][R30.64] ;  /* 0x000000141e039981 */ /* 0x000122000c1e1100 */
[----:B------:R-:W-:Y:S02]  /*438b0*/  PRMT R0, RZ, 0x7610, R0 ;  /* 0x00007610ff007816 */ /* 0x000fe40000000000 */
[----:B------:R-:W-:Y:S01]  /*438c0*/  PRMT R5, RZ, 0x7610, R5 ;  /* 0x00007610ff057816 */ /* 0x000fe20000000005 */
[----:B0-----:R-:W-:Y:S02]  /*438d0*/  @!P1 IMAD.MOV.U32 R30, RZ, RZ, R10 ;  /* 0x000000ffff1e9224 */ /* 0x001fe400078e000a */
[----:B------:R-:W-:-:S05]  /*438e0*/  @!P1 IMAD.MOV.U32 R31, RZ, RZ, R11 ;  /* 0x000000ffff1f9224 */ /* 0x000fca00078e000b */
[----:B------:R3:W4:Y:S01]  /*438f0*/  @!P1 LDG.E.U8 R0, desc[UR20][R30.64] ;  /* 0x000000141e009981 */ /* 0x000722000c1e1100 */
[----:B------:R-:W-:Y:S01]  /*43900*/  PRMT R54, RZ, 0x7610, R54 ;  /* 0x00007610ff367816 */ /* 0x000fe20000000036 */
[----:B---3--:R-:W-:Y:S02]  /*43910*/  @!P1 IMAD.MOV.U32 R30, RZ, RZ, R8 ;  /* 0x000000ffff1e9224 */ /* 0x008fe400078e0008 */
[----:B------:R-:W-:-:S05]  /*43920*/  @!P1 IMAD.MOV.U32 R31, RZ, RZ, R9 ;  /* 0x000000ffff1f9224 */ /* 0x000fca00078e0009 */
[----:B------:R2:W3:Y:S02]  /*43930*/  @!P1 LDG.E.U8 R5, desc[UR20][R30.64] ;  /* 0x000000141e059981 */ /* 0x0004e4000c1e1100 */
[----:B--2---:R-:W-:Y:S02]  /*43940*/  @!P1 IMAD.MOV.U32 R30, RZ, RZ, R12 ;  /* 0x000000ffff1e9224 */ /* 0x004fe400078e000c */
[----:B------:R-:W-:Y:S01]  /*43950*/  @!P1 IMAD.MOV.U32 R31, RZ, RZ, R13 ;  /* 0x000000ffff1f9224 */ /* 0x000fe200078e000d */
[----:B------:R-:W-:Y:S04]  /*43960*/  STL [R1+0x1730], R4 ;  /* 0x0017300401007387 */ /* 0x000fe80000100800 */
[----:B------:R0:W-:Y:S04]  /*43970*/  STL [R1+0x4c], R18 ;  /* 0x00004c1201007387 */ /* 0x0001e80000100800 */
[----:B------:R-:W2:Y:S04]  /*43980*/  LDL R7, [R1+0x888] ;  /* 0x0008880001077983 */ /* 0x000ea80000100800 */
[----:B------:R1:W2:Y:S04]  /*43990*/  @!P1 LDG.E.U8 R54, desc[UR20][R30.64] ;  /* 0x000000141e369981 */ /* 0x0002a8000c1e1100 */
[----:B0-----:R-:W2:Y:S04]  /*439a0*/  LDL R18, [R1+0x884] ;  /* 0x0008840001127983 */ /* 0x001ea80000100800 */
[----:B------:R-:W-:Y:S04]  /*439b0*/  STL [R1+0x1734], R2 ;  /* 0x0017340201007387 */ /* 0x000fe80000100800 */
[----:B------:R-:W-:Y:S04]  /*439c0*/  STL [R1+0x58], R23 ;  /* 0x0000581701007387 */ /* 0x000fe80000100800 */
[----:B------:R0:W-:Y:S04]  /*439d0*/  STL [R1+0x48], R17 ;  /* 0x0000481101007387 */ /* 0x0001e80000100800 */
[----:B------:R-:W2:Y:S04]  /*439e0*/  LDL R4, [R1+0x8c8] ;  /* 0x0008c80001047983 */ /* 0x000ea80000100800 */
[----:B0-----:R-:W2:Y:S04]  /*439f0*/  LDL R17, [R1+0x8c4] ;  /* 0x0008c40001117983 */ /* 0x001ea80000100800 */
[----:B------:R-:W-:Y:S04]  /*43a00*/  STL [R1+0x54], R22 ;  /* 0x0000541601007387 */ /* 0x000fe80000100800 */
[----:B------:R-:W2:Y:S04]  /*43a10*/  LDL R16, [R1+0x904] ;  /* 0x0009040001107983 */ /* 0x000ea80000100800 */
[----:B------:R-:W2:Y:S04]  /*43a20*/  LDL R15, [R1+0x908] ;  /* 0x00090800010f7983 */ /* 0x000ea80000100800 */
[----:B----4-:R-:W-:Y:S04]  /*43a30*/  STL [R1+0x1738], R3 ;  /* 0x0017380301007387 */ /* 0x010fe80000100800 */
[----:B------:R-:W-:Y:S04]  /*43a40*/  STL [R1+0x50], R21 ;  /* 0x0000501501007387 */ /* 0x000fe80000100800 */
[----:B------:R-:W4:Y:S04]  /*43a50*/  LDL R2, [R1+0x948] ;  /* 0x0009480001027983 */ /* 0x000f280000100800 */
[----:B------:R-:W4:Y:S04]  /*43a60*/  LDL R11, [R1+0x984] ;  /* 0x00098400010b7983 */ /* 0x000f280000100800 */
[----:B------:R-:W4:Y:S04]  /*43a70*/  LDL R10, [R1+0x988] ;  /* 0x00098800010a7983 */ /* 0x000f280000100800 */
[----:B------:R-:W4:Y:S04]  /*43a80*/  LDL R14, [R1+0x944] ;  /* 0x00094400010e7983 */ /* 0x000f280000100800 */
[----:B------:R-:W-:Y:S04]  /*43a90*/  STL [R1+0x173c], R0 ;  /* 0x00173c0001007387 */ /* 0x000fe80000100800 */
[----:B------:R-:W4:Y:S04]  /*43aa0*/  LDL R9, [R1+0x9c4] ;  /* 0x0009c40001097983 */ /* 0x000f280000100800 */
[----:B------:R-:W4:Y:S01]  /*43ab0*/  LDL R8, [R1+0x9c8] ;  /* 0x0009c80001087983 */ /* 0x000f220000100800 */
[----:B------:R-:W-:-:S03]  /*43ac0*/  PRMT R29, RZ, 0x7610, R29 ;  /* 0x00007610ff1d7816 */ /* 0x000fc6000000001d */
[----:B---3--:R0:W-:Y:S04]  /*43ad0*/  STL [R1+0x1740], R5 ;  /* 0x0017400501007387 */ /* 0x0081e80000100800 */
[----:B------:R-:W3:Y:S04]  /*43ae0*/  LDL R13, [R1+0xa04] ;  /* 0x000a0400010d7983 */ /* 0x000ee80000100800 */
[----:B------:R-:W3:Y:S01]  /*43af0*/  LDL R12, [R1+0xa08] ;  /* 0x000a0800010c7983 */ /* 0x000ee20000100800 */
[----:B-1----:R-:W-:Y:S01]  /*43b00*/  PRMT R31, RZ, 0x7610, R31 ;  /* 0x00007610ff1f7816 */ /* 0x002fe2000000001f */
[----:B--2---:R-:W-:-:S02]  /*43b10*/  @!P1 IMAD.MOV.U32 R32, RZ, RZ, R7 ;  /* 0x000000ffff209224 */ /* 0x004fc400078e0007 */
[----:B------:R1:W-:Y:S04]  /*43b20*/  STL [R1+0x1744], R54 ;  /* 0x0017443601007387 */ /* 0x0003e80000100800 */
[----:B------:R-:W2:Y:S04]  /*43b30*/  LDL R7, [R1+0xa44] ;  /* 0x000a440001077983 */ /* 0x000ea80000100800 */
[----:B0-----:R-:W2:Y:S04]  /*43b40*/  LDL R5, [R1+0xa48] ;  /* 0x000a480001057983 */ /* 0x001ea80000100800 */
[----:B------:R-:W2:Y:S04]  /*43b50*/  LDL R3, [R1+0xa88] ;  /* 0x000a880001037983 */ /* 0x000ea80000100800 */
[----:B------:R-:W2:Y:S01]  /*43b60*/  LDL R0, [R1+0xac8] ;  /* 0x000ac80001007983 */ /* 0x000ea20000100800 */
[----:B------:R-:W-:-:S05]  /*43b70*/  @!P1 IMAD.MOV.U32 R33, RZ, RZ, R18 ;  /* 0x000000ffff219224 */ /* 0x000fca00078e0012 */
[----:B------:R0:W2:Y:S02]  /*43b80*/  @!P1 LDG.E.U8 R29, desc[UR20][R32.64] ;  /* 0x00000014201d9981 */ /* 0x0000a4000c1e1100 */
[----:B0-----:R-:W-:Y:S02]  /*43b90*/  @!P1 IMAD.MOV.U32 R32, RZ, RZ, R4 ;  /* 0x000000ffff209224 */ /* 0x001fe400078e0004 */
[----:B------:R-:W2:Y:S01]  /*43ba0*/  LDL R4, [R1+0xa84] ;  /* 0x000a840001047983 */ /* 0x000ea20000100800 */
[----:B------:R-:W-:Y:S02]  /*43bb0*/  @!P1 IMAD.MOV.U32 R35, RZ, RZ, R16 ;  /* 0x000000ffff239224 */ /* 0x000fe400078e0010 */
[----:B------:R-:W-:Y:S01]  /*43bc0*/  @!P1 IMAD.MOV.U32 R34, RZ, RZ, R15 ;  /* 0x000000ffff229224 */ /* 0x000fe200078e000f */
[----:B------:R-:W-:Y:S01]  /*43bd0*/  PRMT R30, RZ, 0x7610, R30 ;  /* 0x00007610ff1e7816 */ /* 0x000fe2000000001e */
[----:B------:R-:W-:Y:S01]  /*43be0*/  @!P1 IMAD.MOV.U32 R33, RZ, RZ, R17 ;  /* 0x000000ffff219224 */ /* 0x000fe200078e0011 */
[----:B------:R-:W-:Y:S01]  /*43bf0*/  PRMT R6, RZ, 0x7610, R6 ;  /* 0x00007610ff067816 */ /* 0x000fe20000000006 */
[----:B----4-:R-:W-:Y:S01]  /*43c00*/  @!P1 IMAD.MOV.U32 R37, RZ, RZ, R11 ;  /* 0x000000ffff259224 */ /* 0x010fe200078e000b */
[----:B------:R0:W4:Y:S04]  /*43c10*/  @!P1 LDG.E.U8 R31, desc[UR20][R34.64] ;  /* 0x00000014221f9981 */ /* 0x000128000c1e1100 */
[----:B------:R0:W4:Y:S01]  /*43c20*/  @!P1 LDG.E.U8 R30, desc[UR20][R32.64] ;  /* 0x00000014201e9981 */ /* 0x000122000c1e1100 */
[----:B------:R-:W-:-:S03]  /*43c30*/  @!P1 IMAD.MOV.U32 R36, RZ, RZ, R10 ;  /* 0x000000ffff249224 */ /* 0x000fc600078e000a */
[----:B------:R-:W4:Y:S04]  /*43c40*/  LDL R11, [R1+0xafc] ;  /* 0x000afc00010b7983 */ /* 0x000f280000100800 */
[----:B------:R-:W4:Y:S01]  /*43c50*/  LDL R10, [R1+0xb00] ;  /* 0x000b0000010a7983 */ /* 0x000f220000100800 */
[----:B------:R-:W-:Y:S02]  /*43c60*/  PRMT R64, RZ, 0x7610, R64 ;  /* 0x00007610ff407816 */ /* 0x000fe40000000040 */
[----:B------:R-:W-:Y:S02]  /*43c70*/  PRMT R92, RZ, 0x7610, R92 ;  /* 0x00007610ff5c7816 */ /* 0x000fe4000000005c */
[----:B------:R-:W-:Y:S02]  /*43c80*/  PRMT R90, RZ, 0x7610, R90 ;  /* 0x00007610ff5a7816 */ /* 0x000fe4000000005a */
[----:B------:R-:W-:-:S02]  /*43c90*/  PRMT R88, RZ, 0x7610, R88 ;  /* 0x00007610ff587816 */ /* 0x000fc40000000058 */
[----:B------:R-:W-:Y:S01]  /*43ca0*/  PRMT R86, RZ, 0x7610, R86 ;  /* 0x00007610ff567816 */ /* 0x000fe20000000056 */
[----:B0-----:R-:W-:Y:S01]  /*43cb0*/  @!P1 IMAD.MOV.U32 R34, RZ, RZ, R2 ;  /* 0x000000ffff229224 */ /* 0x001fe200078e0002 */
[----:B------:R-:W-:Y:S01]  /*43cc0*/  PRMT R84, RZ, 0x7610, R84 ;  /* 0x00007610ff547816 */ /* 0x000fe20000000054 */
[----:B------:R-:W4:Y:S01]  /*43cd0*/  LDL R2, [R1+0xac4] ;  /* 0x000ac40001027983 */ /* 0x000f220000100800 */
[----:B------:R-:W-:Y:S02]  /*43ce0*/  PRMT R33, RZ, 0x7610, R33 ;  /* 0x00007610ff217816 */ /* 0x000fe40000000021 */
[----:B------:R-:W-:Y:S01]  /*43cf0*/  PRMT R32, RZ, 0x7610, R32 ;  /* 0x00007610ff207816 */ /* 0x000fe20000000020 */
[----:B------:R-:W-:Y:S01]  /*43d00*/  @!P1 IMAD.MOV.U32 R35, RZ, RZ, R14 ;  /* 0x000000ffff239224 */ /* 0x000fe200078e000e */
[----:B------:R-:W-:Y:S02]  /*43d10*/  PRMT R82, RZ, 0x7610, R82 ;  /* 0x00007610ff527816 */ /* 0x000fe40000000052 */
[----:B------:R-:W-:-:S02]  /*43d20*/  PRMT R80, RZ, 0x7610, R80 ;  /* 0x00007610ff507816 */ /* 0x000fc40000000050 */
[----:B------:R-:W-:Y:S01]  /*43d30*/  PRMT R78, RZ, 0x7610, R78 ;  /* 0x00007610ff4e7816 */ /* 0x000fe2000000004e */
[----:B------:R0:W4:Y:S04]  /*43d40*/  @!P1 LDG.E.U8 R33, desc[UR20][R36.64] ;  /* 0x0000001424219981 */ /* 0x000128000c1e1100 */
[----:B------:R0:W4:Y:S01]  /*43d50*/  @!P1 LDG.E.U8 R32, desc[UR20][R34.64] ;  /* 0x0000001422209981 */ /* 0x000122000c1e1100 */
[----:B------:R-:W-:Y:S02]  /*43d60*/  PRMT R76, RZ, 0x7610, R76 ;  /* 0x00007610ff4c7816 */ /* 0x000fe4000000004c */
[----:B------:R-:W-:Y:S02]  /*43d70*/  PRMT R74, RZ, 0x7610, R74 ;  /* 0x00007610ff4a7816 */ /* 0x000fe4000000004a */
[----:B------:R-:W-:-:S02]  /*43d80*/  PRMT R72, RZ, 0x7610, R72 ;  /* 0x00007610ff487816 */ /* 0x000fc40000000048 */
[----:B------:R-:W-:Y:S02]  /*43d90*/  PRMT R70, RZ, 0x7610, R70 ;  /* 0x00007610ff467816 */ /* 0x000fe40000000046 */
[----:B------:R-:W-:Y:S02]  /*43da0*/  PRMT R68, RZ, 0x7610, R68 ;  /* 0x00007610ff447816 */ /* 0x000fe40000000044 */
[----:B------:R-:W-:Y:S02]  /*43db0*/  PRMT R66, RZ, 0x7610, R66 ;  /* 0x00007610ff427816 */ /* 0x000fe40000000042 */
[----:B------:R-:W-:Y:S02]  /*43dc0*/  PRMT R62, RZ, 0x7610, R62 ;  /* 0x00007610ff3e7816 */ /* 0x000fe4000000003e */
[----:B------:R-:W-:Y:S01]  /*43dd0*/  PRMT R60, RZ, 0x7610, R60 ;  /* 0x00007610ff3c7816 */ /* 0x000fe2000000003c */
[----:B0-----:R-:W-:Y:S02]  /*43de0*/  @!P1 IMAD.MOV.U32 R36, RZ, RZ, R8 ;  /* 0x000000ffff249224 */ /* 0x001fe400078e0008 */
[----:B------:R-:W-:Y:S01]  /*43df0*/  @!P1 IMAD.MOV.U32 R37, RZ, RZ, R9 ;  /* 0x000000ffff259224 */ /* 0x000fe200078e0009 */
[----:B------:R-:W4:Y:S04]  /*43e00*/  LDL R8, [R1+0xb38] ;  /* 0x000b380001087983 */ /* 0x000f280000100800 */
[----:B------:R-:W4:Y:S01]  /*43e10*/  LDL R9, [R1+0xb34] ;  /* 0x000b340001097983 */ /* 0x000f220000100800 */
[----:B------:R-:W-:Y:S01]  /*43e20*/  PRMT R35, RZ, 0x7610, R35 ;  /* 0x00007610ff237816 */ /* 0x000fe20000000023 */
[----:B---3--:R-:W-:-:S02]  /*43e30*/  @!P1 IMAD.MOV.U32 R39, RZ, RZ, R13 ;  /* 0x000000ffff279224 */ /* 0x008fc400078e000d */
[----:B------:R-:W-:Y:S01]  /*43e40*/  @!P1 IMAD.MOV.U32 R38, RZ, RZ, R12 ;  /* 0x000000ffff269224 */ /* 0x000fe200078e000c */
[----:B------:R-:W3:Y:S04]  /*43e50*/  LDL R13, [R1+0x364] ;  /* 0x00036400010d7983 */ /* 0x000ee80000100800 */
[----:B------:R-:W3:Y:S04]  /*43e60*/  LDL R12, [R1+0x368] ;  /* 0x00036800010c7983 */ /* 0x000ee80000100800 */
[----:B------:R-:W3:Y:S01]  /*43e70*/  @!P1 LDG.E.U8 R35, desc[UR20][R38.64] ;  /* 0x0000001426239981 */ /* 0x000ee2000c1e1100 */
[----:B------:R-:W-:-:S02]  /*43e80*/  PRMT R34, RZ, 0x7610, R34 ;  /* 0x00007610ff227816 */ /* 0x000fc40000000022 */
[----:B------:R-:W-:Y:S02]  /*43e90*/  PRMT R58, RZ, 0x7610, R58 ;  /* 0x00007610ff3a7816 */ /* 0x000fe4000000003a */
[----:B------:R-:W-:Y:S02]  /*43ea0*/  PRMT R52, RZ, 0x7610, R52 ;  /* 0x00007610ff347816 */ /* 0x000fe40000000034 */
[----:B------:R-:W-:Y:S02]  /*43eb0*/  PRMT R49, RZ, 0x7610, R49 ;  /* 0x00007610ff317816 */ /* 0x000fe40000000031 */
[----:B------:R-:W-:Y:S02]  /*43ec0*/  PRMT R51, RZ, 0x7610, R51 ;  /* 0x00007610ff337816 */ /* 0x000fe40000000033 */
[----:B------:R-:W-:Y:S01]  /*43ed0*/  PRMT R53, RZ, 0x7610, R53 ;  /* 0x00007610ff357816 */ /* 0x000fe20000000035 */
[----:B------:R0:W3:Y:S01]  /*43ee0*/  @!P1 LDG.E.U8 R34, desc[UR20][R36.64] ;  /* 0x0000001424229981 */ /* 0x0000e2000c1e1100 */
[----:B------:R-:W-:-:S02]  /*43ef0*/  PRMT R55, RZ, 0x7610, R55 ;  /* 0x00007610ff377816 */ /* 0x000fc40000000037 */
[----:B------:R-:W-:Y:S02]  /*43f00*/  PRMT R57, RZ, 0x7610, R57 ;  /* 0x00007610ff397816 */ /* 0x000fe40000000039 */
[----:B------:R-:W-:Y:S02]  /*43f10*/  PRMT R59, RZ, 0x7610, R59 ;  /* 0x00007610ff3b7816 */ /* 0x000fe4000000003b */
[----:B------:R-:W-:Y:S01]  /*43f20*/  PRMT R61, RZ, 0x7610, R61 ;  /* 0x00007610ff3d7816 */ /* 0x000fe2000000003d */
[----:B------:R-:W3:Y:S04]  /*43f30*/  LDL R15, [R1+0x48c] ;  /* 0x00048c00010f7983 */ /* 0x000ee80000100800 */
[----:B------:R-:W3:Y:S01]  /*43f40*/  LDL R14, [R1+0x490] ;  /* 0x00049000010e7983 */ /* 0x000ee20000100800 */
[----:B0-----:R-:W-:Y:S01]  /*43f50*/  PRMT R37, RZ, 0x7610, R37 ;  /* 0x00007610ff257816 */ /* 0x001fe20000000025 */
[----:B--2---:R-:W-:-:S02]  /*43f60*/  @!P1 IMAD.MOV.U32 R39, RZ, RZ, R7 ;  /* 0x000000ffff279224 */ /* 0x004fc400078e0007 */
[----:B------:R-:W2:Y:S01]  /*43f70*/  LDL R7, [R1+0x3a4] ;  /* 0x0003a40001077983 */ /* 0x000ea20000100800 */
[----:B------:R-:W-:-:S03]  /*43f80*/  @!P1 IMAD.MOV.U32 R38, RZ, RZ, R5 ;  /* 0x000000ffff269224 */ /* 0x000fc600078e0005 */
[----:B------:R-:W2:Y:S01]  /*43f90*/  LDL R5, [R1+0x3a8] ;  /* 0x0003a80001057983 */ /* 0x000ea20000100800 */
[----:B------:R-:W-:-:S03]  /*43fa0*/  @!P1 IMAD.MOV.U32 R40, RZ, RZ, R3 ;  /* 0x000000ffff289224 */ /* 0x000fc600078e0003 */
[----:B------:R-:W2:Y:S01]  /*43fb0*/  LDL R3, [R1+0x3e8] ;  /* 0x0003e80001037983 */ /* 0x000ea20000100800 */
[----:B------:R-:W-:-:S03]  /*43fc0*/  @!P1 IMAD.MOV.U32 R41, RZ, RZ, R4 ;  /* 0x000000ffff299224 */ /* 0x000fc600078e0004 */
[----:B------:R-:W2:Y:S04]  /*43fd0*/  LDL R4, [R1+0x3e4] ;  /* 0x0003e40001047983 */ /* 0x000ea80000100800 */
[----:B------:R0:W2:Y:S02]  /*43fe0*/  @!P1 LDG.E.U8 R37, desc[UR20][R40.64] ;  /* 0x0000001428259981 */ /* 0x0000a4000c1e1100 */
[----:B0-----:R-:W-:Y:S02]  /*43ff0*/  @!P1 IMAD.MOV.U32 R40, RZ, RZ, R0 ;  /* 0x000000ffff289224 */ /* 0x001fe400078e0000 */
[----:B------:R-:W2:Y:S01]  /*44000*/  LDL R0, [R1+0x448] ;  /* 0x0004480001007983 */ /* 0x000ea20000100800 */
[----:B----4-:R-:W-:-:S03]  /*44010*/  @!P1 IMAD.MOV.U32 R41, RZ, RZ, R2 ;  /* 0x000000ffff299224 */ /* 0x010fc600078e0002 */
[----:B------:R-:W4:Y:S01]  /*44020*/  LDL R2, [R1+0x444] ;  /* 0x0004440001027983 */ /* 0x000f220000100800 */
[----:B------:R-:W-:Y:S01]  /*44030*/  PRMT R36, RZ, 0x7610, R36 ;  /* 0x00007610ff247816 */ /* 0x000fe20000000024 */
[----:B------:R-:W-:Y:S02]  /*44040*/  @!P1 IMAD.MOV.U32 R42, RZ, RZ, R10 ;  /* 0x000000ffff2a9224 */ /* 0x000fe400078e000a */
[----:B------:R-:W-:Y:S01]  /*44050*/  @!P1 IMAD.MOV.U32 R43, RZ, RZ, R11 ;  /* 0x000000ffff2b9224 */ /* 0x000fe200078e000b */
[----:B------:R-:W4:Y:S04]  /*44060*/  LDL R10, [R1+0x488] ;  /* 0x00048800010a7983 */ /* 0x000f280000100800 */
[----:B------:R0:W4:Y:S04]  /*44070*/  @!P1 LDG.E.U8 R36, desc[UR20][R38.64] ;  /* 0x0000001426249981 */ /* 0x000128000c1e1100 */
[----:B------:R-:W4:Y:S01]  /*44080*/  LDL R11, [R1+0x484] ;  /* 0x00048400010b7983 */ /* 0x000f220000100800 */
[----:B0-----:R-:W-:-:S02]  /*44090*/  PRMT R38, RZ, 0x7610, R38 ;  /* 0x00007610ff267816 */ /* 0x001fc40000000026 */
[----:B------:R-:W-:-:S04]  /*440a0*/  PRMT R39, RZ, 0x7610, R39 ;  /* 0x00007610ff277816 */ /* 0x000fc80000000027 */
[----:B------:R0:W4:Y:S04]  /*440b0*/  @!P1 LDG.E.U8 R38, desc[UR20][R40.64] ;  /* 0x0000001428269981 */ /* 0x000128000c1e1100 */
[----:B------:R1:W4:Y:S01]  /*440c0*/  @!P1 LDG.E.U8 R39, desc[UR20][R42.64] ;  /* 0x000000142a279981 */ /* 0x000322000c1e1100 */
[----:B0-----:R-:W-:Y:S01]  /*440d0*/  PRMT R40, RZ, 0x7610, R40 ;  /* 0x00007610ff287816 */ /* 0x001fe20000000028 */
[----:B-1----:R-:W-:Y:S02]  /*440e0*/  @!P1 IMAD.MOV.U32 R42, RZ, RZ, R8 ;  /* 0x000000ffff2a9224 */ /* 0x002fe400078e0008 */
[----:B------:R-:W-:Y:S01]  /*440f0*/  @!P1 IMAD.MOV.U32 R43, RZ, RZ, R9 ;  /* 0x000000ffff2b9224 */ /* 0x000fe200078e0009 */
[----:B------:R-:W4:Y:S04]  /*44100*/  LDL R8, [R1+0x4c8] ;  /* 0x0004c80001087983 */ /* 0x000f280000100800 */
[----:B------:R-:W4:Y:S04]  /*44110*/  LDL R9, [R1+0x4c4] ;  /* 0x0004c40001097983 */ /* 0x000f280000100800 */
[----:B------:R3:W4:Y:S02]  /*44120*/  @!P1 LDG.E.U8 R40, desc[UR20][R42.64] ;  /* 0x000000142a289981 */ /* 0x000724000c1e1100 */
[----:B---3--:R-:W-:-:S02]  /*44130*/  @!P1 IMAD.MOV.U32 R42, RZ, RZ, R12 ;  /* 0x000000ffff2a9224 */ /* 0x008fc400078e000c */
[----:B------:R-:W-:Y:S01]  /*44140*/  @!P1 IMAD.MOV.U32 R43, RZ, RZ, R13 ;  /* 0x000000ffff2b9224 */ /* 0x000fe200078e000d */
[----:B------:R-:W3:Y:S04]  /*44150*/  LDL R12, [R1+0x508] ;  /* 0x00050800010c7983 */ /* 0x000ee80000100800 */
[----:B------:R-:W3:Y:S04]  /*44160*/  LDL R13, [R1+0x504] ;  /* 0x00050400010d7983 */ /* 0x000ee80000100800 */
[----:B------:R2:W3:Y:S02]  /*44170*/  @!P1 LDG.E.U8 R6, desc[UR20][R42.64] ;  /* 0x000000142a069981 */ /* 0x0004e4000c1e1100 */
[----:B--2---:R-:W-:-:S02]  /*44180*/  @!P1 IMAD.MOV.U32 R43, RZ, RZ, R7 ;  /* 0x000000ffff2b9224 */ /* 0x004fc400078e0007 */
[----:B------:R-:W2:Y:S01]  /*44190*/  LDL R7, [R1+0x544] ;  /* 0x0005440001077983 */ /* 0x000ea20000100800 */
[----:B------:R-:W-:-:S03]  /*441a0*/  @!P1 IMAD.MOV.U32 R42, RZ, RZ, R5 ;  /* 0x000000ffff2a9224 */ /* 0x000fc600078e0005 */
[----:B------:R-:W2:Y:S04]  /*441b0*/  LDL R5, [R1+0x548] ;  /* 0x0005480001057983 */ /* 0x000ea80000100800 */
[----:B------:R0:W2:Y:S02]  /*441c0*/  @!P1 LDG.E.U8 R64, desc[UR20][R42.64] ;  /* 0x000000142a409981 */ /* 0x0000a4000c1e1100 */
[----:B0-----:R-:W-:Y:S02]  /*441d0*/  @!P1 IMAD.MOV.U32 R42, RZ, RZ, R3 ;  /* 0x000000ffff2a9224 */ /* 0x001fe400078e0003 */
[----:B------:R-:W2:Y:S01]  /*441e0*/  LDL R3, [R1+0x588] ;  /* 0x0005880001037983 */ /* 0x000ea20000100800 */
[----:B------:R-:W-:-:S03]  /*441f0*/  @!P1 IMAD.MOV.U32 R43, RZ, RZ, R4 ;  /* 0x000000ffff2b9224 */ /* 0x000fc600078e0004 */
[----:B------:R-:W2:Y:S04]  /*44200*/  LDL R4, [R1+0x584] ;  /* 0x0005840001047983 */ /* 0x000ea80000100800 */
[----:B------:R0:W2:Y:S02]  /*44210*/  @!P1 LDG.E.U8 R92, desc[UR20][R42.64] ;  /* 0x000000142a5c9981 */ /* 0x0000a4000c1e1100 */
[----:B0-----:R-:W-:Y:S02]  /*44220*/  @!P1 IMAD.MOV.U32 R42, RZ, RZ, R0 ;  /* 0x000000ffff2a9224 */ /* 0x001fe400078e0000 */
        /* <DEDUP_REMOVED lines=76> */
[----:B------:R-:W-:Y:S01]  /*446f0*/  PRMT R41, RZ, 0x7610, R41 ;  /* 0x00007610ff297816 */ /* 0x000fe20000000029 */
[----:B------:R-:W3:Y:S04]  /*44700*/  LDL R13, [R1+0xa4c] ;  /* 0x000a4c00010d7983 */ /* 0x000ee80000100800 */
[----:B------:R2:W3:Y:S04]  /*44710*/  @!P1 LDG.E.U8 R58, desc[UR20][R42.64] ;  /* 0x000000142a3a9981 */ /* 0x0004e8000c1e1100 */
[----:B------:R-:W3:Y:S01]  /*44720*/  LDL R12, [R1+0xa50] ;  /* 0x000a5000010c7983 */ /* 0x000ee20000100800 */
[----:B--2---:R-:W-:-:S03]  /*44730*/  @!P1 IMAD.MOV.U32 R43, RZ, RZ, R7 ;  /* 0x000000ffff2b9224 */ /* 0x004fc600078e0007 */
[----:B------:R-:W2:Y:S01]  /*44740*/  LDL R7, [R1+0x98c] ;  /* 0x00098c0001077983 */ /* 0x000ea20000100800 */
[----:B------:R-:W-:-:S03]  /*44750*/  @!P1 IMAD.MOV.U32 R42, RZ, RZ, R5 ;  /* 0x000000ffff2a9224 */ /* 0x000fc600078e0005 */
[----:B------:R-:W3:Y:S04]  /*44760*/  LDL R5, [R1+0x990] ;  /* 0x0009900001057983 */ /* 0x000ee80000100800 */
[----:B------:R0:W3:Y:S02]  /*44770*/  @!P1 LDG.E.U8 R52, desc[UR20][R42.64] ;  /* 0x000000142a349981 */ /* 0x0000e4000c1e1100 */
[----:B0-----:R-:W-:Y:S02]  /*44780*/  @!P1 IMAD.MOV.U32 R42, RZ, RZ, R3 ;  /* 0x000000ffff2a9224 */ /* 0x001fe400078e0003 */
[----:B------:R-:W3:Y:S01]  /*44790*/  LDL R3, [R1+0x9d0] ;  /* 0x0009d00001037983 */ /* 0x000ee20000100800 */
[----:B------:R-:W-:-:S03]  /*447a0*/  @!P1 IMAD.MOV.U32 R43, RZ, RZ, R4 ;  /* 0x000000ffff2b9224 */ /* 0x000fc600078e0004 */
[----:B------:R-:W3:Y:S04]  /*447b0*/  LDL R4, [R1+0x9cc] ;  /* 0x0009cc0001047983 */ /* 0x000ee80000100800 */
[----:B------:R0:W3:Y:S01]  /*447c0*/  @!P1 LDG.E.U8 R41, desc[UR20][R42.64] ;  /* 0x000000142a299981 */ /* 0x0000e2000c1e1100 */
[----:B------:R-:W-:-:S03]  /*447d0*/  @!P1 IMAD.MOV.U32 R44, RZ, RZ, R0 ;  /* 0x000000ffff2c9224 */ /* 0x000fc600078e0000 */
[----:B------:R-:W3:Y:S01]  /*447e0*/  LDL R0, [R1+0xa10] ;  /* 0x000a100001007983 */ /* 0x000ee20000100800 */
[----:B----4-:R-:W-:-:S03]  /*447f0*/  @!P1 IMAD.MOV.U32 R45, RZ, RZ, R2 ;  /* 0x000000ffff2d9224 */ /* 0x010fc600078e0002 */
[----:B------:R-:W4:Y:S01]  /*44800*/  LDL R2, [R1+0xa0c] ;  /* 0x000a0c0001027983 */ /* 0x000f220000100800 */
[----:B0-----:R-:W-:Y:S02]  /*44810*/  PRMT R42, RZ, 0x7610, R42 ;  /* 0x00007610ff2a7816 */ /* 0x001fe4000000002a */
[----:B------:R-:W-:-:S04]  /*44820*/  PRMT R43, RZ, 0x7610, R43 ;  /* 0x00007610ff2b7816 */ /* 0x000fc8000000002b */
[----:B------:R0:W4:Y:S02]  /*44830*/  @!P1 LDG.E.U8 R42, desc[UR20][R44.64] ;  /* 0x000000142c2a9981 */ /* 0x000124000c1e1100 */
[----:B0-----:R-:W-:Y:S02]  /*44840*/  @!P1 IMAD.MOV.U32 R44, RZ, RZ, R10 ;  /* 0x000000ffff2c9224 */ /* 0x001fe400078e000a */
[----:B------:R-:W-:Y:S01]  /*44850*/  @!P1 IMAD.MOV.U32 R45, RZ, RZ, R11 ;  /* 0x000000ffff2d9224 */ /* 0x000fe200078e000b */
[----:B------:R-:W4:Y:S04]  /*44860*/  LDL R10, [R1+0xb40] ;  /* 0x000b4000010a7983 */ /* 0x000f280000100800 */
[----:B------:R-:W4:Y:S04]  /*44870*/  LDL R11, [R1+0xb3c] ;  /* 0x000b3c00010b7983 */ /* 0x000f280000100800 */
[----:B------:R0:W4:Y:S02]  /*44880*/  @!P1 LDG.E.U8 R43, desc[UR20][R44.64] ;  /* 0x000000142c2b9981 */ /* 0x000124000c1e1100 */
[----:B0-----:R-:W-:Y:S01]  /*44890*/  PRMT R44, RZ, 0x7610, R44 ;  /* 0x00007610ff2c7816 */ /* 0x001fe2000000002c */
[----:B------:R-:W-:-:S02]  /*448a0*/  @!P1 IMAD.MOV.U32 R46, RZ, RZ, R8 ;  /* 0x000000ffff2e9224 */ /* 0x000fc400078e0008 */
[----:B------:R-:W-:Y:S01]  /*448b0*/  @!P1 IMAD.MOV.U32 R47, RZ, RZ, R9 ;  /* 0x000000ffff2f9224 */ /* 0x000fe200078e0009 */
[----:B------:R-:W4:Y:S04]  /*448c0*/  LDL R8, [R1+0xa90] ;  /* 0x000a900001087983 */ /* 0x000f280000100800 */
[----:B------:R-:W4:Y:S04]  /*448d0*/  LDL R9, [R1+0xa8c] ;  /* 0x000a8c0001097983 */ /* 0x000f280000100800 */
[----:B------:R2:W4:Y:S01]  /*448e0*/  @!P1 LDG.E.U8 R44, desc[UR20][R46.64] ;  /* 0x000000142e2c9981 */ /* 0x000522000c1e1100 */
[----:B------:R-:W-:Y:S01]  /*448f0*/  PRMT R45, RZ, 0x7610, R45 ;  /* 0x00007610ff2d7816 */ /* 0x000fe2000000002d */
[----:B--2---:R-:W-:-:S02]  /*44900*/  @!P1 IMAD.MOV.U32 R47, RZ, RZ, R7 ;  /* 0x000000ffff2f9224 */ /* 0x004fc400078e0007 */
[----:B------:R-:W2:Y:S01]  /*44910*/  LDL R7, [R1+0xacc] ;  /* 0x000acc0001077983 */ /* 0x000ea20000100800 */
[----:B---3--:R-:W-:-:S03]  /*44920*/  @!P1 IMAD.MOV.U32 R46, RZ, RZ, R5 ;  /* 0x000000ffff2e9224 */ /* 0x008fc600078e0005 */
[----:B------:R-:W3:Y:S04]  /*44930*/  LDL R5, [R1+0xad0] ;  /* 0x000ad00001057983 */ /* 0x000ee80000100800 */
[----:B------:R0:W3:Y:S02]  /*44940*/  @!P1 LDG.E.U8 R45, desc[UR20][R46.64] ;  /* 0x000000142e2d9981 */ /* 0x0000e4000c1e1100 */
[----:B0-----:R-:W-:Y:S02]  /*44950*/  @!P1 IMAD.MOV.U32 R46, RZ, RZ, R3 ;  /* 0x000000ffff2e9224 */ /* 0x001fe400078e0003 */
[----:B------:R-:W3:Y:S01]  /*44960*/  LDL R3, [R1+0xb08] ;  /* 0x000b080001037983 */ /* 0x000ee20000100800 */
[----:B------:R-:W-:-:S03]  /*44970*/  @!P1 IMAD.MOV.U32 R47, RZ, RZ, R4 ;  /* 0x000000ffff2f9224 */ /* 0x000fc600078e0004 */
[----:B------:R-:W3:Y:S04]  /*44980*/  LDL R4, [R1+0xb04] ;  /* 0x000b040001047983 */ /* 0x000ee80000100800 */
[----:B------:R0:W3:Y:S02]  /*44990*/  @!P1 LDG.E.U8 R49, desc[UR20][R46.64] ;  /* 0x000000142e319981 */ /* 0x0000e4000c1e1100 */
[----:B0-----:R-:W-:Y:S02]  /*449a0*/  @!P1 IMAD.MOV.U32 R46, RZ, RZ, R0 ;  /* 0x000000ffff2e9224 */ /* 0x001fe400078e0000 */
[----:B------:R-:W3:Y:S01]  /*449b0*/  LDL R0, [R1+0x370] ;  /* 0x0003700001007983 */ /* 0x000ee20000100800 */
        /* <DEDUP_REMOVED lines=24> */
[----:B------:R-:W-:Y:S01]  /*44b40*/  @!P1 IMAD.MOV.U32 R47, RZ, RZ, R11 ;  /* 0x000000ffff2f9224 */ /* 0x000fe200078e000b */
[----:B------:R-:W-:Y:S01]  /*44b50*/  PRMT R63, RZ, 0x7610, R63 ;  /* 0x00007610ff3f7816 */ /* 0x000fe2000000003f */
[----:B------:R-:W3:Y:S04]  /*44b60*/  LDL R11, [R1+0x54c] ;  /* 0x00054c00010b7983 */ /* 0x000ee80000100800 */
[----:B------:R0:W3:Y:S04]  /*44b70*/  @!P1 LDG.E.U8 R61, desc[UR20][R46.64] ;  /* 0x000000142e3d9981 */ /* 0x0000e8000c1e1100 */
[----:B------:R-:W3:Y:S01]  /*44b80*/  LDL R10, [R1+0x550] ;  /* 0x00055000010a7983 */ /* 0x000ee20000100800 */
[----:B0-----:R-:W-:-:S03]  /*44b90*/  @!P1 IMAD.MOV.U32 R46, RZ, RZ, R0 ;  /* 0x000000ffff2e9224 */ /* 0x001fc600078e0000 */
[----:B------:R-:W3:Y:S01]  /*44ba0*/  LDL R0, [R1+0x4d0] ;  /* 0x0004d00001007983 */ /* 0x000ee20000100800 */
[----:B----4-:R-:W-:-:S03]  /*44bb0*/  @!P1 IMAD.MOV.U32 R47, RZ, RZ, R2 ;  /* 0x000000ffff2f9224 */ /* 0x010fc600078e0002 */
[----:B------:R-:W4:Y:S01]  /*44bc0*/  LDL R2, [R1+0x4cc] ;  /* 0x0004cc0001027983 */ /* 0x000f220000100800 */
[----:B------:R-:W-:-:S03]  /*44bd0*/  PRMT R65, RZ, 0x7610, R65 ;  /* 0x00007610ff417816 */ /* 0x000fc60000000041 */
[----:B------:R0:W4:Y:S02]  /*44be0*/  @!P1 LDG.E.U8 R63, desc[UR20][R46.64] ;  /* 0x000000142e3f9981 */ /* 0x000124000c1e1100 */
[----:B0-----:R-:W-:Y:S02]  /*44bf0*/  @!P1 IMAD.MOV.U32 R46, RZ, RZ, R8 ;  /* 0x000000ffff2e9224 */ /* 0x001fe400078e0008 */
[----:B------:R-:W-:Y:S01]  /*44c00*/  @!P1 IMAD.MOV.U32 R47, RZ, RZ, R9 ;  /* 0x000000ffff2f9224 */ /* 0x000fe200078e0009 */
[----:B------:R-:W4:Y:S04]  /*44c10*/  LDL R8, [R1+0x590] ;  /* 0x0005900001087983 */ /* 0x000f280000100800 */
[----:B------:R-:W4:Y:S04]  /*44c20*/  LDL R9, [R1+0x58c] ;  /* 0x00058c0001097983 */ /* 0x000f280000100800 */
[----:B------:R2:W4:Y:S01]  /*44c30*/  @!P1 LDG.E.U8 R65, desc[UR20][R46.64] ;  /* 0x000000142e419981 */ /* 0x000522000c1e1100 */
[----:B------:R-:W-:-:S02]  /*44c40*/  PRMT R67, RZ, 0x7610, R67 ;  /* 0x00007610ff437816 */ /* 0x000fc40000000043 */
[----:B------:R-:W-:Y:S02]  /*44c50*/  PRMT R69, RZ, 0x7610, R69 ;  /* 0x00007610ff457816 */ /* 0x000fe40000000045 */
[----:B------:R-:W-:Y:S01]  /*44c60*/  PRMT R71, RZ, 0x7610, R71 ;  /* 0x00007610ff477816 */ /* 0x000fe20000000047 */
[----:B--2---:R-:W-:Y:S02]  /*44c70*/  @!P1 IMAD.MOV.U32 R47, RZ, RZ, R7 ;  /* 0x000000ffff2f9224 */ /* 0x004fe400078e0007 */
        /* <DEDUP_REMOVED lines=10> */
[----:B------:R-:W-:-:S05]  /*44d20*/  @!P1 IMAD.MOV.U32 R47, RZ, RZ, R15 ;  /* 0x000000ffff2f9224 */ /* 0x000fca00078e000f */
[----:B------:R0:W3:Y:S02]  /*44d30*/  @!P1 LDG.E.U8 R71, desc[UR20][R46.64] ;  /* 0x000000142e479981 */ /* 0x0000e4000c1e1100 */
[----:B0-----:R-:W-:Y:S02]  /*44d40*/  @!P1 IMAD.MOV.U32 R46, RZ, RZ, R0 ;  /* 0x000000ffff2e9224 */ /* 0x001fe400078e0000 */
[----:B------:R-:W3:Y:S01]  /*44d50*/  LDL R0, [R1+0x650] ;  /* 0x0006500001007983 */ /* 0x000ee20000100800 */
[----:B----4-:R-:W-:-:S03]  /*44d60*/  @!P1 IMAD.MOV.U32 R47, RZ, RZ, R2 ;  /* 0x000000ffff2f9224 */ /* 0x010fc600078e0002 */
[----:B------:R-:W4:Y:S01]  /*44d70*/  LDL R2, [R1+0x64c] ;  /* 0x00064c0001027983 */ /* 0x000f220000100800 */
[----:B------:R-:W-:Y:S02]  /*44d80*/  PRMT R73, RZ, 0x7610, R73 ;  /* 0x00007610ff497816 */ /* 0x000fe40000000049 */
[----:B------:R-:W-:-:S04]  /*44d90*/  PRMT R75, RZ, 0x7610, R75 ;  /* 0x00007610ff4b7816 */ /* 0x000fc8000000004b */
[----:B------:R0:W4:Y:S01]  /*44da0*/  @!P1 LDG.E.U8 R73, desc[UR20][R46.64] ;  /* 0x000000142e499981 */ /* 0x000122000c1e1100 */
[----:B------:R-:W-:Y:S01]  /*44db0*/  PRMT R77, RZ, 0x7610, R77 ;  /* 0x00007610ff4d7816 */ /* 0x000fe2000000004d */
[----:B0-----:R-:W-:Y:S02]  /*44dc0*/  @!P1 IMAD.MOV.U32 R46, RZ, RZ, R12 ;  /* 0x000000ffff2e9224 */ /* 0x001fe400078e000c */
[----:B------:R-:W-:-:S05]  /*44dd0*/  @!P1 IMAD.MOV.U32 R47, RZ, RZ, R13 ;  /* 0x000000ffff2f9224 */ /* 0x000fca00078e000d */
[----:B------:R0:W4:Y:S01]  /*44de0*/  @!P1 LDG.E.U8 R75, desc[UR20][R46.64] ;  /* 0x000000142e4b9981 */ /* 0x000122000c1e1100 */
[----:B------:R-:W-:Y:S01]  /*44df0*/  PRMT R79, RZ, 0x7610, R79 ;  /* 0x00007610ff4f7816 */ /* 0x000fe2000000004f */
[----:B0-----:R-:W-:Y:S02]  /*44e00*/  @!P1 IMAD.MOV.U32 R46, RZ, RZ, R10 ;  /* 0x000000ffff2e9224 */ /* 0x001fe400078e000a */
[----:B------:R-:W-:-:S05]  /*44e10*/  @!P1 IMAD.MOV.U32 R47, RZ, RZ, R11 ;  /* 0x000000ffff2f9224 */ /* 0x000fca00078e000b */
[----:B------:R0:W4:Y:S02]  /*44e20*/  @!P1 LDG.E.U8 R77, desc[UR20][R46.64] ;  /* 0x000000142e4d9981 */ /* 0x000124000c1e1100 */
[----:B0-----:R-:W-:Y:S02]  /*44e30*/  @!P1 IMAD.MOV.U32 R46, RZ, RZ, R8 ;  /* 0x000000ffff2e9224 */ /* 0x001fe400078e0008 */
[----:B------:R-:W-:Y:S01]  /*44e40*/  @!P1 IMAD.MOV.U32 R47, RZ, RZ, R9 ;  /* 0x000000ffff2f9224 */ /* 0x000fe200078e0009 */
[----:B------:R-:W4:Y:S04]  /*44e50*/  LDL R8, [R1+0x690] ;  /* 0x0006900001087983 */ /* 0x000f280000100800 */
[----:B------:R-:W4:Y:S04]  /*44e60*/  LDL R9, [R1+0x68c] ;  /* 0x00068c0001097983 */ /* 0x000f280000100800 */
[----:B------:R2:W4:Y:S01]  /*44e70*/  @!P1 LDG.E.U8 R79, desc[UR20][R46.64] ;  /* 0x000000142e4f9981 */ /* 0x000522000c1e1100 */
[----:B------:R-:W-:-:S02]  /*44e80*/  PRMT R81, RZ, 0x7610, R81 ;  /* 0x00007610ff517816 */ /* 0x000fc40000000051 */
        /* <DEDUP_REMOVED lines=30> */
[----:B------:R-:W-:-:S02]  /*45070*/  PRMT R85, RZ, 0x7610, R85 ;  /* 0x00007610ff557816 */ /* 0x000fc40000000055 */
[----:B------:R-:W-:-:S04]  /*45080*/  PRMT R87, RZ, 0x7610, R87 ;  /* 0x00007610ff577816 */ /* 0x000fc80000000057 */
[----:B------:R0:W4:Y:S02]  /*45090*/  @!P1 LDG.E.U8 R85, desc[UR20][R46.64] ;  /* 0x000000142e559981 */ /* 0x000124000c1e1100 */
[----:B0-----:R-:W-:Y:S02]  /*450a0*/  @!P1 IMAD.MOV.U32 R46, RZ, RZ, R8 ;  /* 0x000000ffff2e9224 */ /* 0x001fe400078e0008 */
[----:B------:R-:W-:Y:S01]  /*450b0*/  @!P1 IMAD.MOV.U32 R47, RZ, RZ, R9 ;  /* 0x000000ffff2f9224 */ /* 0x000fe200078e0009 */
[----:B------:R-:W-:Y:S02]  /*450c0*/  PRMT R89, RZ, 0x7610, R89 ;  /* 0x00007610ff597816 */ /* 0x000fe40000000059 */
[----:B------:R-:W-:Y:S02]  /*450d0*/  PRMT R91, RZ, 0x7610, R91 ;  /* 0x00007610ff5b7816 */ /* 0x000fe4000000005b */
[----:B------:R-:W-:Y:S01]  /*450e0*/  PRMT R93, RZ, 0x7610, R93 ;  /* 0x00007610ff5d7816 */ /* 0x000fe2000000005d */
[----:B------:R-:W4:Y:S04]  /*450f0*/  LDL.LU R9, [R1+0x240] ;  /* 0x0002400001097983 */ /* 0x000f280000300800 */
[----:B------:R2:W4:Y:S04]  /*45100*/  @!P1 LDG.E.U8 R87, desc[UR20][R46.64] ;  /* 0x000000142e579981 */ /* 0x000528000c1e1100 */
[----:B------:R-:W4:Y:S01]  /*45110*/  LDL.LU R8, [R1+0x234] ;  /* 0x0002340001087983 */ /* 0x000f220000300800 */
[----:B--2---:R-:W-:-:S02]  /*45120*/  @!P1 IMAD.MOV.U32 R47, RZ, RZ, R7 ;  /* 0x000000ffff2f9224 */ /* 0x004fc400078e0007 */
[----:B------:R-:W0:Y:S01]  /*45130*/  S2R R7, SR_TID.X ;  /* 0x0000000000077919 */ /* 0x000e220000002100 */
[----:B---3--:R-:W-:-:S05]  /*45140*/  @!P1 IMAD.MOV.U32 R46, RZ, RZ, R5 ;  /* 0x000000ffff2e9224 */ /* 0x008fca00078e0005 */
[----:B------:R1:W2:Y:S02]  /*45150*/  @!P1 LDG.E.U8 R89, desc[UR20][R46.64] ;  /* 0x000000142e599981 */ /* 0x0002a4000c1e1100 */
[----:B-1----:R-:W-:Y:S01]  /*45160*/  @!P1 IMAD.MOV.U32 R47, RZ, RZ, R4 ;  /* 0x000000ffff2f9224 */ /* 0x002fe200078e0004 */
[----:B0-----:R-:W-:Y:S01]  /*45170*/  LOP3.LUT R7, R7, 0x7f, RZ, 0xc0, !PT ;  /* 0x0000007f07077812 */ /* 0x001fe200078ec0ff */
[----:B------:R-:W-:-:S03]  /*45180*/  @!P1 IMAD.MOV.U32 R46, RZ, RZ, R0 ;  /* 0x000000ffff2e9224 */ /* 0x000fc600078e0000 */
[----:B------:R-:W-:Y:S02]  /*45190*/  LOP3.LUT R0, R7, 0x60, RZ, 0x3c, !PT ;  /* 0x0000006007007812 */ /* 0x000fe400078e3cff */
[----:B------:R0:W3:Y:S04]  /*451a0*/  @!P1 LDG.E.U8 R91, desc[UR20][R46.64] ;  /* 0x000000142e5b9981 */ /* 0x0000e8000c1e1100 */
[----:B----4-:R-:W-:Y:S04]  /*451b0*/  STS.U8 [R0+UR9+0x11300], R21 ;  /* 0x0113001500007988 */ /* 0x010fe80008000009 */
[----:B------:R-:W-:Y:S04]  /*451c0*/  STS.U8 [R0+UR9+0x15300], R20 ;  /* 0x0153001400007988 */ /* 0x000fe80008000009 */
[----:B------:R-:W-:Y:S04]  /*451d0*/  STS.U8 [R0+UR9+0x11700], R19 ;  /* 0x0117001300007988 */ /* 0x000fe80008000009 */
[----:B------:R-:W-:Y:S04]  /*451e0*/  STS.U8 [R0+UR9+0x15700], R18 ;  /* 0x0157001200007988 */ /* 0x000fe80008000009 */
[----:B------:R-:W-:Y:S04]  /*451f0*/  STS.U8 [R0+UR9+0x11b00], R48 ;  /* 0x011b003000007988 */ /* 0x000fe80008000009 */
[----:B------:R-:W-:Y:S04]  /*45200*/  STS.U8 [R0+UR9+0x15b00], R56 ;  /* 0x015b003800007988 */ /* 0x000fe80008000009 */
[----:B------:R-:W-:Y:S01]  /*45210*/  STS.U8 [R0+UR9+0x11f00], R17 ;  /* 0x011f001100007988 */ /* 0x000fe20008000009 */
[----:B0-----:R-:W-:-:S02]  /*45220*/  @!P1 IMAD.MOV.U32 R46, RZ, RZ, R2 ;  /* 0x000000ffff2e9224 */ /* 0x001fc400078e0002 */
[----:B------:R-:W-:Y:S01]  /*45230*/  @!P1 IMAD.MOV.U32 R47, RZ, RZ, R3 ;  /* 0x000000ffff2f9224 */ /* 0x000fe200078e0003 */
[----:B------:R-:W-:Y:S04]  /*45240*/  STS.U8 [R0+UR9+0x15f00], R16 ;  /* 0x015f001000007988 */ /* 0x000fe80008000009 */
[----:B------:R0:W-:Y:S04]  /*45250*/  STS.U8 [R0+UR9+0x12300], R15 ;  /* 0x0123000f00007988 */ /* 0x0001e80008000009 */
[----:B------:R-:W-:Y:S04]  /*45260*/  STS.U8 [R0+UR9+0x16300], R14 ;  /* 0x0163000e00007988 */ /* 0x000fe80008000009 */
[----:B------:R-:W-:Y:S04]  /*45270*/  STS.U8 [R0+UR9+0x12700], R13 ;  /* 0x0127000d00007988 */ /* 0x000fe80008000009 */
[----:B------:R1:W4:Y:S04]  /*45280*/  @!P1 LDG.E.U8 R93, desc[UR20][R46.64] ;  /* 0x000000142e5d9981 */ /* 0x000328000c1e1100 */
[----:B------:R-:W-:Y:S04]  /*45290*/  STS.U8 [R0+UR9+0x16700], R12 ;  /* 0x0167000c00007988 */ /* 0x000fe80008000009 */
[----:B------:R-:W-:Y:S04]  /*452a0*/  STS.U8 [R0+UR9+0x12b00], R11 ;  /* 0x012b000b00007988 */ /* 0x000fe80008000009 */
[----:B------:R-:W-:Y:S04]  /*452b0*/  STS.U8 [R0+UR9+0x16b00], R10 ;  /* 0x016b000a00007988 */ /* 0x000fe80008000009 */
[----:B------:R0:W-:Y:S04]  /*452c0*/  STS.U8 [R0+UR9+0x12f00], R50 ;  /* 0x012f003200007988 */ /* 0x0001e80008000009 */
[----:B------:R-:W2:Y:S04]  /*452d0*/  LDL.LU R46, [R1+0x210] ;  /* 0x00021000012e7983 */ /* 0x000ea80000300800 */
[----:B------:R-:W3:Y:S04]  /*452e0*/  LDL.LU R47, [R1+0x1ec] ;  /* 0x0001ec00012f7983 */ /* 0x000ee80000300800 */
        /* <DEDUP_REMOVED lines=24> */
[----:B------:R1:W-:Y:S04]  /*45470*/  STS.U8 [R0+UR9+0x13300], R8 ;  /* 0x0133000800007988 */ /* 0x0003e80008000009 */
[----:B------:R-:W4:Y:S04]  /*45480*/  LDL.LU R10, [R1+0x25c] ;  /* 0x00025c00010a7983 */ /* 0x000f280000300800 */
[----:B0-----:R-:W4:Y:S04]  /*45490*/  LDL.LU R9, [R1+0x258] ;  /* 0x0002580001097983 */ /* 0x001f280000300800 */
[----:B-1----:R-:W4:Y:S04]  /*454a0*/  LDL.LU R8, [R1+0x24c] ;  /* 0x00024c0001087983 */ /* 0x002f280000300800 */
[----:B--2---:R-:W-:Y:S04]  /*454b0*/  STS.U8 [R0+UR9+0x17300], R46 ;  /* 0x0173002e00007988 */ /* 0x004fe80008000009 */
[----:B---3--:R-:W-:Y:S04]  /*454c0*/  STS.U8 [R0+UR9+0x13700], R47 ;  /* 0x0137002f00007988 */ /* 0x008fe80008000009 */
[----:B----4-:R-:W-:Y:S04]  /*454d0*/  STS.U8 [R0+UR9+0x17700], R54 ;  /* 0x0177003600007988 */ /* 0x010fe80008000009 */
[----:B------:R0:W-:Y:S04]  /*454e0*/  STS.U8 [R0+UR9+0x13b00], R15 ;  /* 0x013b000f00007988 */ /* 0x0001e80008000009 */
[----:B------:R1:W-:Y:S01]  /*454f0*/  STS.U8 [R0+UR9+0x17b00], R50 ;  /* 0x017b003200007988 */ /* 0x0003e20008000009 */
[----:B0-----:R-:W-:-:S03]  /*45500*/  LOP3.LUT R15, R7, 0x70, RZ, 0x3c, !PT ;  /* 0x00000070070f7812 */ /* 0x001fc600078e3cff */
[----:B------:R-:W2:Y:S04]  /*45510*/  LDL.LU R7, [R1+0x248] ;  /* 0x0002480001077983 */ /* 0x000ea80000300800 */
[----:B-1----:R-:W3:Y:S04]  /*45520*/  LDL.LU R50, [R1+0x23c] ;  /* 0x00023c0001327983 */ /* 0x002ee80000300800 */
[----:B------:R-:W-:Y:S04]  /*45530*/  STS.U8 [R0+UR9+0x13f00], R5 ;  /* 0x013f000500007988 */ /* 0x000fe80008000009 */
[----:B------:R-:W-:Y:S04]  /*45540*/  STS.U8 [R0+UR9+0x17f00], R3 ;  /* 0x017f000300007988 */ /* 0x000fe80008000009 */
[----:B------:R-:W-:Y:S04]  /*45550*/  STS.U8 [R15+UR9+0x10380], R2 ;  /* 0x010380020f007988 */ /* 0x000fe80008000009 */
[----:B------:R-:W-:Y:S04]  /*45560*/  STS.U8 [R15+UR9+0x14380], R4 ;  /* 0x014380040f007988 */ /* 0x000fe80008000009 */
[----:B------:R0:W-:Y:S04]  /*45570*/  STS.U8 [R15+UR9+0x10780], R25 ;  /* 0x010780190f007988 */ /* 0x0001e80008000009 */
[----:B------:R1:W-:Y:S04]  /*45580*/  STS.U8 [R15+UR9+0x14780], R24 ;  /* 0x014780180f007988 */ /* 0x0003e80008000009 */
[----:B------:R4:W-:Y:S04]  /*45590*/  STS.U8 [R15+UR9+0x10b80], R23 ;  /* 0x010b80170f007988 */ /* 0x0009e80008000009 */
[----:B------:R1:W-:Y:S04]  /*455a0*/  STS.U8 [R15+UR9+0x14b80], R22 ;  /* 0x014b80160f007988 */ /* 0x0003e80008000009 */
[----:B------:R4:W-:Y:S04]  /*455b0*/  STS.U8 [R15+UR9+0x10f80], R21 ;  /* 0x010f80150f007988 */ /* 0x0009e80008000009 */
[----:B0-----:R-:W3:Y:S04]  /*455c0*/  LDL.LU R25, [R1+0x238] ;  /* 0x0002380001197983 */ /* 0x001ee80000300800 */
[----:B-1----:R-:W3:Y:S04]  /*455d0*/  LDL.LU R24, [R1+0x204] ;  /* 0x0002040001187983 */ /* 0x002ee80000300800 */
[----:B----4-:R-:W4:Y:S04]  /*455e0*/  LDL.LU R23, [R1+0x1f8] ;  /* 0x0001f80001177983 */ /* 0x010f280000300800 */
[----:B------:R-:W4:Y:S04]  /*455f0*/  LDL.LU R22, [R1+0x1dc] ;  /* 0x0001dc0001167983 */ /* 0x000f280000300800 */
[----:B------:R-:W4:Y:S04]  /*45600*/  LDL.LU R21, [R1+0x1d0] ;  /* 0x0001d00001157983 */ /* 0x000f280000300800 */
[----:B------:R-:W4:Y:S04]  /*45610*/  LDL.LU R47, [R1+0x1ac] ;  /* 0x0001ac00012f7983 */ /* 0x000f280000300800 */
        /* <DEDUP_REMOVED lines=10> */
[----:B------:R1:W-:Y:S04]  /*456c0*/  STS.U8 [R15+UR9+0x16380], R11 ;  /* 0x0163800b0f007988 */ /* 0x0003e80008000009 */
[----:B0-----:R-:W4:Y:S04]  /*456d0*/  LDL.LU R17, [R1+0x1a0] ;  /* 0x0001a00001117983 */ /* 0x001f280000300800 */
[----:B-1----:R-:W4:Y:S04]  /*456e0*/  LDL.LU R16, [R1+0x184] ;  /* 0x0001840001107983 */ /* 0x002f280000300800 */
[----:B------:R-:W4:Y:S04]  /*456f0*/  LDL.LU R14, [R1+0x178] ;  /* 0x00017800010e7983 */ /* 0x000f280000300800 */
[----:B------:R-:W4:Y:S04]  /*45700*/  LDL.LU R13, [R1+0xf4] ;  /* 0x0000f400010d7983 */ /* 0x000f280000300800 */
[----:B------:R-:W4:Y:S04]  /*45710*/  LDL.LU R12, [R1+0xec] ;  /* 0x0000ec00010c7983 */ /* 0x000f280000300800 */
[----:B------:R0:W-:Y:S04]  /*45720*/  STS.U8 [R15+UR9+0x12780], R10 ;  /* 0x0127800a0f007988 */ /* 0x0001e80008000009 */
[----:B------:R-:W4:Y:S04]  /*45730*/  LDL.LU R11, [R1+0xe4] ;  /* 0x0000e400010b7983 */ /* 0x000f280000300800 */
[----:B------:R1:W-:Y:S04]  /*45740*/  STS.U8 [R15+UR9+0x16780], R9 ;  /* 0x016780090f007988 */ /* 0x0003e80008000009 */
[----:B------:R1:W-:Y:S04]  /*45750*/  STS.U8 [R15+UR9+0x12b80], R8 ;  /* 0x012b80080f007988 */ /* 0x0003e80008000009 */
[----:B0-----:R-:W4:Y:S04]  /*45760*/  LDL.LU R10, [R1+0xdc] ;  /* 0x0000dc00010a7983 */ /* 0x001f280000300800 */
[----:B-1----:R-:W4:Y:S04]  /*45770*/  LDL.LU R9, [R1+0xd4] ;  /* 0x0000d40001097983 */ /* 0x002f280000300800 */
[----:B------:R-:W4:Y:S04]  /*45780*/  LDL.LU R8, [R1+0xcc] ;  /* 0x0000cc0001087983 */ /* 0x000f280000300800 */
[----:B--2---:R0:W-:Y:S04]  /*45790*/  STS.U8 [R15+UR9+0x16b80], R7 ;  /* 0x016b80070f007988 */ /* 0x0041e80008000009 */
[----:B---3--:R1:W-:Y:S04]  /*457a0*/  STS.U8 [R15+UR9+0x12f80], R50 ;  /* 0x012f80320f007988 */ /* 0x0083e80008000009 */
[----:B0-----:R-:W2:Y:S04]  /*457b0*/  LDL.LU R7, [R1+0xc4] ;  /* 0x0000c40001077983 */ /* 0x001ea80000300800 */
[----:B-1----:R-:W3:Y:S04]  /*457c0*/  LDL.LU R50, [R1+0xbc] ;  /* 0x0000bc0001327983 */ /* 0x002ee80000300800 */
[----:B------:R-:W3:Y:S04]  /*457d0*/  LDL.LU R46, [R1+0xb4] ;  /* 0x0000b400012e7983 */ /* 0x000ee80000300800 */
[----:B------:R-:W3:Y:S04]  /*457e0*/  LDL.LU R54, [R1+0xac] ;  /* 0x0000ac0001367983 */ /* 0x000ee80000300800 */
[----:B------:R-:W3:Y:S04]  /*457f0*/  LDL.LU R5, [R1+0xa4] ;  /* 0x0000a40001057983 */ /* 0x000ee80000300800 */
[----:B------:R0:W-:Y:S04]  /*45800*/  STS.U8 [R15+UR9+0x16f80], R25 ;  /* 0x016f80190f007988 */ /* 0x0001e80008000009 */
[----:B------:R-:W-:Y:S04]  /*45810*/  STS.U8 [R15+UR9+0x13380], R24 ;  /* 0x013380180f007988 */ /* 0x000fe80008000009 */
[----:B----4-:R-:W-:Y:S04]  /*45820*/  STS.U8 [R15+UR9+0x17380], R23 ;  /* 0x017380170f007988 */ /* 0x010fe80008000009 */
[----:B------:R-:W4:Y:S04]  /*45830*/  LDL.LU R0, [R1+0x9c] ;  /* 0x00009c0001007983 */ /* 0x000f280000300800 */
[----:B------:R-:W-:Y:S04]  /*45840*/  STS.U8 [R15+UR9+0x13780], R22 ;  /* 0x013780160f007988 */ /* 0x000fe80008000009 */
[----:B------:R-:W-:Y:S04]  /*45850*/  STS.U8 [R15+UR9+0x17780], R21 ;  /* 0x017780150f007988 */ /* 0x000fe80008000009 */
[----:B------:R1:W-:Y:S04]  /*45860*/  STS.U8 [R15+UR9+0x13b80], R47 ;  /* 0x013b802f0f007988 */ /* 0x0003e80008000009 */
        /* <DEDUP_REMOVED lines=9> */
[----:B-1----:R-:W0:Y:S03]  /*45900*/  S2R R47, SR_TID.X ;  /* 0x00000000002f7919 */ /* 0x002e260000002100 */
[----:B------:R-:W4:Y:S04]  /*45910*/  LDL.LU R24, [R1+0x1798] ;  /* 0x0017980001187983 */ /* 0x000f280000300800 */
[----:B------:R-:W4:Y:S04]  /*45920*/  LDL.LU R23, [R1+0x1794] ;  /* 0x0017940001177983 */ /* 0x000f280000300800 */
[----:B------:R-:W4:Y:S04]  /*45930*/  LDL.LU R22, [R1+0x1790] ;  /* 0x0017900001167983 */ /* 0x000f280000300800 */
[----:B------:R-:W4:Y:S04]  /*45940*/  LDL.LU R21, [R1+0x178c] ;  /* 0x00178c0001157983 */ /* 0x000f280000300800 */
[----:B------:R1:W-:Y:S04]  /*45950*/  STS.U8 [R15+UR9+0x17b80], R17 ;  /* 0x017b80110f007988 */ /* 0x0003e80008000009 */
[----:B------:R0:W-:Y:S04]  /*45960*/  STS.U8 [R15+UR9+0x13f80], R16 ;  /* 0x013f80100f007988 */ /* 0x0001e80008000009 */
[----:B------:R0:W-:Y:S04]  /*45970*/  STS.U8 [R15+UR9+0x17f80], R14 ;  /* 0x017f800e0f007988 */ /* 0x0001e80008000009 */
[----:B-1----:R-:W4:Y:S04]  /*45980*/  LDL.LU R17, [R1+0x1788] ;  /* 0x0017880001117983 */ /* 0x002f280000300800 */
[----:B0-----:R-:W4:Y:S04]  /*45990*/  LDL.LU R16, [R1+0x1784] ;  /* 0x0017840001107983 */ /* 0x001f280000300800 */
[----:B------:R-:W4:Y:S04]  /*459a0*/  LDL.LU R15, [R1+0x1780] ;  /* 0x00178000010f7983 */ /* 0x000f280000300800 */
[----:B------:R-:W4:Y:S01]  /*459b0*/  LDL.LU R14, [R1+0x177c] ;  /* 0x00177c00010e7983 */ /* 0x000f220000300800 */
[----:B------:R-:W-:-:S05]  /*459c0*/  LOP3.LUT R47, R47, 0x7f, RZ, 0xc0, !PT ;  /* 0x0000007f2f2f7812 */ /* 0x000fca00078ec0ff */
        /* <DEDUP_REMOVED lines=11> */
[----:B------:R-:W4:Y:S04]  /*45a80*/  LDL.LU R8, [R1+0x1764] ;  /* 0x0017640001087983 */ /* 0x000f280000300800 */
[----:B--2---:R0:W-:Y:S04]  /*45a90*/  STS.U8 [R47+UR9+0x19800], R7 ;  /* 0x019800072f007988 */ /* 0x0041e80008000009 */
[----:B---3--:R1:W-:Y:S04]  /*45aa0*/  STS.U8 [R47+UR9+0x19c00], R50 ;  /* 0x019c00322f007988 */ /* 0x0083e80008000009 */
[----:B0-----:R-:W2:Y:S04]  /*45ab0*/  LDL.LU R7, [R1+0x1760] ;  /* 0x0017600001077983 */ /* 0x001ea80000300800 */
[----:B-1----:R-:W3:Y:S04]  /*45ac0*/  LDL.LU R50, [R1+0x175c] ;  /* 0x00175c0001327983 */ /* 0x002ee80000300800 */
[----:B------:R-:W-:Y:S04]  /*45ad0*/  STS.U8 [R47+UR9+0x1a000], R46 ;  /* 0x01a0002e2f007988 */ /* 0x000fe80008000009 */
[----:B------:R-:W-:Y:S04]  /*45ae0*/  STS.U8 [R47+UR9+0x1a400], R54 ;  /* 0x01a400362f007988 */ /* 0x000fe80008000009 */
[----:B------:R-:W-:Y:S04]  /*45af0*/  STS.U8 [R47+UR9+0x1a800], R5 ;  /* 0x01a800052f007988 */ /* 0x000fe80008000009 */
[----:B----4-:R-:W-:Y:S04]  /*45b00*/  STS.U8 [R47+UR9+0x1ac00], R0 ;  /* 0x01ac00002f007988 */ /* 0x010fe80008000009 */
        /* <DEDUP_REMOVED lines=8> */
[----:B0-----:R-:W2:Y:S04]  /*45b90*/  LDL.LU R20, [R1+0xf0] ;  /* 0x0000f00001147983 */ /* 0x001ea80000300800 */
[----:B-1----:R-:W2:Y:S04]  /*45ba0*/  LDL.LU R19, [R1+0xe8] ;  /* 0x0000e80001137983 */ /* 0x002ea80000300800 */
[----:B----4-:R-:W4:Y:S04]  /*45bb0*/  LDL.LU R18, [R1+0xe0] ;  /* 0x0000e00001127983 */ /* 0x010f280000300800 */
[----:B------:R-:W4:Y:S04]  /*45bc0*/  LDL.LU R48, [R1+0xd8] ;  /* 0x0000d80001307983 */ /* 0x000f280000300800 */
[----:B------:R-:W4:Y:S04]  /*45bd0*/  LDL.LU R56, [R1+0xd0] ;  /* 0x0000d00001387983 */ /* 0x000f280000300800 */
[----:B------:R-:W4:Y:S04]  /*45be0*/  LDL.LU R5, [R1+0x80] ;  /* 0x0000800001057983 */ /* 0x000f280000300800 */
[----:B------:R-:W4:Y:S04]  /*45bf0*/  LDL.LU R0, [R1+0x40] ;  /* 0x0000400001007983 */ /* 0x000f280000300800 */
[----:B------:R-:W4:Y:S04]  /*45c00*/  LDL.LU R3, [R1+0x34] ;  /* 0x0000340001037983 */ /* 0x000f280000300800 */
[----:B------:R-:W4:Y:S04]  /*45c10*/  LDL.LU R2, [R1+0x28] ;  /* 0x0000280001027983 */ /* 0x000f280000300800 */
[----:B------:R-:W4:Y:S01]  /*45c20*/  LDL.LU R4, [R1+0x1c] ;  /* 0x00001c0001047983 */ /* 0x000f220000300800 */
[----:B------:R-:W0:Y:S03]  /*45c30*/  S2R R54, SR_TID.X ;  /* 0x0000000000367919 */ /* 0x000e260000002100 */
[----:B---3--:R-:W-:Y:S04]  /*45c40*/  STS.U8 [R47+UR9+0x1d000], R50 ;  /* 0x01d000322f007988 */ /* 0x008fe80008000009 */
[----:B--2---:R-:W-:Y:S04]  /*45c50*/  STS.U8 [R47+UR9+0x1d400], R7 ;  /* 0x01d400072f007988 */ /* 0x004fe80008000009 */
[----:B------:R1:W-:Y:S04]  /*45c60*/  STS.U8 [R47+UR9+0x1d800], R8 ;  /* 0x01d800082f007988 */ /* 0x0003e80008000009 */
[----:B------:R2:W-:Y:S04]  /*45c70*/  STS.U8 [R47+UR9+0x1dc00], R9 ;  /* 0x01dc00092f007988 */ /* 0x0005e80008000009 */
[----:B------:R3:W-:Y:S04]  /*45c80*/  STS.U8 [R47+UR9+0x1e000], R10 ;  /* 0x01e0000a2f007988 */ /* 0x0007e80008000009 */
[----:B------:R0:W-:Y:S04]  /*45c90*/  STS.U8 [R47+UR9+0x1e400], R11 ;  /* 0x01e4000b2f007988 */ /* 0x0001e80008000009 */
[----:B------:R0:W-:Y:S04]  /*45ca0*/  STS.U8 [R47+UR9+0x1e800], R12 ;  /* 0x01e8000c2f007988 */ /* 0x0001e80008000009 */
[----:B------:R0:W-:Y:S04]  /*45cb0*/  STS.U8 [R47+UR9+0x1ec00], R13 ;  /* 0x01ec000d2f007988 */ /* 0x0001e80008000009 */
[----:B------:R-:W-:Y:S04]  /*45cc0*/  STS.U8 [R47+UR9+0x1f000], R14 ;  /* 0x01f0000e2f007988 */ /* 0x000fe80008000009 */
[----:B-1----:R-:W4:Y:S04]  /*45cd0*/  LDL.LU R8, [R1+0x90] ;  /* 0x0000900001087983 */ /* 0x002f280000300800 */
[----:B--2---:R-:W2:Y:S04]  /*45ce0*/  LDL.LU R9, [R1+0x98] ;  /* 0x0000980001097983 */ /* 0x004ea80000300800 */
[----:B---3--:R-:W3:Y:S04]  /*45cf0*/  LDL.LU R10, [R1+0xa0] ;  /* 0x0000a000010a7983 */ /* 0x008ee80000300800 */
[----:B0-----:R-:W2:Y:S04]  /*45d00*/  LDL.LU R11, [R1+0xa8] ;  /* 0x0000a800010b7983 */ /* 0x001ea80000300800 */
[----:B------:R-:W2:Y:S04]  /*45d10*/  LDL.LU R12, [R1+0xb0] ;  /* 0x0000b000010c7983 */ /* 0x000ea80000300800 */
[----:B------:R-:W2:Y:S04]  /*45d20*/  LDL.LU R13, [R1+0xb8] ;  /* 0x0000b800010d7983 */ /* 0x000ea80000300800 */
[----:B------:R-:W-:Y:S04]  /*45d30*/  STS.U8 [R47+UR9+0x1f400], R15 ;  /* 0x01f4000f2f007988 */ /* 0x000fe80008000009 */
[----:B------:R-:W2:Y:S04]  /*45d40*/  LDL.LU R46, [R1+0x10] ;  /* 0x00001000012e7983 */ /* 0x000ea80000300800 */
[----:B------:R0:W-:Y:S04]  /*45d50*/  STS.U8 [R47+UR9+0x1f800], R16 ;  /* 0x01f800102f007988 */ /* 0x0001e80008000009 */
[----:B------:R1:W-:Y:S04]  /*45d60*/  STS.U8 [R47+UR9+0x1fc00], R17 ;  /* 0x01fc00112f007988 */ /* 0x0003e80008000009 */
[----:B0-----:R-:W2:Y:S04]  /*45d70*/  LDL.LU R16, [R1+0xc0] ;  /* 0x0000c00001107983 */ /* 0x001ea80000300800 */
[----:B-1----:R-:W2:Y:S01]  /*45d80*/  LDL.LU R17, [R1+0xc8] ;  /* 0x0000c80001117983 */ /* 0x002ea20000300800 */
[----:B------:R-:W-:-:S04]  /*45d90*/  LOP3.LUT R54, R54, 0x7f, RZ, 0xc0, !PT ;  /* 0x0000007f36367812 */ /* 0x000fc800078ec0ff */
[----:B------:R-:W-:-:S05]  /*45da0*/  LOP3.LUT R54, R54, 0x10, RZ, 0x3c, !PT ;  /* 0x0000001036367812 */ /* 0x000fca00078e3cff */
[----:B------:R0:W-:Y:S04]  /*45db0*/  STS.U8 [R54+UR9+0x18080], R20 ;  /* 0x0180801436007988 */ /* 0x0001e80008000009 */
[----:B------:R1:W-:Y:S04]  /*45dc0*/  STS.U8 [R54+UR9+0x18480], R19 ;  /* 0x0184801336007988 */ /* 0x0003e80008000009 */
[----:B----4-:R4:W-:Y:S04]  /*45dd0*/  STS.U8 [R54+UR9+0x18880], R18 ;  /* 0x0188801236007988 */ /* 0x0109e80008000009 */
[----:B------:R1:W-:Y:S04]  /*45de0*/  STS.U8 [R54+UR9+0x18c80], R48 ;  /* 0x018c803036007988 */ /* 0x0003e80008000009 */
[----:B------:R4:W-:Y:S04]  /*45df0*/  STS.U8 [R54+UR9+0x19080], R56 ;  /* 0x0190803836007988 */ /* 0x0009e80008000009 */
[----:B0-----:R-:W3:Y:S04]  /*45e00*/  LDL.LU R20, [R1+0x1758] ;  /* 0x0017580001147983 */ /* 0x001ee80000300800 */
[----:B-1----:R-:W3:Y:S04]  /*45e10*/  LDL.LU R19, [R1+0x1754] ;  /* 0x0017540001137983 */ /* 0x002ee80000300800 */
[----:B----4-:R-:W4:Y:S04]  /*45e20*/  LDL.LU R18, [R1+0x1750] ;  /* 0x0017500001127983 */ /* 0x010f280000300800 */
[----:B------:R-:W4:Y:S04]  /*45e30*/  LDL.LU R48, [R1+0x174c] ;  /* 0x00174c0001307983 */ /* 0x000f280000300800 */
[----:B------:R-:W4:Y:S04]  /*45e40*/  LDL.LU R56, [R1+0x1748] ;  /* 0x0017480001387983 */ /* 0x000f280000300800 */
[----:B--2---:R-:W-:Y:S04]  /*45e50*/  STS.U8 [R54+UR9+0x19480], R17 ;  /* 0x0194801136007988 */ /* 0x004fe80008000009 */
[----:B------:R-:W-:Y:S04]  /*45e60*/  STS.U8 [R54+UR9+0x19880], R16 ;  /* 0x0198801036007988 */ /* 0x000fe80008000009 */
[----:B------:R-:W-:Y:S04]  /*45e70*/  STS.U8 [R54+UR9+0x19c80], R13 ;  /* 0x019c800d36007988 */ /* 0x000fe80008000009 */
[----:B------:R-:W-:Y:S04]  /*45e80*/  STS.U8 [R54+UR9+0x1a080], R12 ;  /* 0x01a0800c36007988 */ /* 0x000fe80008000009 */
[----:B------:R-:W-:Y:S04]  /*45e90*/  STS.U8 [R54+UR9+0x1a480], R11 ;  /* 0x01a4800b36007988 */ /* 0x000fe80008000009 */
[----:B---3--:R-:W-:Y:S04]  /*45ea0*/  STS.U8 [R54+UR9+0x1a880], R10 ;  /* 0x01a8800a36007988 */ /* 0x008fe80008000009 */
[----:B------:R-:W-:Y:S04]  /*45eb0*/  STS.U8 [R54+UR9+0x1ac80], R9 ;  /* 0x01ac800936007988 */ /* 0x000fe80008000009 */
[----:B------:R-:W-:Y:S04]  /*45ec0*/  STS.U8 [R54+UR9+0x1b080], R8 ;  /* 0x01b0800836007988 */ /* 0x000fe80008000009 */
[----:B------:R0:W-:Y:S04]  /*45ed0*/  STS.U8 [R54+UR9+0x1b480], R5 ;  /* 0x01b4800536007988 */ /* 0x0001e80008000009 */
[----:B------:R1:W-:Y:S04]  /*45ee0*/  STS.U8 [R54+UR9+0x1b880], R0 ;  /* 0x01b8800036007988 */ /* 0x0003e80008000009 */
[----:B------:R2:W-:Y:S04]  /*45ef0*/  STS.U8 [R54+UR9+0x1bc80], R3 ;  /* 0x01bc800336007988 */ /* 0x0005e80008000009 */
[----:B------:R3:W-:Y:S04]  /*45f00*/  STS.U8 [R54+UR9+0x1c080], R2 ;  /* 0x01c0800236007988 */ /* 0x0007e80008000009 */
[----:B------:R2:W-:Y:S04]  /*45f10*/  STS.U8 [R54+UR9+0x1c480], R4 ;  /* 0x01c4800436007988 */ /* 0x0005e80008000009 */
[----:B0-----:R-:W4:Y:S04]  /*45f20*/  LDL.LU R5, [R1+0x7c] ;  /* 0x00007c0001057983 */ /* 0x001f280000300800 */
[----:B-1----:R-:W4:Y:S04]  /*45f30*/  LDL.LU R0, [R1+0x78] ;  /* 0x0000780001007983 */ /* 0x002f280000300800 */
[----:B--2---:R-:W2:Y:S04]  /*45f40*/  LDL.LU R3, [R1+0x74] ;  /* 0x0000740001037983 */ /* 0x004ea80000300800 */
[----:B---3--:R-:W3:Y:S04]  /*45f50*/  LDL.LU R2, [R1+0x70] ;  /* 0x0000700001027983 */ /* 0x008ee80000300800 */
[----:B------:R-:W3:Y:S04]  /*45f60*/  LDL.LU R4, [R1+0x6c] ;  /* 0x00006c0001047983 */ /* 0x000ee80000300800 */
[----:B------:R0:W-:Y:S04]  /*45f70*/  STS.U8 [R54+UR9+0x1c880], R46 ;  /* 0x01c8802e36007988 */ /* 0x0001e80008000009 */
[----:B------:R-:W3:Y:S01]  /*45f80*/  LDL.LU R17, [R1+0x60] ;  /* 0x0000600001117983 */ /* 0x000ee20000300800 */
[----:B0-----:R-:W0:Y:S03]  /*45f90*/  S2R R46, SR_TID.X ;  /* 0x00000000002e7919 */ /* 0x001e260000002100 */
[----:B----4-:R-:W-:Y:S04]  /*45fa0*/  STS.U8 [R54+UR9+0x1cc80], R56 ;  /* 0x01cc803836007988 */ /* 0x010fe80008000009 */
[----:B------:R-:W-:Y:S04]  /*45fb0*/  STS.U8 [R54+UR9+0x1d080], R48 ;  /* 0x01d0803036007988 */ /* 0x000fe80008000009 */
[----:B------:R-:W4:Y:S04]  /*45fc0*/  LDL.LU R16, [R1+0x5c] ;  /* 0x00005c0001107983 */ /* 0x000f280000300800 */
[----:B------:R-:W-:Y:S04]  /*45fd0*/  STS.U8 [R54+UR9+0x1d480], R18 ;  /* 0x01d4801236007988 */ /* 0x000fe80008000009 */
[----:B------:R-:W4:Y:S04]  /*45fe0*/  LDL.LU R13, [R1+0x58] ;  /* 0x00005800010d7983 */ /* 0x000f280000300800 */
[----:B------:R-:W-:Y:S04]  /*45ff0*/  STS.U8 [R54+UR9+0x1d880], R19 ;  /* 0x01d8801336007988 */ /* 0x000fe80008000009 */
[----:B------:R-:W4:Y:S04]  /*46000*/  LDL.LU R12, [R1+0x54] ;  /* 0x00005400010c7983 */ /* 0x000f280000300800 */
[----:B------:R1:W-:Y:S04]  /*46010*/  STS.U8 [R54+UR9+0x1dc80], R20 ;  /* 0x01dc801436007988 */ /* 0x0003e80008000009 */
[----:B------:R-:W4:Y:S04]  /*46020*/  LDL.LU R11, [R1+0x50] ;  /* 0x00005000010b7983 */ /* 0x000f280000300800 */
[----:B------:R0:W-:Y:S04]  /*46030*/  STS.U8 [R54+UR9+0x1e080], R21 ;  /* 0x01e0801536007988 */ /* 0x0001e80008000009 */
[----:B------:R-:W4:Y:S04]  /*46040*/  LDL.LU R10, [R1+0x4c] ;  /* 0x00004c00010a7983 */ /* 0x000f280000300800 */
[----:B------:R-:W-:Y:S04]  /*46050*/  STS.U8 [R54+UR9+0x1e480], R22 ;  /* 0x01e4801636007988 */ /* 0x000fe80008000009 */
[----:B------:R-:W4:Y:S04]  /*46060*/  LDL.LU R9, [R1+0x48] ;  /* 0x0000480001097983 */ /* 0x000f280000300800 */
[----:B------:R-:W-:Y:S04]  /*46070*/  STS.U8 [R54+UR9+0x1e880], R23 ;  /* 0x01e8801736007988 */ /* 0x000fe80008000009 */
[----:B------:R-:W-:Y:S04]  /*46080*/  STS.U8 [R54+UR9+0x1ec80], R24 ;  /* 0x01ec801836007988 */ /* 0x000fe80008000009 */
[----:B------:R-:W-:Y:S04]  /*46090*/  STS.U8 [R54+UR9+0x1f080], R25 ;  /* 0x01f0801936007988 */ /* 0x000fe80008000009 */
[----:B-1----:R-:W4:Y:S04]  /*460a0*/  LDL.LU R20, [R1+0x64] ;  /* 0x0000640001147983 */ /* 0x002f280000300800 */
[----:B0-----:R-:W4:Y:S04]  /*460b0*/  LDL.LU R21, [R1+0x68] ;  /* 0x0000680001157983 */ /* 0x001f280000300800 */
[----:B------:R-:W-:Y:S04]  /*460c0*/  STS.U8 [R54+UR9+0x1f480], R26 ;  /* 0x01f4801a36007988 */ /* 0x000fe80008000009 */
[----:B------:R-:W-:Y:S04]  /*460d0*/  STS.U8 [R54+UR9+0x1f880], R27 ;  /* 0x01f8801b36007988 */ /* 0x000fe80008000009 */
[----:B------:R0:W-:Y:S01]  /*460e0*/  STS.U8 [R54+UR9+0x1fc80], R28 ;  /* 0x01fc801c36007988 */ /* 0x0001e20008000009 */
[----:B------:R-:W-:-:S03]  /*460f0*/  LOP3.LUT R46, R46, 0x7f, RZ, 0xc0, !PT ;  /* 0x0000007f2e2e7812 */ /* 0x000fc600078ec0ff */
[----:B0-----:R-:W4:Y:S01]  /*46100*/  LDL.LU R54, [R1+0x1744] ;  /* 0x0017440001367983 */ /* 0x001f220000300800 */
[----:B------:R-:W-:-:S05]  /*46110*/  LOP3.LUT R8, R46, 0x20, RZ, 0x3c, !PT ;  /* 0x000000202e087812 */ /* 0x000fca00078e3cff */
[----:B------:R0:W-:Y:S04]  /*46120*/  STS.U8 [R8+UR9+0x18100], R5 ;  /* 0x0181000508007988 */ /* 0x0001e80008000009 */
[----:B------:R1:W-:Y:S04]  /*46130*/  STS.U8 [R8+UR9+0x18500], R0 ;  /* 0x0185000008007988 */ /* 0x0003e80008000009 */
[----:B--2---:R2:W-:Y:S04]  /*46140*/  STS.U8 [R8+UR9+0x18900], R3 ;  /* 0x0189000308007988 */ /* 0x0045e80008000009 */
[----:B---3--:R3:W-:Y:S04]  /*46150*/  STS.U8 [R8+UR9+0x18d00], R2 ;  /* 0x018d000208007988 */ /* 0x0087e80008000009 */
[----:B------:R2:W-:Y:S04]  /*46160*/  STS.U8 [R8+UR9+0x19100], R4 ;  /* 0x0191000408007988 */ /* 0x0005e80008000009 */
[----:B0-----:R-:W4:Y:S04]  /*46170*/  LDL.LU R5, [R1+0x1740] ;  /* 0x0017400001057983 */ /* 0x001f280000300800 */
[----:B-1----:R-:W4:Y:S04]  /*46180*/  LDL.LU R0, [R1+0x173c] ;  /* 0x00173c0001007983 */ /* 0x002f280000300800 */
[----:B--2---:R-:W2:Y:S04]  /*46190*/  LDL.LU R3, [R1+0x1738] ;  /* 0x0017380001037983 */ /* 0x004ea80000300800 */
[----:B---3--:R-:W3:Y:S04]  /*461a0*/  LDL.LU R2, [R1+0x1734] ;  /* 0x0017340001027983 */ /* 0x008ee80000300800 */
[----:B------:R-:W2:Y:S04]  /*461b0*/  LDL.LU R4, [R1+0x1730] ;  /* 0x0017300001047983 */ /* 0x000ea80000300800 */
        /* <DEDUP_REMOVED lines=10> */
[----:B--2---:R0:W-:Y:S04]  /*46260*/  STS.U8 [R8+UR9+0x1b900], R4 ;  /* 0x01b9000408007988 */ /* 0x0041e80008000009 */
[----:B---3--:R1:W-:Y:S04]  /*46270*/  STS.U8 [R8+UR9+0x1bd00], R2 ;  /* 0x01bd000208007988 */ /* 0x0083e80008000009 */
[----:B------:R2:W-:Y:S04]  /*46280*/  STS.U8 [R8+UR9+0x1c100], R3 ;  /* 0x01c1000308007988 */ /* 0x0005e80008000009 */
[----:B------:R3:W-:Y:S04]  /*46290*/  STS.U8 [R8+UR9+0x1c500], R0 ;  /* 0x01c5000008007988 */ /* 0x0007e80008000009 */
        /* <DEDUP_REMOVED lines=10> */
[----:B0-----:R-:W4:Y:S04]  /*46340*/  LDL.LU R4, [R1+0x172c] ;  /* 0x00172c0001047983 */ /* 0x001f280000300800 */
[----:B------:R-:W-:Y:S04]  /*46350*/  STS.U8 [R8+UR9+0x1f100], R37 ;  /* 0x01f1002508007988 */ /* 0x000fe80008000009 */
[----:B-1----:R-:W4:Y:S04]  /*46360*/  LDL.LU R2, [R1+0x1728] ;  /* 0x0017280001027983 */ /* 0x002f280000300800 */
[----:B------:R-:W-:Y:S04]  /*46370*/  STS.U8 [R8+UR9+0x1f500], R38 ;  /* 0x01f5002608007988 */ /* 0x000fe80008000009 */
[----:B--2---:R-:W2:Y:S04]  /*46380*/  LDL.LU R3, [R1+0x1724] ;  /* 0x0017240001037983 */ /* 0x004ea80000300800 */
[----:B------:R-:W-:Y:S04]  /*46390*/  STS.U8 [R8+UR9+0x1f900], R39 ;  /* 0x01f9002708007988 */ /* 0x000fe80008000009 */
[----:B---3--:R-:W3:Y:S04]  /*463a0*/  LDL.LU R0, [R1+0x1720] ;  /* 0x0017200001007983 */ /* 0x008ee80000300800 */
[----:B------:R-:W-:Y:S04]  /*463b0*/  STS.U8 [R8+UR9+0x1fd00], R40 ;  /* 0x01fd002808007988 */ /* 0x000fe80008000009 */
[----:B----4-:R-:W4:Y:S04]  /*463c0*/  LDL.LU R5, [R1+0x171c] ;  /* 0x00171c0001057983 */ /* 0x010f280000300800 */
[----:B------:R0:W-:Y:S04]  /*463d0*/  STS.U8 [R46+UR9+0x18180], R6 ;  /* 0x018180062e007988 */ /* 0x0001e80008000009 */
[----:B------:R1:W-:Y:S04]  /*463e0*/  STS.U8 [R46+UR9+0x18580], R64 ;  /* 0x018580402e007988 */ /* 0x0003e80008000009 */
[----:B0-----:R-:W2:Y:S04]  /*463f0*/  LDL.LU R6, [R1+0x1718] ;  /* 0x0017180001067983 */ /* 0x001ea80000300800 */
[----:B-1----:R-:W2:Y:S04]  /*46400*/  LDL.LU R64, [R1+0x1714] ;  /* 0x0017140001407983 */ /* 0x002ea80000300800 */
[----:B------:R-:W2:Y:S04]  /*46410*/  LDL R9, [R1+0x374] ;  /* 0x0003740001097983 */ /* 0x000ea80000100800 */
[----:B------:R-:W2:Y:S04]  /*46420*/  LDL R8, [R1+0x378] ;  /* 0x0003780001087983 */ /* 0x000ea80000100800 */
[----:B------:R-:W3:Y:S04]  /*46430*/  LDL R21, [R1+0x37c] ;  /* 0x00037c0001157983 */ /* 0x000ee80000100800 */
[----:B------:R-:W3:Y:S04]  /*46440*/  LDL R20, [R1+0x380] ;  /* 0x0003800001147983 */ /* 0x000ee80000100800 */
[----:B------:R-:W4:Y:S04]  /*46450*/  LDL R17, [R1+0x384] ;  /* 0x0003840001117983 */ /* 0x000f280000100800 */
[----:B------:R-:W4:Y:S04]  /*46460*/  LDL R16, [R1+0x388] ;  /* 0x0003880001107983 */ /* 0x000f280000100800 */
[----:B------:R-:W4:Y:S04]  /*46470*/  LDL R11, [R1+0x3b4] ;  /* 0x0003b400010b7983 */ /* 0x000f280000100800 */
[----:B------:R-:W4:Y:S01]  /*46480*/  LDL R10, [R1+0x3b8] ;  /* 0x0003b800010a7983 */ /* 0x000f220000100800 */
[----:B------:R-:W-:-:S03]  /*46490*/  PRMT R32, RZ, 0x7610, R32 ;  /* 0x00007610ff207816 */ /* 0x000fc60000000020 */
[----:B------:R-:W4:Y:S04]  /*464a0*/  LDL R13, [R1+0x3bc] ;  /* 0x0003bc00010d7983 */ /* 0x000f280000100800 */
[----:B------:R-:W4:Y:S01]  /*464b0*/  LDL R12, [R1+0x3c0] ;  /* 0x0003c000010c7983 */ /* 0x000f220000100800 */
[----:B------:R-:W-:Y:S02]  /*464c0*/  PRMT R31, RZ, 0x7610, R31 ;  /* 0x00007610ff1f7816 */ /* 0x000fe4000000001f */
[----:B------:R-:W-:Y:S01]  /*464d0*/  PRMT R30, RZ, 0x7610, R30 ;  /* 0x00007610ff1e7816 */ /* 0x000fe2000000001e */
[----:B--2---:R3:W2:Y:S02]  /*464e0*/  @!P1 LDG.E.U8 R32, desc[UR20][R8.64] ;  /* 0x0000001408209981 */ /* 0x0046a4000c1e1100 */
[----:B---3--:R-:W-:-:S02]  /*464f0*/  @!P1 IMAD.MOV.U32 R8, RZ, RZ, R20 ;  /* 0x000000ffff089224 */ /* 0x008fc400078e0014 */
[----:B------:R-:W-:Y:S01]  /*46500*/  @!P1 IMAD.MOV.U32 R9, RZ, RZ, R21 ;  /* 0x000000ffff099224 */ /* 0x000fe200078e0015 */
[----:B------:R-:W3:Y:S04]  /*46510*/  LDL R20, [R1+0x3c8] ;  /* 0x0003c80001147983 */ /* 0x000ee80000100800 */
[----:B------:R-:W2:Y:S04]  /*46520*/  LDL R21, [R1+0x3c4] ;  /* 0x0003c40001157983 */ /* 0x000ea80000100800 */
[----:B------:R4:W2:Y:S01]  /*46530*/  @!P1 LDG.E.U8 R31, desc[UR20][R8.64] ;  /* 0x00000014081f9981 */ /* 0x0008a2000c1e1100 */
[----:B------:R-:W-:Y:S01]  /*46540*/  PRMT R15, RZ, 0x7610, R15 ;  /* 0x00007610ff0f7816 */ /* 0x000fe2000000000f */
[----:B----4-:R-:W-:-:S02]  /*46550*/  @!P1 IMAD.MOV.U32 R8, RZ, RZ, R16 ;  /* 0x000000ffff089224 */ /* 0x010fc400078e0010 */
[----:B------:R-:W-:Y:S01]  /*46560*/  @!P1 IMAD.MOV.U32 R9, RZ, RZ, R17 ;  /* 0x000000ffff099224 */ /* 0x000fe200078e0011 */
[----:B------:R-:W-:Y:S02]  /*46570*/  PRMT R29, RZ, 0x7610, R29 ;  /* 0x00007610ff1d7816 */ /* 0x000fe4000000001d */
[----:B------:R-:W-:Y:S01]  /*46580*/  PRMT R23, RZ, 0x7610, R23 ;  /* 0x00007610ff177816 */ /* 0x000fe20000000017 */
[----:B------:R-:W4:Y:S04]  /*46590*/  LDL R17, [R1+0x3f4] ;  /* 0x0003f40001117983 */ /* 0x000f280000100800 */
[----:B------:R0:W4:Y:S04]  /*465a0*/  @!P1 LDG.E.U8 R30, desc[UR20][R8.64] ;  /* 0x00000014081e9981 */ /* 0x000128000c1e1100 */
[----:B------:R-:W4:Y:S01]  /*465b0*/  LDL R16, [R1+0x3f8] ;  /* 0x0003f80001107983 */ /* 0x000f220000100800 */
[----:B0-----:R-:W-:-:S02]  /*465c0*/  @!P1 IMAD.MOV.U32 R8, RZ, RZ, R10 ;  /* 0x000000ffff089224 */ /* 0x001fc400078e000a */
        /* <DEDUP_REMOVED lines=10> */
[----:B--2---:R-:W-:-:S05]  /*46670*/  @!P1 IMAD.MOV.U32 R9, RZ, RZ, R21 ;  /* 0x000000ffff099224 */ /* 0x004fca00078e0015 */
[----:B------:R4:W2:Y:S01]  /*46680*/  @!P1 LDG.E.U8 R23, desc[UR20][R8.64] ;  /* 0x0000001408179981 */ /* 0x0008a2000c1e1100 */
[----:B------:R-:W-:Y:S02]  /*46690*/  PRMT R28, RZ, 0x7610, R28 ;  /* 0x00007610ff1c7816 */ /* 0x000fe4000000001c */
[----:B------:R-:W-:Y:S01]  /*466a0*/  PRMT R24, RZ, 0x7610, R24 ;  /* 0x00007610ff187816 */ /* 0x000fe20000000018 */
[----:B----4-:R-:W-:Y:S02]  /*466b0*/  @!P1 IMAD.MOV.U32 R9, RZ, RZ, R17 ;  /* 0x000000ffff099224 */ /* 0x010fe400078e0011 */
[----:B------:R-:W-:-:S05]  /*466c0*/  @!P1 IMAD.MOV.U32 R8, RZ, RZ, R16 ;  /* 0x000000ffff089224 */ /* 0x000fca00078e0010 */
[----:B------:R0:W3:Y:S04]  /*466d0*/  @!P1 LDG.E.U8 R28, desc[UR20][R8.64] ;  /* 0x00000014081c9981 */ /* 0x0000e8000c1e1100 */
[----:B------:R1:W-:Y:S04]  /*466e0*/  STL [R1+0x60], R15 ;  /* 0x0000600f01007387 */ /* 0x0003e80000100800 */
[----:B------:R-:W4:Y:S04]  /*466f0*/  LDL R21, [R1+0x454] ;  /* 0x0004540001157983 */ /* 0x000f280000100800 */
[----:B------:R-:W3:Y:S04]  /*46700*/  LDL R20, [R1+0x460] ;  /* 0x0004600001147983 */ /* 0x000ee80000100800 */
[----:B-1----:R-:W3:Y:S01]  /*46710*/  LDL R15, [R1+0x458] ;  /* 0x00045800010f7983 */ /* 0x002ee20000100800 */
[----:B0-----:R-:W-:-:S02]  /*46720*/  @!P1 IMAD.MOV.U32 R8, RZ, RZ, R10 ;  /* 0x000000ffff089224 */ /* 0x001fc400078e000a */
[----:B------:R-:W-:Y:S01]  /*46730*/  @!P1 IMAD.MOV.U32 R9, RZ, RZ, R11 ;  /* 0x000000ffff099224 */ /* 0x000fe200078e000b */
[----:B------:R-:W-:-:S04]  /*46740*/  PRMT R2, RZ, 0x7610, R2 ;  /* 0x00007610ff027816 */ /* 0x000fc80000000002 */
[----:B------:R0:W3:Y:S02]  /*46750*/  @!P1 LDG.E.U8 R24, desc[UR20][R8.64] ;  /* 0x0000001408189981 */ /* 0x0000e4000c1e1100 */
[----:B0-----:R-:W-:Y:S02]  /*46760*/  @!P1 IMAD.MOV.U32 R8, RZ, RZ, R12 ;  /* 0x000000ffff089224 */ /* 0x001fe400078e000c */
[----:B------:R-:W-:-:S05]  /*46770*/  @!P1 IMAD.MOV.U32 R9, RZ, RZ, R13 ;  /* 0x000000ffff099224 */ /* 0x000fca00078e000d */
[----:B------:R4:W3:Y:S04]  /*46780*/  @!P1 LDG.E.U8 R2, desc[UR20][R8.64] ;  /* 0x0000001408029981 */ /* 0x0008e8000c1e1100 */
[----:B--2---:R0:W-:Y:S04]  /*46790*/  STL [R1+0x58], R23 ;  /* 0x0000581701007387 */ /* 0x0041e80000100800 */
[----:B0-----:R-:W2:Y:S04]  /*467a0*/  LDL R23, [R1+0x45c] ;  /* 0x00045c0001177983 */ /* 0x001ea80000100800 */
[----:B------:R-:W-:Y:S04]  /*467b0*/  STL [R1+0x6c], R32 ;  /* 0x00006c2001007387 */ /* 0x000fe80000100800 */
[----:B------:R-:W2:Y:S04]  /*467c0*/  LDL R17, [R1+0x464] ;  /* 0x0004640001117983 */ /* 0x000ea80000100800 */
[----:B------:R-:W2:Y:S01]  /*467d0*/  LDL R16, [R1+0x468] ;  /* 0x0004680001107983 */ /* 0x000ea20000100800 */
[----:B------:R-:W-:-:S02]  /*467e0*/  PRMT R27, RZ, 0x7610, R27 ;  /* 0x00007610ff1b7816 */ /* 0x000fc4000000001b */
[----:B------:R-:W-:Y:S01]  /*467f0*/  PRMT R22, RZ, 0x7610, R22 ;  /* 0x00007610ff167816 */ /* 0x000fe20000000016 */
[----:B----4-:R-:W-:Y:S02]  /*46800*/  @!P1 IMAD.MOV.U32 R9, RZ, RZ, R21 ;  /* 0x000000ffff099224 */ /* 0x010fe400078e0015 */
[----:B---3--:R-:W-:-:S05]  /*46810*/  @!P1 IMAD.MOV.U32 R8, RZ, RZ, R15 ;  /* 0x000000ffff089224 */ /* 0x008fca00078e000f */
[----:B------:R0:W3:Y:S04]  /*46820*/  @!P1 LDG.E.U8 R27, desc[UR20][R8.64] ;  /* 0x00000014081b9981 */ /* 0x0000e8000c1e1100 */
[----:B------:R-:W-:Y:S01]  /*46830*/  STL [R1+0x68], R31 ;  /* 0x0000681f01007387 */ /* 0x000fe20000100800 */
[----:B------:R-:W-:-:S03]  /*46840*/  PRMT R4, RZ, 0x7610, R4 ;  /* 0x00007610ff047816 */ /* 0x000fc60000000004 */
[----:B------:R-:W4:Y:S04]  /*46850*/  LDL R11, [R1+0x494] ;  /* 0x00049400010b7983 */ /* 0x000f280000100800 */
[----:B------:R-:W3:Y:S01]  /*46860*/  LDL R10, [R1+0x498] ;  /* 0x00049800010a7983 */ /* 0x000ee20000100800 */
[----:B0-----:R-:W-:-:S03]  /*46870*/  @!P1 IMAD.MOV.U32 R8, RZ, RZ, R20 ;  /* 0x000000ffff089224 */ /* 0x001fc600078e0014 */
[----:B------:R-:W-:Y:S04]  /*46880*/  STL [R1+0x64], R30 ;  /* 0x0000641e01007387 */ /* 0x000fe80000100800 */
[----:B------:R-:W3:Y:S04]  /*46890*/  LDL R13, [R1+0x49c] ;  /* 0x00049c00010d7983 */ /* 0x000ee80000100800 */
[----:B------:R-:W3:Y:S04]  /*468a0*/  LDL R12, [R1+0x4a0] ;  /* 0x0004a000010c7983 */ /* 0x000ee80000100800 */
[----:B------:R-:W-:Y:S04]  /*468b0*/  STL [R1+0x16f8], R2 ;  /* 0x0016f80201007387 */ /* 0x000fe80000100800 */
[----:B------:R0:W-:Y:S04]  /*468c0*/  STL [R1+0x50], R24 ;  /* 0x0000501801007387 */ /* 0x0001e80000100800 */
[----:B------:R-:W3:Y:S04]  /*468d0*/  LDL R21, [R1+0x4a8] ;  /* 0x0004a80001157983 */ /* 0x000ee80000100800 */
[----:B------:R-:W3:Y:S04]  /*468e0*/  LDL R15, [R1+0x4d8] ;  /* 0x0004d800010f7983 */ /* 0x000ee80000100800 */
[----:B0-----:R-:W3:Y:S01]  /*468f0*/  LDL R24, [R1+0x4a4] ;  /* 0x0004a40001187983 */ /* 0x001ee20000100800 */
[----:B--2---:R-:W-:-:S05]  /*46900*/  @!P1 IMAD.MOV.U32 R9, RZ, RZ, R23 ;  /* 0x000000ffff099224 */ /* 0x004fca00078e0017 */
[----:B------:R0:W2:Y:S02]  /*46910*/  @!P1 LDG.E.U8 R22, desc[UR20][R8.64] ;  /* 0x0000001408169981 */ /* 0x0000a4000c1e1100 */
[----:B0-----:R-:W-:Y:S02]  /*46920*/  @!P1 IMAD.MOV.U32 R8, RZ, RZ, R16 ;  /* 0x000000ffff089224 */ /* 0x001fe400078e0010 */
[----:B------:R-:W-:-:S05]  /*46930*/  @!P1 IMAD.MOV.U32 R9, RZ, RZ, R17 ;  /* 0x000000ffff099224 */ /* 0x000fca00078e0011 */
[----:B------:R4:W2:Y:S04]  /*46940*/  @!P1 LDG.E.U8 R4, desc[UR20][R8.64] ;  /* 0x0000001408049981 */ /* 0x0008a8000c1e1100 */
[----:B------:R-:W-:Y:S04]  /*46950*/  STL [R1+0x5c], R29 ;  /* 0x00005c1d01007387 */ /* 0x000fe80000100800 */
[----:B------:R-:W2:Y:S01]  /*46960*/  LDL R20, [R1+0x4d4] ;  /* 0x0004d40001147983 */ /* 0x000ea20000100800 */
[----:B------:R-:W-:-:S03]  /*46970*/  PRMT R26, RZ, 0x7610, R26 ;  /* 0x00007610ff1a7816 */ /* 0x000fc6000000001a */
[----:B------:R-:W2:Y:S01]  /*46980*/  LDL R23, [R1+0x4dc] ;  /* 0x0004dc0001177983 */ /* 0x000ea20000100800 */
[----:B------:R-:W-:Y:S01]  /*46990*/  PRMT R25, RZ, 0x7610, R25 ;  /* 0x00007610ff197816 */ /* 0x000fe20000000019 */
[----:B----4-:R-:W-:Y:S02]  /*469a0*/  @!P1 IMAD.MOV.U32 R9, RZ, RZ, R11 ;  /* 0x000000ffff099224 */ /* 0x010fe400078e000b */
[----:B---3--:R-:W-:-:S05]  /*469b0*/  @!P1 IMAD.MOV.U32 R8, RZ, RZ, R10 ;  /* 0x000000ffff089224 */ /* 0x008fca00078e000a */
[----:B------:R0:W3:Y:S01]  /*469c0*/  @!P1 LDG.E.U8 R26, desc[UR20][R8.64] ;  /* 0x00000014081a9981 */ /* 0x0000e2000c1e1100 */
[----:B------:R-:W-:Y:S01]  /*469d0*/  PRMT R0, RZ, 0x7610, R0 ;  /* 0x00007610ff007816 */ /* 0x000fe20000000000 */
[----:B0-----:R-:W-:Y:S02]  /*469e0*/  @!P1 IMAD.MOV.U32 R8, RZ, RZ, R12 ;  /* 0x000000ffff089224 */ /* 0x001fe400078e000c */
[----:B------:R-:W-:-:S05]  /*469f0*/  @!P1 IMAD.MOV.U32 R9, RZ, RZ, R13 ;  /* 0x000000ffff099224 */ /* 0x000fca00078e000d */
[----:B------:R0:W4:Y:S02]  /*46a00*/  @!P1 LDG.E.U8 R25, desc[UR20][R8.64] ;  /* 0x0000001408199981 */ /* 0x000124000c1e1100 */
[----:B0-----:R-:W-:Y:S02]  /*46a10*/  @!P1 IMAD.MOV.U32 R8, RZ, RZ, R21 ;  /* 0x000000ffff089224 */ /* 0x001fe400078e0015 */
[----:B------:R-:W-:-:S05]  /*46a20*/  @!P1 IMAD.MOV.U32 R9, RZ, RZ, R24 ;  /* 0x000000ffff099224 */ /* 0x000fca00078e0018 */
[----:B------:R0:W3:Y:S04]  /*46a30*/  @!P1 LDG.E.U8 R0, desc[UR20][R8.64] ;  /* 0x0000001408009981 */ /* 0x0000e8000c1e1100 */
[----:B--2---:R1:W-:Y:S04]  /*46a40*/  STL [R1+0x44], R22 ;  /* 0x0000441601007387 */ /* 0x0043e80000100800 */
[----:B------:R-:W2:Y:S04]  /*46a50*/  LDL R16, [R1+0x4e8] ;  /* 0x0004e80001107983 */ /* 0x000ea80000100800 */
[----:B-1----:R-:W2:Y:S04]  /*46a60*/  LDL R22, [R1+0x4e0] ;  /* 0x0004e00001167983 */ /* 0x002ea80000100800 */
[----:B------:R-:W-:Y:S04]  /*46a70*/  STL [R1+0x16fc], R4 ;  /* 0x0016fc0401007387 */ /* 0x000fe80000100800 */
[----:B------:R-:W-:Y:S04]  /*46a80*/  STL [R1+0x54], R28 ;  /* 0x0000541c01007387 */ /* 0x000fe80000100800 */
[----:B------:R-:W4:Y:S04]  /*46a90*/  LDL R17, [R1+0x4e4] ;  /* 0x0004e40001117983 */ /* 0x000f280000100800 */
[----:B------:R-:W4:Y:S04]  /*46aa0*/  LDL R11, [R1+0x514] ;  /* 0x00051400010b7983 */ /* 0x000f280000100800 */
[----:B------:R-:W4:Y:S04]  /*46ab0*/  LDL R10, [R1+0x518] ;  /* 0x00051800010a7983 */ /* 0x000f280000100800 */
[----:B------:R-:W4:Y:S04]  /*46ac0*/  LDL R13, [R1+0x51c] ;  /* 0x00051c00010d7983 */ /* 0x000f280000100800 */
[----:B------:R-:W4:Y:S01]  /*46ad0*/  LDL R12, [R1+0x520] ;  /* 0x00052000010c7983 */ /* 0x000f220000100800 */
[----:B------:R-:W-:Y:S01]  /*46ae0*/  PRMT R14, RZ, 0x7610, R14 ;  /* 0x00007610ff0e7816 */ /* 0x000fe2000000000e */
[----:B0-----:R-:W-:-:S02]  /*46af0*/  @!P1 IMAD.MOV.U32 R8, RZ, RZ, R15 ;  /* 0x000000ffff089224 */ /* 0x001fc400078e000f */
[----:B------:R-:W-:Y:S01]  /*46b00*/  @!P1 IMAD.MOV.U32 R9, RZ, RZ, R20 ;  /* 0x000000ffff099224 */ /* 0x000fe200078e0014 */
[----:B------:R-:W-:-:S04]  /*46b10*/  PRMT R19, RZ, 0x7610, R19 ;  /* 0x00007610ff137816 */ /* 0x000fc80000000013 */
[----:B------:R0:W4:Y:S01]  /*46b20*/  @!P1 LDG.E.U8 R14, desc[UR20][R8.64] ;  /* 0x00000014080e9981 */ /* 0x000122000c1e1100 */
[----:B------:R-:W-:Y:S01]  /*46b30*/  PRMT R3, RZ, 0x7610, R3 ;  /* 0x00007610ff037816 */ /* 0x000fe20000000003 */
[----:B0-----:R-:W-:Y:S01]  /*46b40*/  @!P1 IMAD.MOV.U32 R9, RZ, RZ, R23 ;  /* 0x000000ffff099224 */ /* 0x001fe200078e0017 */
[----:B------:R-:W-:Y:S01]  /*46b50*/  PRMT R18, RZ, 0x7610, R18 ;  /* 0x00007610ff127816 */ /* 0x000fe20000000012 */
[----:B---3--:R0:W-:Y:S04]  /*46b60*/  STL [R1+0x1700], R0 ;  /* 0x0017000001007387 */ /* 0x0081e80000100800 */
[----:B------:R-:W3:Y:S04]  /*46b70*/  LDL R21, [R1+0x524] ;  /* 0x0005240001157983 */ /* 0x000ee80000100800 */
[----:B------:R-:W3:Y:S01]  /*46b80*/  LDL R20, [R1+0x528] ;  /* 0x0005280001147983 */ /* 0x000ee20000100800 */
[----:B0-----:R-:W-:Y:S01]  /*46b90*/  PRMT R0, RZ, 0x7610, R0 ;  /* 0x00007610ff007816 */ /* 0x001fe20000000000 */
[----:B--2---:R-:W-:-:S05]  /*46ba0*/  @!P1 IMAD.MOV.U32 R8, RZ, RZ, R22 ;  /* 0x000000ffff089224 */ /* 0x004fca00078e0016 */
[----:B------:R0:W2:Y:S02]  /*46bb0*/  @!P1 LDG.E.U8 R19, desc[UR20][R8.64] ;  /* 0x0000001408139981 */ /* 0x0000a4000c1e1100 */
[----:B0-----:R-:W-:Y:S02]  /*46bc0*/  @!P1 IMAD.MOV.U32 R8, RZ, RZ, R16 ;  /* 0x000000ffff089224 */ /* 0x001fe400078e0010 */
[----:B----4-:R-:W-:-:S05]  /*46bd0*/  @!P1 IMAD.MOV.U32 R9, RZ, RZ, R17 ;  /* 0x000000ffff099224 */ /* 0x010fca00078e0011 */
[----:B------:R0:W4:Y:S02]  /*46be0*/  @!P1 LDG.E.U8 R3, desc[UR20][R8.64] ;  /* 0x0000001408039981 */ /* 0x000124000c1e1100 */
[----:B0-----:R-:W-:Y:S02]  /*46bf0*/  @!P1 IMAD.MOV.U32 R8, RZ, RZ, R10 ;  /* 0x000000ffff089224 */ /* 0x001fe400078e000a */
[----:B------:R-:W-:-:S05]  /*46c00*/  @!P1 IMAD.MOV.U32 R9, RZ, RZ, R11 ;  /* 0x000000ffff099224 */ /* 0x000fca00078e000b */
[----:B------:R0:W2:Y:S02]  /*46c10*/  @!P1 LDG.E.U8 R18, desc[UR20][R8.64] ;  /* 0x0000001408129981 */ /* 0x0000a4000c1e1100 */
[----:B0-----:R-:W-:Y:S02]  /*46c20*/  @!P1 IMAD.MOV.U32 R8, RZ, RZ, R12 ;  /* 0x000000ffff089224 */ /* 0x001fe400078e000c */
[----:B------:R-:W-:-:S05]  /*46c30*/  @!P1 IMAD.MOV.U32 R9, RZ, RZ, R13 ;  /* 0x000000ffff099224 */ /* 0x000fca00078e000d */
[----:B------:R0:W2:Y:S04]  /*46c40*/  @!P1 LDG.E.U8 R0, desc[UR20][R8.64] ;  /* 0x0000001408009981 */ /* 0x0000a8000c1e1100 */
[----:B------:R-:W-:Y:S04]  /*46c50*/  STL [R1+0x48], R27 ;  /* 0x0000481b01007387 */ /* 0x000fe80000100800 */
[----:B------:R-:W2:Y:S04]  /*46c60*/  LDL R15, [R1+0x554] ;  /* 0x00055400010f7983 */ /* 0x000ea80000100800 */
[----:B------:R1:W-:Y:S04]  /*46c70*/  STL [R1+0x30], R14 ;  /* 0x0000300e01007387 */ /* 0x0003e80000100800 */
[----:B------:R-:W2:Y:S04]  /*46c80*/  LDL R17, [R1+0x55c] ;  /* 0x00055c0001117983 */ /* 0x000ea80000100800 */
[----:B------:R-:W2:Y:S04]  /*46c90*/  LDL R16, [R1+0x560] ;  /* 0x0005600001107983 */ /* 0x000ea80000100800 */
[----:B-1----:R-:W2:Y:S01]  /*46ca0*/  LDL R14, [R1+0x558] ;  /* 0x00055800010e7983 */ /* 0x002ea20000100800 */
[----:B0-----:R-:W-:-:S02]  /*46cb0*/  PRMT R8, RZ, 0x7610, R8 ;  /* 0x00007610ff087816 */ /* 0x001fc40000000008 */
[----:B------:R-:W-:Y:S01]  /*46cc0*/  PRMT R64, RZ, 0x7610, R64 ;  /* 0x00007610ff407816 */ /* 0x000fe20000000040 */
[----:B---3--:R-:W-:Y:S01]  /*46cd0*/  @!P1 IMAD.MOV.U32 R9, RZ, RZ, R21 ;  /* 0x000000ffff099224 */ /* 0x008fe200078e0015 */
[----:B----4-:R-:W-:Y:S04]  /*46ce0*/  STL [R1+0x1704], R3 ;  /* 0x0017040301007387 */ /* 0x010fe80000100800 */
[----:B------:R-:W3:Y:S04]  /*46cf0*/  LDL R11, [R1+0x564] ;  /* 0x00056400010b7983 */ /* 0x000ee80000100800 */
[----:B------:R-:W4:Y:S04]  /*46d00*/  LDL R10, [R1+0x568] ;  /* 0x00056800010a7983 */ /* 0x000f280000100800 */
[----:B------:R-:W-:Y:S04]  /*46d10*/  STL [R1+0x3c], R26 ;  /* 0x00003c1a01007387 */ /* 0x000fe80000100800 */
[----:B--2---:R0:W-:Y:S04]  /*46d20*/  STL [R1+0x2c], R19 ;  /* 0x00002c1301007387 */ /* 0x0041e80000100800 */
[----:B0-----:R-:W2:Y:S04]  /*46d30*/  LDL R19, [R1+0x594] ;  /* 0x0005940001137983 */ /* 0x001ea80000100800 */
[----:B------:R0:W-:Y:S04]  /*46d40*/  STL [R1+0x24], R18 ;  /* 0x0000241201007387 */ /* 0x0001e80000100800 */
[----:B------:R-:W-:Y:S04]  /*46d50*/  STL [R1+0x38], R25 ;  /* 0x0000381901007387 */ /* 0x000fe80000100800 */
[----:B0-----:R-:W2:Y:S04]  /*46d60*/  LDL R18, [R1+0x598] ;  /* 0x0005980001127983 */ /* 0x001ea80000100800 */
[----:B------:R-:W-:Y:S04]  /*46d70*/  STL [R1+0x1708], R0 ;  /* 0x0017080001007387 */ /* 0x000fe80000100800 */
[----:B------:R-:W2:Y:S04]  /*46d80*/  LDL R13, [R1+0x59c] ;  /* 0x00059c00010d7983 */ /* 0x000ea80000100800 */
[----:B------:R-:W2:Y:S04]  /*46d90*/  LDL R12, [R1+0x5a0] ;  /* 0x0005a000010c7983 */ /* 0x000ea80000100800 */
[----:B------:R0:W-:Y:S04]  /*46da0*/  STL.S16 [R1+0x18], R8 ;  /* 0x0000180801007387 */ /* 0x0001e80000100600 */
[----:B------:R-:W2:Y:S01]  /*46db0*/  LDL R23, [R1+0x5a4] ;  /* 0x0005a40001177983 */ /* 0x000ea20000100800 */
[----:B0-----:R-:W-:-:S03]  /*46dc0*/  @!P1 IMAD.MOV.U32 R8, RZ, RZ, R20 ;  /* 0x000000ffff089224 */ /* 0x001fc600078e0014 */
[----:B------:R-:W2:Y:S04]  /*46dd0*/  LDL R20, [R1+0x5a8] ;  /* 0x0005a80001147983 */ /* 0x000ea80000100800 */
[----:B------:R-:W2:Y:S04]  /*46de0*/  @!P1 LDG.E.U8 R64, desc[UR20][R8.64] ;  /* 0x0000001408409981 */ /* 0x000ea8000c1e1100 */
[----:B--2---:R0:W-:Y:S04]  /*46df0*/  STL [R1+0x170c], R64 ;  /* 0x00170c4001007387 */ /* 0x0041e80000100800 */
[----:B0-----:R-:W2:Y:S01]  /*46e00*/  LDL.LU R64, [R1+0x18] ;  /* 0x0000180001407983 */ /* 0x001ea20000300800 */
[----:B------:R-:W-:-:S02]  /*46e10*/  @!P1 IMAD.MOV.U32 R8, RZ, RZ, R14 ;  /* 0x000000ffff089224 */ /* 0x000fc400078e000e */
[----:B------:R-:W-:Y:S01]  /*46e20*/  @!P1 IMAD.MOV.U32 R9, RZ, RZ, R15 ;  /* 0x000000ffff099224 */ /* 0x000fe200078e000f */
[----:B------:R-:W3:Y:S04]  /*46e30*/  LDL R14, [R1+0x5d8] ;  /* 0x0005d800010e7983 */ /* 0x000ee80000100800 */
[----:B------:R-:W3:Y:S04]  /*46e40*/  LDL R15, [R1+0x5d4] ;  /* 0x0005d400010f7983 */ /* 0x000ee80000100800 */
[----:B------:R-:W3:Y:S04]  /*46e50*/  LDL R22, [R1+0x5dc] ;  /* 0x0005dc0001167983 */ /* 0x000ee80000100800 */
[----:B------:R-:W3:Y:S04]  /*46e60*/  LDL R21, [R1+0x5e0] ;  /* 0x0005e00001157983 */ /* 0x000ee80000100800 */
[----:B--2---:R0:W2:Y:S01]  /*46e70*/  @!P1 LDG.E.U8 R64, desc[UR20][R8.64] ;  /* 0x0000001408409981 */ /* 0x0040a2000c1e1100 */
[----:B------:R-:W-:-:S02]  /*46e80*/  PRMT R4, RZ, 0x7610, R4 ;  /* 0x00007610ff047816 */ /* 0x000fc40000000004 */
[----:B------:R-:W-:Y:S01]  /*46e90*/  PRMT R6, RZ, 0x7610, R6 ;  /* 0x00007610ff067816 */ /* 0x000fe20000000006 */
[----:B0-----:R-:W-:Y:S02]  /*46ea0*/  @!P1 IMAD.MOV.U32 R8, RZ, RZ, R16 ;  /* 0x000000ffff089224 */ /* 0x001fe400078e0010 */
[----:B------:R-:W-:-:S05]  /*46eb0*/  @!P1 IMAD.MOV.U32 R9, RZ, RZ, R17 ;  /* 0x000000ffff099224 */ /* 0x000fca00078e0011 */
[----:B------:R4:W2:Y:S01]  /*46ec0*/  @!P1 LDG.E.U8 R4, desc[UR20][R8.64] ;  /* 0x0000001408049981 */ /* 0x0008a2000c1e1100 */
[----:B------:R-:W-:Y:S01]  /*46ed0*/  PRMT R0, RZ, 0x7610, R0 ;  /* 0x00007610ff007816 */ /* 0x000fe20000000000 */
[----:B----4-:R-:W-:Y:S02]  /*46ee0*/  @!P1 IMAD.MOV.U32 R8, RZ, RZ, R10 ;  /* 0x000000ffff089224 */ /* 0x010fe400078e000a */
[----:B---3--:R-:W-:-:S05]  /*46ef0*/  @!P1 IMAD.MOV.U32 R9, RZ, RZ, R11 ;  /* 0x000000ffff099224 */ /* 0x008fca00078e000b */
[----:B------:R0:W3:Y:S02]  /*46f00*/  @!P1 LDG.E.U8 R6, desc[UR20][R8.64] ;  /* 0x0000001408069981 */ /* 0x0000e4000c1e1100 */
[----:B0-----:R-:W-:Y:S02]  /*46f10*/  @!P1 IMAD.MOV.U32 R8, RZ, RZ, R18 ;  /* 0x000000ffff089224 */ /* 0x001fe400078e0012 */
[----:B------:R-:W-:-:S05]  /*46f20*/  @!P1 IMAD.MOV.U32 R9, RZ, RZ, R19 ;  /* 0x000000ffff099224 */ /* 0x000fca00078e0013 */
[----:B------:R0:W4:Y:S02]  /*46f30*/  @!P1 LDG.E.U8 R0, desc[UR20][R8.64] ;  /* 0x0000001408009981 */ /* 0x000124000c1e1100 */
[----:B0-----:R-:W-:Y:S02]  /*46f40*/  @!P1 IMAD.MOV.U32 R8, RZ, RZ, R12 ;  /* 0x000000ffff089224 */ /* 0x001fe400078e000c */
[----:B------:R-:W-:Y:S01]  /*46f50*/  @!P1 IMAD.MOV.U32 R9, RZ, RZ, R13 ;  /* 0x000000ffff099224 */ /* 0x000fe200078e000d */
[----:B--2---:R-:W-:Y:S04]  /*46f60*/  STL [R1+0x1710], R64 ;  /* 0x0017104001007387 */ /* 0x004fe80000100800 */
        /* <DEDUP_REMOVED lines=8> */
[----:B------:R0:W-:Y:S04]  /*46ff0*/  STS.U8 [R46+UR9+0x18980], R92 ;  /* 0x0189805c2e007988 */ /* 0x0001e80008000009 */
[----:B------:R1:W-:Y:S04]  /*47000*/  STS.U8 [R46+UR9+0x18d80], R90 ;  /* 0x018d805a2e007988 */ /* 0x0003e80008000009 */
[----:B------:R-:W-:Y:S04]  /*47010*/  STS.U8 [R46+UR9+0x19180], R88 ;  /* 0x019180582e007988 */ /* 0x000fe80008000009 */
[----:B------:R0:W-:Y:S04]  /*47020*/  STS.U8 [R46+UR9+0x19580], R86 ;  /* 0x019580562e007988 */ /* 0x0001e80008000009 */
[----:B------:R0:W-:Y:S04]  /*47030*/  STS.U8 [R46+UR9+0x19980], R84 ;  /* 0x019980542e007988 */ /* 0x0001e80008000009 */
        /* <DEDUP_REMOVED lines=24> */
[----:B------:R-:W-:Y:S01]  /*471c0*/  STS.U8 [R46+UR9+0x1f980], R59 ;  /* 0x01f9803b2e007988 */ /* 0x000fe20008000009 */
[----:B------:R-:W-:-:S03]  /*471d0*/  PRMT R2, RZ, 0x7610, R2 ;  /* 0x00007610ff027816 */ /* 0x000fc60000000002 */
[----:B------:R-:W-:Y:S04]  /*471e0*/  STS.U8 [R46+UR9+0x1fd80], R61 ;  /* 0x01fd803d2e007988 */ /* 0x000fe80008000009 */
[----:B------:R-:W-:Y:S04]  /*471f0*/  STS.U8 [R47+UR9+0x18200], R63 ;  /* 0x0182003f2f007988 */ /* 0x000fe80008000009 */
[----:B------:R-:W-:Y:S04]  /*47200*/  STS.U8 [R47+UR9+0x18600], R65 ;  /* 0x018600412f007988 */ /* 0x000fe80008000009 */
[----:B------:R-:W-:Y:S04]  /*47210*/  STS.U8 [R47+UR9+0x18a00], R67 ;  /* 0x018a00432f007988 */ /* 0x000fe80008000009 */
[----:B------:R-:W-:Y:S04]  /*47220*/  STS.U8 [R47+UR9+0x18e00], R69 ;  /* 0x018e00452f007988 */ /* 0x000fe80008000009 */
[----:B------:R-:W-:Y:S01]  /*47230*/  STS.U8 [R47+UR9+0x19200], R71 ;  /* 0x019200472f007988 */ /* 0x000fe20008000009 */
[----:B------:R-:W-:-:S03]  /*47240*/  PRMT R5, RZ, 0x7610, R5 ;  /* 0x00007610ff057816 */ /* 0x000fc60000000005 */
[----:B------:R0:W3:Y:S04]  /*47250*/  @!P1 LDG.E.U8 R2, desc[UR20][R8.64] ;  /* 0x0000001408029981 */ /* 0x0000e8000c1e1100 */
[----:B------:R-:W-:Y:S04]  /*47260*/  STS.U8 [R47+UR9+0x19600], R73 ;  /* 0x019600492f007988 */ /* 0x000fe80008000009 */
[----:B------:R-:W-:Y:S04]  /*47270*/  STS.U8 [R47+UR9+0x19a00], R75 ;  /* 0x019a004b2f007988 */ /* 0x000fe80008000009 */
[----:B------:R-:W-:Y:S04]  /*47280*/  STS.U8 [R47+UR9+0x19e00], R77 ;  /* 0x019e004d2f007988 */ /* 0x000fe80008000009 */
[----:B------:R-:W-:Y:S04]  /*47290*/  STS.U8 [R47+UR9+0x1a200], R79 ;  /* 0x01a2004f2f007988 */ /* 0x000fe80008000009 */
[----:B------:R-:W-:Y:S01]  /*472a0*/  STS.U8 [R47+UR9+0x1a600], R81 ;  /* 0x01a600512f007988 */ /* 0x000fe20008000009 */
[----:B------:R-:W-:-:S02]  /*472b0*/  PRMT R3, RZ, 0x7610, R3 ;  /* 0x00007610ff037816 */ /* 0x000fc40000000003 */
[----:B0-----:R-:W-:Y:S02]  /*472c0*/  PRMT R92, RZ, 0x7610, R92 ;  /* 0x00007610ff5c7816 */ /* 0x001fe4000000005c */
[----:B-1----:R-:W-:Y:S02]  /*472d0*/  PRMT R90, RZ, 0x7610, R90 ;  /* 0x00007610ff5a7816 */ /* 0x002fe4000000005a */
[----:B------:R-:W-:Y:S01]  /*472e0*/  PRMT R86, RZ, 0x7610, R86 ;  /* 0x00007610ff567816 */ /* 0x000fe20000000056 */
[----:B------:R-:W-:Y:S02]  /*472f0*/  @!P1 IMAD.MOV.U32 R8, RZ, RZ, R20 ;  /* 0x000000ffff089224 */ /* 0x000fe400078e0014 */
[----:B------:R-:W-:Y:S01]  /*47300*/  @!P1 IMAD.MOV.U32 R9, RZ, RZ, R23 ;  /* 0x000000ffff099224 */ /* 0x000fe200078e0017 */
[----:B------:R-:W3:Y:S04]  /*47310*/  LDL R20, [R1+0x658] ;  /* 0x0006580001147983 */ /* 0x000ee80000100800 */
[----:B------:R-:W4:Y:S04]  /*47320*/  LDL R23, [R1+0x654] ;  /* 0x0006540001177983 */ /* 0x000f280000100800 */
[----:B------:R-:W-:Y:S04]  /*47330*/  STS.U8 [R47+UR9+0x1aa00], R83 ;  /* 0x01aa00532f007988 */ /* 0x000fe80008000009 */
[----:B------:R0:W4:Y:S04]  /*47340*/  @!P1 LDG.E.U8 R5, desc[UR20][R8.64] ;  /* 0x0000001408059981 */ /* 0x000128000c1e1100 */
[----:B------:R-:W-:Y:S04]  /*47350*/  STS.U8 [R47+UR9+0x1ae00], R85 ;  /* 0x01ae00552f007988 */ /* 0x000fe80008000009 */
[----:B------:R-:W-:Y:S04]  /*47360*/  STS.U8 [R47+UR9+0x1b200], R87 ;  /* 0x01b200572f007988 */ /* 0x000fe80008000009 */
[----:B------:R-:W-:Y:S04]  /*47370*/  STS.U8 [R47+UR9+0x1b600], R89 ;  /* 0x01b600592f007988 */ /* 0x000fe80008000009 */
[----:B------:R-:W-:Y:S04]  /*47380*/  STS.U8 [R47+UR9+0x1ba00], R91 ;  /* 0x01ba005b2f007988 */ /* 0x000fe80008000009 */
[----:B------:R1:W-:Y:S01]  /*47390*/  STS.U8 [R47+UR9+0x1be00], R93 ;  /* 0x01be005d2f007988 */ /* 0x0003e20008000009 */
[----:B------:R-:W-:-:S02]  /*473a0*/  PRMT R84, RZ, 0x7610, R84 ;  /* 0x00007610ff547816 */ /* 0x000fc40000000054 */
[----:B------:R-:W-:Y:S02]  /*473b0*/  PRMT R82, RZ, 0x7610, R82 ;  /* 0x00007610ff527816 */ /* 0x000fe40000000052 */
[----:B------:R-:W-:Y:S02]  /*473c0*/  PRMT R80, RZ, 0x7610, R80 ;  /* 0x00007610ff507816 */ /* 0x000fe40000000050 */
[----:B------:R-:W-:Y:S01]  /*473d0*/  PRMT R78, RZ, 0x7610, R78 ;  /* 0x00007610ff4e7816 */ /* 0x000fe2000000004e */
[----:B0-----:R-:W-:Y:S02]  /*473e0*/  @!P1 IMAD.MOV.U32 R8, RZ, RZ, R14 ;  /* 0x000000ffff089224 */ /* 0x001fe400078e000e */
[----:B------:R-:W-:Y:S01]  /*473f0*/  @!P1 IMAD.MOV.U32 R9, RZ, RZ, R15 ;  /* 0x000000ffff099224 */ /* 0x000fe200078e000f */
[----:B------:R-:W4:Y:S04]  /*47400*/  LDL R14, [R1+0x660] ;  /* 0x00066000010e7983 */ /* 0x000f280000100800 */
[----:B------:R-:W4:Y:S04]  /*47410*/  LDL R15, [R1+0x65c] ;  /* 0x00065c00010f7983 */ /* 0x000f280000100800 */
[----:B------:R0:W4:Y:S01]  /*47420*/  @!P1 LDG.E.U8 R3, desc[UR20][R8.64] ;  /* 0x0000001408039981 */ /* 0x000122000c1e1100 */
[----:B-1----:R-:W-:-:S02]  /*47430*/  PRMT R93, RZ, 0x7610, R93 ;  /* 0x00007610ff5d7816 */ /* 0x002fc4000000005d */
[----:B------:R-:W-:Y:S02]  /*47440*/  PRMT R91, RZ, 0x7610, R91 ;  /* 0x00007610ff5b7816 */ /* 0x000fe4000000005b */
[----:B------:R-:W-:Y:S02]  /*47450*/  PRMT R76, RZ, 0x7610, R76 ;  /* 0x00007610ff4c7816 */ /* 0x000fe4000000004c */
[----:B------:R-:W-:Y:S02]  /*47460*/  PRMT R74, RZ, 0x7610, R74 ;  /* 0x00007610ff4a7816 */ /* 0x000fe4000000004a */
[----:B------:R-:W-:Y:S02]  /*47470*/  PRMT R72, RZ, 0x7610, R72 ;  /* 0x00007610ff487816 */ /* 0x000fe40000000048 */
[----:B------:R-:W-:Y:S02]  /*47480*/  PRMT R70, RZ, 0x7610, R70 ;  /* 0x00007610ff467816 */ /* 0x000fe40000000046 */
[----:B------:R-:W-:-:S02]  /*47490*/  PRMT R68, RZ, 0x7610, R68 ;  /* 0x00007610ff447816 */ /* 0x000fc40000000044 */
[----:B------:R-:W-:Y:S02]  /*474a0*/  PRMT R66, RZ, 0x7610, R66 ;  /* 0x00007610ff427816 */ /* 0x000fe40000000042 */
[----:B------:R-:W-:Y:S01]  /*474b0*/  PRMT R62, RZ, 0x7610, R62 ;  /* 0x00007610ff3e7816 */ /* 0x000fe2000000003e */
[----:B0-----:R-:W-:Y:S02]  /*474c0*/  @!P1 IMAD.MOV.U32 R8, RZ, RZ, R21 ;  /* 0x000000ffff089224 */ /* 0x001fe400078e0015 */
[----:B------:R-:W-:Y:S01]  /*474d0*/  @!P1 IMAD.MOV.U32 R9, RZ, RZ, R22 ;  /* 0x000000ffff099224 */ /* 0x000fe200078e0016 */
[----:B------:R-:W4:Y:S04]  /*474e0*/  LDL R21, [R1+0x668] ;  /* 0x0006680001157983 */ /* 0x000f280000100800 */
[----:B------:R-:W4:Y:S04]  /*474f0*/  LDL R22, [R1+0x664] ;  /* 0x0006640001167983 */ /* 0x000f280000100800 */
[----:B------:R2:W4:Y:S01]  /*47500*/  @!P1 LDG.E.U8 R93, desc[UR20][R8.64] ;  /* 0x00000014085d9981 */ /* 0x000522000c1e1100 */
[----:B------:R-:W-:-:S02]  /*47510*/  PRMT R60, RZ, 0x7610, R60 ;  /* 0x00007610ff3c7816 */ /* 0x000fc4000000003c */
[----:B------:R-:W-:Y:S01]  /*47520*/  PRMT R58, RZ, 0x7610, R58 ;  /* 0x00007610ff3a7816 */ /* 0x000fe2000000003a */
[----:B------:R-:W4:Y:S01]  /*47530*/  LDL R24, [R1+0x7e4] ;  /* 0x0007e40001187983 */ /* 0x000f220000100800 */
[----:B------:R-:W-:Y:S02]  /*47540*/  PRMT R56, RZ, 0x7610, R56 ;  /* 0x00007610ff387816 */ /* 0x000fe40000000038 */
[----:B------:R-:W-:Y:S02]  /*47550*/  PRMT R54, RZ, 0x7610, R54 ;  /* 0x00007610ff367816 */ /* 0x000fe40000000036 */
[----:B------:R-:W-:Y:S02]  /*47560*/  PRMT R52, RZ, 0x7610, R52 ;  /* 0x00007610ff347816 */ /* 0x000fe40000000034 */
[----:B------:R-:W-:Y:S02]  /*47570*/  PRMT R50, RZ, 0x7610, R50 ;  /* 0x00007610ff327816 */ /* 0x000fe40000000032 */
[----:B------:R-:W-:Y:S01]  /*47580*/  PRMT R48, RZ, 0x7610, R48 ;  /* 0x00007610ff307816 */ /* 0x000fe20000000030 */
[----:B------:R-:W4:Y:S01]  /*47590*/  LDL R26, [R1+0x814] ;  /* 0x00081400011a7983 */ /* 0x000f220000100800 */
[----:B------:R-:W-:-:S03]  /*475a0*/  PRMT R7, RZ, 0x7610, R7 ;  /* 0x00007610ff077816 */ /* 0x000fc60000000007 */
[----:B------:R-:W4:Y:S04]  /*475b0*/  LDL R25, [R1+0x854] ;  /* 0x0008540001197983 */ /* 0x000f280000100800 */
        /* <DEDUP_REMOVED lines=21> */
[----:B------:R-:W4:Y:S01]  /*47710*/  LDL R46, [R1+0xae0] ;  /* 0x000ae000012e7983 */ /* 0x000f220000100800 */
[----:B--2---:R-:W-:-:S02]  /*47720*/  @!P1 IMAD.MOV.U32 R9, RZ, RZ, R17 ;  /* 0x000000ffff099224 */ /* 0x004fc400078e0011 */
[----:B------:R-:W-:Y:S01]  /*47730*/  @!P1 IMAD.MOV.U32 R8, RZ, RZ, R16 ;  /* 0x000000ffff089224 */ /* 0x000fe200078e0010 */
[----:B------:R-:W2:Y:S04]  /*47740*/  LDL R17, [R1+0x694] ;  /* 0x0006940001117983 */ /* 0x000ea80000100800 */
[----:B------:R-:W2:Y:S04]  /*47750*/  LDL R16, [R1+0x698] ;  /* 0x0006980001107983 */ /* 0x000ea80000100800 */
[----:B------:R0:W2:Y:S02]  /*47760*/  @!P1 LDG.E.U8 R92, desc[UR20][R8.64] ;  /* 0x00000014085c9981 */ /* 0x0000a4000c1e1100 */
[----:B0-----:R-:W-:-:S02]  /*47770*/  @!P1 IMAD.MOV.U32 R8, RZ, RZ, R10 ;  /* 0x000000ffff089224 */ /* 0x001fc400078e000a */
        /* <DEDUP_REMOVED lines=14> */
[----:B---3--:R-:W-:-:S02]  /*47860*/  @!P1 IMAD.MOV.U32 R8, RZ, RZ, R20 ;  /* 0x000000ffff089224 */ /* 0x008fc400078e0014 */
[----:B----4-:R-:W-:Y:S01]  /*47870*/  @!P1 IMAD.MOV.U32 R9, RZ, RZ, R23 ;  /* 0x000000ffff099224 */ /* 0x010fe200078e0017 */
[----:B------:R-:W3:Y:S04]  /*47880*/  LDL R20, [R1+0x6e0] ;  /* 0x0006e00001147983 */ /* 0x000ee80000100800 */
[----:B------:R-:W4:Y:S04]  /*47890*/  LDL R23, [R1+0x6dc] ;  /* 0x0006dc0001177983 */ /* 0x000f280000100800 */
[----:B------:R0:W4:Y:S02]  /*478a0*/  @!P1 LDG.E.U8 R84, desc[UR20][R8.64] ;  /* 0x0000001408549981 */ /* 0x000124000c1e1100 */
        /* <DEDUP_REMOVED lines=85> */
[----:B0-----:R-:W-:-:S02]  /*47e00*/  PRMT R9, RZ, 0x7610, R9 ;  /* 0x00007610ff097816 */ /* 0x001fc40000000009 */
[----:B------:R0:W2:Y:S02]  /*47e10*/  @!P1 LDG.E.U8 R7, desc[UR20][R10.64] ;  /* 0x000000140a079981 */ /* 0x0000a4000c1e1100 */
[----:B0-----:R-:W-:Y:S02]  /*47e20*/  @!P1 IMAD.MOV.U32 R10, RZ, RZ, R18 ;  /* 0x000000ffff0a9224 */ /* 0x001fe400078e0012 */
[----:B------:R-:W-:Y:S01]  /*47e30*/  @!P1 IMAD.MOV.U32 R11, RZ, RZ, R19 ;  /* 0x000000ffff0b9224 */ /* 0x000fe200078e0013 */
[----:B------:R-:W2:Y:S04]  /*47e40*/  LDL R18, [R1+0x830] ;  /* 0x0008300001127983 */ /* 0x000ea80000100800 */
[----:B------:R-:W2:Y:S04]  /*47e50*/  LDL R19, [R1+0x82c] ;  /* 0x00082c0001137983 */ /* 0x000ea80000100800 */
[----:B------:R0:W2:Y:S02]  /*47e60*/  @!P1 LDG.E.U8 R9, desc[UR20][R12.64] ;  /* 0x000000140c099981 */ /* 0x0000a4000c1e1100 */
[----:B0-----:R-:W-:-:S02]  /*47e70*/  @!P1 IMAD.MOV.U32 R13, RZ, RZ, R24 ;  /* 0x000000ffff0d9224 */ /* 0x001fc400078e0018 */
[----:B------:R-:W2:Y:S01]  /*47e80*/  LDL R24, [R1+0x858] ;  /* 0x0008580001187983 */ /* 0x000ea20000100800 */
[----:B------:R-:W-:Y:S01]  /*47e90*/  PRMT R8, RZ, 0x7610, R8 ;  /* 0x00007610ff087816 */ /* 0x000fe20000000008 */
[----:B---3--:R-:W-:Y:S02]  /*47ea0*/  @!P1 IMAD.MOV.U32 R12, RZ, RZ, R20 ;  /* 0x000000ffff0c9224 */ /* 0x008fe400078e0014 */
[----:B------:R-:W3:Y:S04]  /*47eb0*/  LDL R20, [R1+0x860] ;  /* 0x0008600001147983 */ /* 0x000ee80000100800 */
[----:B------:R0:W3:Y:S02]  /*47ec0*/  @!P1 LDG.E.U8 R8, desc[UR20][R10.64] ;  /* 0x000000140a089981 */ /* 0x0000e4000c1e1100 */
[----:B0-----:R-:W-:-:S02]  /*47ed0*/  PRMT R10, RZ, 0x7610, R10 ;  /* 0x00007610ff0a7816 */ /* 0x001fc4000000000a */
[----:B------:R-:W-:-:S04]  /*47ee0*/  PRMT R11, RZ, 0x7610, R11 ;  /* 0x00007610ff0b7816 */ /* 0x000fc8000000000b */
[----:B------:R0:W3:Y:S04]  /*47ef0*/  @!P1 LDG.E.U8 R10, desc[UR20][R12.64] ;  /* 0x000000140c0a9981 */ /* 0x0000e8000c1e1100 */
[----:B----4-:R1:W4:Y:S01]  /*47f00*/  @!P1 LDG.E.U8 R11, desc[UR20][R14.64] ;  /* 0x000000140e0b9981 */ /* 0x010322000c1e1100 */
[----:B0-----:R-:W-:Y:S01]  /*47f10*/  PRMT R12, RZ, 0x7610, R12 ;  /* 0x00007610ff0c7816 */ /* 0x001fe2000000000c */
[----:B-1----:R-:W-:Y:S02]  /*47f20*/  @!P1 IMAD.MOV.U32 R14, RZ, RZ, R21 ;  /* 0x000000ffff0e9224 */ /* 0x002fe400078e0015 */
[----:B------:R-:W-:Y:S01]  /*47f30*/  @!P1 IMAD.MOV.U32 R15, RZ, RZ, R26 ;  /* 0x000000ffff0f9224 */ /* 0x000fe200078e001a */
[----:B------:R-:W3:Y:S04]  /*47f40*/  LDL R21, [R1+0x85c] ;  /* 0x00085c0001157983 */ /* 0x000ee80000100800 */
[----:B------:R-:W4:Y:S04]  /*47f50*/  LDL R26, [R1+0x868] ;  /* 0x00086800011a7983 */ /* 0x000f280000100800 */
[----:B------:R0:W4:Y:S02]  /*47f60*/  @!P1 LDG.E.U8 R12, desc[UR20][R14.64] ;  /* 0x000000140e0c9981 */ /* 0x000124000c1e1100 */
[----:B0-----:R-:W-:-:S02]  /*47f70*/  PRMT R15, RZ, 0x7610, R15 ;  /* 0x00007610ff0f7816 */ /* 0x001fc4000000000f */
[----:B------:R-:W-:-:S06]  /*47f80*/  PRMT R13, RZ, 0x7610, R13 ;  /* 0x00007610ff0d7816 */ /* 0x000fcc000000000d */
[----:B--2---:R-:W2:Y:S04]  /*47f90*/  @!P1 LDG.E.U8 R13, desc[UR20][R16.64] ;  /* 0x00000014100d9981 */ /* 0x004ea8000c1e1100 */
[----:B------:R0:W2:Y:S02]  /*47fa0*/  @!P1 LDG.E.U8 R15, desc[UR20][R18.64] ;  /* 0x00000014120f9981 */ /* 0x0000a4000c1e1100 */
[----:B0-----:R-:W-:Y:S02]  /*47fb0*/  @!P1 IMAD.MOV.U32 R19, RZ, RZ, R25 ;  /* 0x000000ffff139224 */ /* 0x001fe400078e0019 */
[----:B------:R-:W2:Y:S01]  /*47fc0*/  LDL R25, [R1+0x89c] ;  /* 0x00089c0001197983 */ /* 0x000ea20000100800 */
[----:B------:R-:W-:-:S03]  /*47fd0*/  @!P1 IMAD.MOV.U32 R18, RZ, RZ, R24 ;  /* 0x000000ffff129224 */ /* 0x000fc600078e0018 */
[----:B------:R-:W2:Y:S01]  /*47fe0*/  LDL R24, [R1+0x8a0] ;  /* 0x0008a00001187983 */ /* 0x000ea20000100800 */
[----:B------:R-:W-:Y:S02]  /*47ff0*/  @!P1 IMAD.MOV.U32 R16, RZ, RZ, R22 ;  /* 0x000000ffff109224 */ /* 0x000fe400078e0016 */
[----:B------:R-:W-:Y:S01]  /*48000*/  @!P1 IMAD.MOV.U32 R17, RZ, RZ, R23 ;  /* 0x000000ffff119224 */ /* 0x000fe200078e0017 */
[----:B------:R-:W2:Y:S04]  /*48010*/  LDL R22, [R1+0x870] ;  /* 0x0008700001167983 */ /* 0x000ea80000100800 */
[----:B------:R-:W2:Y:S01]  /*48020*/  LDL R23, [R1+0x86c] ;  /* 0x00086c0001177983 */ /* 0x000ea20000100800 */
[----:B------:R-:W-:-:S06]  /*48030*/  PRMT R14, RZ, 0x7610, R14 ;  /* 0x00007610ff0e7816 */ /* 0x000fcc000000000e */
[----:B------:R0:W2:Y:S02]  /*48040*/  @!P1 LDG.E.U8 R14, desc[UR20][R16.64] ;  /* 0x00000014100e9981 */ /* 0x0000a4000c1e1100 */
[----:B0-----:R-:W-:Y:S02]  /*48050*/  PRMT R16, RZ, 0x7610, R16 ;  /* 0x00007610ff107816 */ /* 0x001fe40000000010 */
[----:B------:R-:W-:-:S04]  /*48060*/  PRMT R17, RZ, 0x7610, R17 ;  /* 0x00007610ff117816 */ /* 0x000fc80000000011 */
[----:B------:R0:W2:Y:S04]  /*48070*/  @!P1 LDG.E.U8 R16, desc[UR20][R18.64] ;  /* 0x0000001412109981 */ /* 0x0000a8000c1e1100 */
[----:B---3--:R4:W3:Y:S01]  /*48080*/  @!P1 LDG.E.U8 R17, desc[UR20][R20.64] ;  /* 0x0000001414119981 */ /* 0x0088e2000c1e1100 */
[----:B0-----:R-:W-:Y:S01]  /*48090*/  PRMT R18, RZ, 0x7610, R18 ;  /* 0x00007610ff127816 */ /* 0x001fe20000000012 */
[----:B----4-:R-:W-:Y:S02]  /*480a0*/  @!P1 IMAD.MOV.U32 R20, RZ, RZ, R26 ;  /* 0x000000ffff149224 */ /* 0x010fe400078e001a */
[----:B------:R-:W-:Y:S01]  /*480b0*/  @!P1 IMAD.MOV.U32 R21, RZ, RZ, R27 ;  /* 0x000000ffff159224 */ /* 0x000fe200078e001b */
[----:B------:R-:W4:Y:S04]  /*480c0*/  LDL R26, [R1+0x8b0] ;  /* 0x0008b000011a7983 */ /* 0x000f280000100800 */
[----:B------:R-:W4:Y:S04]  /*480d0*/  LDL R27, [R1+0x8ac] ;  /* 0x0008ac00011b7983 */ /* 0x000f280000100800 */
[----:B------:R0:W3:Y:S02]  /*480e0*/  @!P1 LDG.E.U8 R18, desc[UR20][R20.64] ;  /* 0x0000001414129981 */ /* 0x0000e4000c1e1100 */
[----:B0-----:R-:W-:-:S02]  /*480f0*/  PRMT R21, RZ, 0x7610, R21 ;  /* 0x00007610ff157816 */ /* 0x001fc40000000015 */
[----:B------:R-:W-:-:S04]  /*48100*/  PRMT R19, RZ, 0x7610, R19 ;  /* 0x00007610ff137816 */ /* 0x000fc80000000013 */
[----:B--2---:R0:W2:Y:S04]  /*48110*/  @!P1 LDG.E.U8 R21, desc[UR20][R24.64] ;  /* 0x0000001418159981 */ /* 0x0040a8000c1e1100 */
[----:B------:R1:W2:Y:S01]  /*48120*/  @!P1 LDG.E.U8 R19, desc[UR20][R22.64] ;  /* 0x0000001416139981 */ /* 0x0002a2000c1e1100 */
[----:B0-----:R-:W-:Y:S02]  /*48130*/  @!P1 IMAD.MOV.U32 R24, RZ, RZ, R30 ;  /* 0x000000ffff189224 */ /* 0x001fe400078e001e */
[----:B------:R-:W-:Y:S01]  /*48140*/  @!P1 IMAD.MOV.U32 R25, RZ, RZ, R31 ;  /* 0x000000ffff199224 */ /* 0x000fe200078e001f */
[----:B------:R-:W2:Y:S04]  /*48150*/  LDL R30, [R1+0x998] ;  /* 0x00099800011e7983 */ /* 0x000ea80000100800 */
[----:B------:R-:W2:Y:S01]  /*48160*/  LDL R31, [R1+0x994] ;  /* 0x00099400011f7983 */ /* 0x000ea20000100800 */
[----:B-1----:R-:W-:-:S02]  /*48170*/  @!P1 IMAD.MOV.U32 R22, RZ, RZ, R28 ;  /* 0x000000ffff169224 */ /* 0x002fc400078e001c */
[----:B------:R-:W-:Y:S01]  /*48180*/  @!P1 IMAD.MOV.U32 R23, RZ, RZ, R29 ;  /* 0x000000ffff179224 */ /* 0x000fe200078e001d */
[----:B------:R-:W3:Y:S04]  /*48190*/  LDL R28, [R1+0x918] ;  /* 0x00091800011c7983 */ /* 0x000ee80000100800 */
[----:B------:R-:W3:Y:S01]  /*481a0*/  LDL R29, [R1+0x914] ;  /* 0x00091400011d7983 */ /* 0x000ee20000100800 */
[----:B------:R-:W-:-:S06]  /*481b0*/  PRMT R20, RZ, 0x7610, R20 ;  /* 0x00007610ff147816 */ /* 0x000fcc0000000014 */
[----:B------:R0:W3:Y:S02]  /*481c0*/  @!P1 LDG.E.U8 R20, desc[UR20][R22.64] ;  /* 0x0000001416149981 */ /* 0x0000e4000c1e1100 */
[----:B0-----:R-:W-:Y:S02]  /*481d0*/  PRMT R22, RZ, 0x7610, R22 ;  /* 0x00007610ff167816 */ /* 0x001fe40000000016 */
[----:B------:R-:W-:-:S04]  /*481e0*/  PRMT R23, RZ, 0x7610, R23 ;  /* 0x00007610ff177816 */ /* 0x000fc80000000017 */
[----:B------:R0:W3:Y:S04]  /*481f0*/  @!P1 LDG.E.U8 R22, desc[UR20][R24.64] ;  /* 0x0000001418169981 */ /* 0x0000e8000c1e1100 */
[----:B----4-:R1:W4:Y:S01]  /*48200*/  @!P1 LDG.E.U8 R23, desc[UR20][R26.64] ;  /* 0x000000141a179981 */ /* 0x010322000c1e1100 */
[----:B0-----:R-:W-:Y:S01]  /*48210*/  PRMT R24, RZ, 0x7610, R24 ;  /* 0x00007610ff187816 */ /* 0x001fe20000000018 */
[----:B-1----:R-:W-:Y:S02]  /*48220*/  @!P1 IMAD.MOV.U32 R26, RZ, RZ, R32 ;  /* 0x000000ffff1a9224 */ /* 0x002fe400078e0020 */
[----:B------:R-:W-:Y:S01]  /*48230*/  @!P1 IMAD.MOV.U32 R27, RZ, RZ, R33 ;  /* 0x000000ffff1b9224 */ /* 0x000fe200078e0021 */
[----:B------:R-:W4:Y:S04]  /*48240*/  LDL R32, [R1+0xa18] ;  /* 0x000a180001207983 */ /* 0x000f280000100800 */
[----:B------:R-:W4:Y:S04]  /*48250*/  LDL R33, [R1+0xa14] ;  /* 0x000a140001217983 */ /* 0x000f280000100800 */
[----:B------:R0:W4:Y:S02]  /*48260*/  @!P1 LDG.E.U8 R24, desc[UR20][R26.64] ;  /* 0x000000141a189981 */ /* 0x000124000c1e1100 */
[----:B0-----:R-:W-:-:S02]  /*48270*/  PRMT R27, RZ, 0x7610, R27 ;  /* 0x00007610ff1b7816 */ /* 0x001fc4000000001b */
[----:B------:R-:W-:-:S04]  /*48280*/  PRMT R25, RZ, 0x7610, R25 ;  /* 0x00007610ff197816 */ /* 0x000fc80000000019 */
[----:B--2---:R0:W2:Y:S04]  /*48290*/  @!P1 LDG.E.U8 R27, desc[UR20][R30.64] ;  /* 0x000000141e1b9981 */ /* 0x0040a8000c1e1100 */
[----:B---3--:R1:W3:Y:S01]  /*482a0*/  @!P1 LDG.E.U8 R25, desc[UR20][R28.64] ;  /* 0x000000141c199981 */ /* 0x0082e2000c1e1100 */
        /* <DEDUP_REMOVED lines=10> */
[----:B0-----:R-:W-:-:S06]  /*48350*/  PRMT R28, RZ, 0x7610, R28 ;  /* 0x00007610ff1c7816 */ /* 0x001fcc000000001c */
[----:B------:R0:W3:Y:S01]  /*48360*/  @!P1 LDG.E.U8 R28, desc[UR20][R30.64] ;  /* 0x000000141e1c9981 */ /* 0x0000e2000c1e1100 */
[----:B------:R-:W-:-:S06]  /*48370*/  PRMT R29, RZ, 0x7610, R29 ;  /* 0x00007610ff1d7816 */ /* 0x000fcc000000001d */
[----:B----4-:R1:W4:Y:S01]  /*48380*/  @!P1 LDG.E.U8 R29, desc[UR20][R32.64] ;  /* 0x00000014201d9981 */ /* 0x010322000c1e1100 */
[----:B0-----:R-:W-:Y:S02]  /*48390*/  PRMT R31, RZ, 0x7610, R31 ;  /* 0x00007610ff1f7816 */ /* 0x001fe4000000001f */
[----:B------:R-:W-:Y:S01]  /*483a0*/  PRMT R30, RZ, 0x7610, R30 ;  /* 0x00007610ff1e7816 */ /* 0x000fe2000000001e */
[----:B-1----:R-:W-:Y:S02]  /*483b0*/  @!P1 IMAD.MOV.U32 R32, RZ, RZ, R38 ;  /* 0x000000ffff209224 */ /* 0x002fe400078e0026 */
[----:B------:R-:W-:Y:S01]  /*483c0*/  @!P1 IMAD.MOV.U32 R33, RZ, RZ, R39 ;  /* 0x000000ffff219224 */ /* 0x000fe200078e0027 */
[----:B------:R-:W4:Y:S04]  /*483d0*/  LDL R38, [R1+0x8e0] ;  /* 0x0008e00001267983 */ /* 0x000f280000100800 */
[----:B------:R-:W4:Y:S04]  /*483e0*/  LDL R39, [R1+0x8dc] ;  /* 0x0008dc0001277983 */ /* 0x000f280000100800 */
[----:B------:R0:W4:Y:S02]  /*483f0*/  @!P1 LDG.E.U8 R30, desc[UR20][R32.64] ;  /* 0x00000014201e9981 */ /* 0x000124000c1e1100 */
[----:B0-----:R-:W-:-:S02]  /*48400*/  PRMT R33, RZ, 0x7610, R33 ;  /* 0x00007610ff217816 */ /* 0x001fc40000000021 */
        /* <DEDUP_REMOVED lines=24> */
[----:B--2---:R-:W2:Y:S04]  /*48590*/  @!P1 LDG.E.U8 R37, desc[UR20][R40.64] ;  /* 0x0000001428259981 */ /* 0x004ea8000c1e1100 */
[----:B---3--:R0:W3:Y:S04]  /*485a0*/  @!P1 LDG.E.U8 R39, desc[UR20][R42.64] ;  /* 0x000000142a279981 */ /* 0x0080e8000c1e1100 */
[----:B------:R-:W2:Y:S04]  /*485b0*/  LDL R40, [R1+0x99c] ;  /* 0x00099c0001287983 */ /* 0x000ea80000100800 */
[----:B------:R-:W2:Y:S04]  /*485c0*/  LDL R41, [R1+0x9a0] ;  /* 0x0009a00001297983 */ /* 0x000ea80000100800 */
[----:B------:R-:W3:Y:S01]  /*485d0*/  LDL R43, [R1+0xa1c] ;  /* 0x000a1c00012b7983 */ /* 0x000ee20000100800 */
[----:B------:R-:W-:Y:S01]  /*485e0*/  PRMT R38, RZ, 0x7610, R38 ;  /* 0x00007610ff267816 */ /* 0x000fe20000000026 */
[----:B0-----:R-:W-:Y:S01]  /*485f0*/  @!P1 IMAD.MOV.U32 R42, RZ, RZ, R64 ;  /* 0x000000ffff2a9224 */ /* 0x001fe200078e0040 */
[----:B------:R-:W-:Y:S01]  /*48600*/  PRMT R49, RZ, 0x7610, R49 ;  /* 0x00007610ff317816 */ /* 0x000fe20000000031 */
[----:B------:R-:W3:Y:S01]  /*48610*/  LDL R64, [R1+0x928] ;  /* 0x0009280001407983 */ /* 0x000ee20000100800 */
[----:B--2---:R-:W-:-:S04]  /*48620*/  @!P1 LOP3.LUT R41, R41, R40, RZ, 0x3c, !PT ;  /* 0x0000002829299212 */ /* 0x004fc800078e3cff */
[----:B------:R-:W-:-:S04]  /*48630*/  @!P1 LOP3.LUT R40, R41, R40, RZ, 0x3c, !PT ;  /* 0x0000002829289212 */ /* 0x000fc800078e3cff */
[----:B------:R-:W-:-:S05]  /*48640*/  @!P1 LOP3.LUT R41, R41, R40, RZ, 0x3c, !PT ;  /* 0x0000002829299212 */ /* 0x000fca00078e3cff */
[----:B------:R0:W2:Y:S02]  /*48650*/  @!P1 LDG.E.U8 R38, desc[UR20][R40.64] ;  /* 0x0000001428269981 */ /* 0x0000a4000c1e1100 */
[----:B0-----:R-:W-:Y:S02]  /*48660*/  PRMT R40, RZ, 0x7610, R40 ;  /* 0x00007610ff287816 */ /* 0x001fe40000000028 */
[----:B------:R-:W-:-:S04]  /*48670*/  PRMT R41, RZ, 0x7610, R41 ;  /* 0x00007610ff297816 */ /* 0x000fc80000000029 */
[----:B---3--:R0:W3:Y:S04]  /*48680*/  @!P1 LDG.E.U8 R40, desc[UR20][R42.64] ;  /* 0x000000142a289981 */ /* 0x0080e8000c1e1100 */
[----:B----4-:R1:W4:Y:S01]  /*48690*/  @!P1 LDG.E.U8 R41, desc[UR20][R44.64] ;  /* 0x000000142c299981 */ /* 0x010322000c1e1100 */
[----:B0-----:R-:W-:-:S03]  /*486a0*/  PRMT R43, RZ, 0x7610, R43 ;  /* 0x00007610ff2b7816 */ /* 0x001fc6000000002b */
[----:B------:R-:W1:Y:S04]  /*486b0*/  LDL R44, [R1+0xa9c] ;  /* 0x000a9c00012c7983 */ /* 0x000e680000100800 */
[----:B------:R-:W1:Y:S04]  /*486c0*/  LDL R45, [R1+0xaa0] ;  /* 0x000aa000012d7983 */ /* 0x000e680000100800 */
[----:B------:R0:W2:Y:S04]  /*486d0*/  @!P1 LDG.E.U8 R43, desc[UR20][R46.64] ;  /* 0x000000142e2b9981 */ /* 0x0000a8000c1e1100 */
[----:B------:R-:W0:Y:S04]  /*486e0*/  LDL R46, [R1+0xb14] ;  /* 0x000b1400012e7983 */ /* 0x000e280000100800 */
[----:B------:R-:W0:Y:S01]  /*486f0*/  LDL R47, [R1+0xb18] ;  /* 0x000b1800012f7983 */ /* 0x000e220000100800 */
[----:B------:R-:W-:-:S02]  /*48700*/  PRMT R42, RZ, 0x7610, R42 ;  /* 0x00007610ff2a7816 */ /* 0x000fc4000000002a */
[----:B-1----:R-:W-:-:S04]  /*48710*/  @!P1 LOP3.LUT R45, R45, R44, RZ, 0x3c, !PT ;  /* 0x0000002c2d2d9212 */ /* 0x002fc800078e3cff */
[----:B------:R-:W-:-:S04]  /*48720*/  @!P1 LOP3.LUT R44, R45, R44, RZ, 0x3c, !PT ;  /* 0x0000002c2d2c9212 */ /* 0x000fc800078e3cff */
[----:B------:R-:W-:-:S05]  /*48730*/  @!P1 LOP3.LUT R45, R45, R44, RZ, 0x3c, !PT ;  /* 0x0000002c2d2d9212 */ /* 0x000fca00078e3cff */
[----:B------:R1:W2:Y:S01]  /*48740*/  @!P1 LDG.E.U8 R42, desc[UR20][R44.64] ;  /* 0x000000142c2a9981 */ /* 0x0002a2000c1e1100 */
[----:B0-----:R-:W-:-:S04]  /*48750*/  @!P1 LOP3.LUT R47, R47, R46, RZ, 0x3c, !PT ;  /* 0x0000002e2f2f9212 */ /* 0x001fc800078e3cff */
[C---:B------:R-:W-:Y:S02]  /*48760*/  @!P1 LOP3.LUT R46, R47.reuse, R46, RZ, 0x3c, !PT ;  /* 0x0000002e2f2e9212 */ /* 0x040fe400078e3cff */
[----:B-1----:R-:W-:Y:S02]  /*48770*/  PRMT R44, RZ, 0x7610, R44 ;  /* 0x00007610ff2c7816 */ /* 0x002fe4000000002c */
[----:B------:R-:W-:-:S05]  /*48780*/  @!P1 LOP3.LUT R47, R47, R46, RZ, 0x3c, !PT ;  /* 0x0000002e2f2f9212 */ /* 0x000fca00078e3cff */
[----:B------:R0:W2:Y:S04]  /*48790*/  @!P1 LDG.E.U8 R44, desc[UR20][R46.64] ;  /* 0x000000142e2c9981 */ /* 0x0000a8000c1e1100 */
[----:B------:R-:W0:Y:S04]  /*487a0*/  LDL R46, [R1+0xb4c] ;  /* 0x000b4c00012e7983 */ /* 0x000e280000100800 */
[----:B------:R-:W0:Y:S01]  /*487b0*/  LDL R47, [R1+0xb50] ;  /* 0x000b5000012f7983 */ /* 0x000e220000100800 */
[----:B------:R-:W-:Y:S02]  /*487c0*/  PRMT R45, RZ, 0x7610, R45 ;  /* 0x00007610ff2d7816 */ /* 0x000fe4000000002d */
        /* <DEDUP_REMOVED lines=10> */
[----:B------:R-:W2:Y:S01]  /*48870*/  LDL R47, [R1+0x924] ;  /* 0x00092400012f7983 */ /* 0x000ea20000100800 */
[----:B------:R-:W-:Y:S01]  /*48880*/  PRMT R51, RZ, 0x7610, R51 ;  /* 0x00007610ff337816 */ /* 0x000fe20000000033 */
[----:B0-----:R-:W-:Y:S01]  /*48890*/  @!P1 IMAD.MOV.U32 R46, RZ, RZ, R64 ;  /* 0x000000ffff2e9224 */ /* 0x001fe200078e0040 */
[----:B------:R-:W-:Y:S02]  /*488a0*/  PRMT R53, RZ, 0x7610, R53 ;  /* 0x00007610ff357816 */ /* 0x000fe40000000035 */
[----:B------:R-:W-:Y:S02]  /*488b0*/  PRMT R55, RZ, 0x7610, R55 ;  /* 0x00007610ff377816 */ /* 0x000fe40000000037 */
[----:B------:R-:W-:-:S02]  /*488c0*/  PRMT R57, RZ, 0x7610, R57 ;  /* 0x00007610ff397816 */ /* 0x000fc40000000039 */
[----:B------:R-:W-:Y:S02]  /*488d0*/  PRMT R59, RZ, 0x7610, R59 ;  /* 0x00007610ff3b7816 */ /* 0x000fe4000000003b */
[----:B------:R-:W-:Y:S01]  /*488e0*/  PRMT R61, RZ, 0x7610, R61 ;  /* 0x00007610ff3d7816 */ /* 0x000fe2000000003d */
[----:B------:R-:W3:Y:S04]  /*488f0*/  LDL R64, [R1+0xaa8] ;  /* 0x000aa80001407983 */ /* 0x000ee80000100800 */
[----:B--2---:R0:W2:Y:S04]  /*48900*/  @!P1 LDG.E.U8 R51, desc[UR20][R46.64] ;  /* 0x000000142e339981 */ /* 0x0040a8000c1e1100 */
        /* <DEDUP_REMOVED lines=32> */
[----:B---3--:R-:W-:Y:S01]  /*48b10*/  @!P1 IMAD.MOV.U32 R46, RZ, RZ, R64 ;  /* 0x000000ffff2e9224 */ /* 0x008fe200078e0040 */
        /* <DEDUP_REMOVED lines=79> */
[----:B---3--:R-:W-:-:S05]  /*49010*/  @!P1 IMAD.MOV.U32 R46, RZ, RZ, R64 ;  /* 0x000000ffff2e9224 */ /* 0x008fca00078e0040 */
[----:B--2---:R0:W2:Y:S04]  /*49020*/  @!P1 LDG.E.U8 R87, desc[UR20][R46.64] ;  /* 0x000000142e579981 */ /* 0x0040a8000c1e1100 */
[----:B------:R-:W0:Y:S04]  /*49030*/  LDL R46, [R1+0x40c] ;  /* 0x00040c00012e7983 */ /* 0x000e280000100800 */
[----:B------:R-:W0:Y:S01]  /*49040*/  LDL R47, [R1+0x410] ;  /* 0x00041000012f7983 */ /* 0x000e220000100800 */
[----:B------:R-:W-:Y:S01]  /*49050*/  PRMT R88, RZ, 0x7610, R88 ;  /* 0x00007610ff587816 */ /* 0x000fe20000000058 */
[----:B------:R-:W1:Y:S01]  /*49060*/  S2R R64, SR_TID.X ;  /* 0x0000000000407919 */ /* 0x000e620000002100 */
[----:B0-----:R-:W-:-:S04]  /*49070*/  @!P1 LOP3.LUT R47, R47, R46, RZ, 0x3c, !PT ;  /* 0x0000002e2f2f9212 */ /* 0x001fc800078e3cff */
[----:B------:R-:W-:-:S04]  /*49080*/  @!P1 LOP3.LUT R46, R47, R46, RZ, 0x3c, !PT ;  /* 0x0000002e2f2e9212 */ /* 0x000fc800078e3cff */
[----:B------:R-:W-:-:S05]  /*49090*/  @!P1 LOP3.LUT R47, R47, R46, RZ, 0x3c, !PT ;  /* 0x0000002e2f2f9212 */ /* 0x000fca00078e3cff */
[----:B------:R0:W3:Y:S04]  /*490a0*/  @!P1 LDG.E.U8 R88, desc[UR20][R46.64] ;  /* 0x000000142e589981 */ /* 0x0000e8000c1e1100 */
[----:B------:R-:W0:Y:S04]  /*490b0*/  LDL R46, [R1+0x404] ;  /* 0x00040400012e7983 */ /* 0x000e280000100800 */
[----:B------:R-:W0:Y:S01]  /*490c0*/  LDL R47, [R1+0x408] ;  /* 0x00040800012f7983 */ /* 0x000e220000100800 */
[----:B-1----:R-:W-:Y:S02]  /*490d0*/  LOP3.LUT R64, R64, 0x7f, RZ, 0xc0, !PT ;  /* 0x0000007f40407812 */ /* 0x002fe400078ec0ff */
[----:B------:R-:W-:-:S02]  /*490e0*/  PRMT R89, RZ, 0x7610, R89 ;  /* 0x00007610ff597816 */ /* 0x000fc40000000059 */
[----:B------:R-:W-:-:S05]  /*490f0*/  LOP3.LUT R64, R64, 0x40, RZ, 0x3c, !PT ;  /* 0x0000004040407812 */ /* 0x000fca00078e3cff */
[----:B------:R-:W-:Y:S04]  /*49100*/  STS.U8 [R64+UR9+0x1c200], R52 ;  /* 0x01c2003440007988 */ /* 0x000fe80008000009 */
[----:B------:R-:W-:Y:S04]  /*49110*/  STS.U8 [R64+UR9+0x1c600], R8 ;  /* 0x01c6000840007988 */ /* 0x000fe80008000009 */
[----:B------:R-:W-:Y:S04]  /*49120*/  STS.U8 [R64+UR9+0x1ca00], R12 ;  /* 0x01ca000c40007988 */ /* 0x000fe80008000009 */
[----:B------:R-:W-:Y:S04]  /*49130*/  STS.U8 [R64+UR9+0x1ce00], R16 ;  /* 0x01ce001040007988 */ /* 0x000fe80008000009 */
[----:B------:R-:W-:Y:S04]  /*49140*/  STS.U8 [R64+UR9+0x1d200], R20 ;  /* 0x01d2001440007988 */ /* 0x000fe80008000009 */
[----:B------:R1:W-:Y:S02]  /*49150*/  STS.U8 [R64+UR9+0x1d600], R24 ;  /* 0x01d6001840007988 */ /* 0x0003e40008000009 */
[----:B-1----:R-:W1:Y:S01]  /*49160*/  S2R R24, SR_TID.X ;  /* 0x0000000000187919 */ /* 0x002e620000002100 */
[----:B0-----:R-:W-:-:S04]  /*49170*/  @!P1 LOP3.LUT R47, R47, R46, RZ, 0x3c, !PT ;  /* 0x0000002e2f2f9212 */ /* 0x001fc800078e3cff */
[----:B------:R-:W-:-:S04]  /*49180*/  @!P1 LOP3.LUT R46, R47, R46, RZ, 0x3c, !PT ;  /* 0x0000002e2f2e9212 */ /* 0x000fc800078e3cff */
[----:B------:R-:W-:-:S05]  /*49190*/  @!P1 LOP3.LUT R47, R47, R46, RZ, 0x3c, !PT ;  /* 0x0000002e2f2f9212 */ /* 0x000fca00078e3cff */
[----:B------:R0:W2:Y:S04]  /*491a0*/  @!P1 LDG.E.U8 R89, desc[UR20][R46.64] ;  /* 0x000000142e599981 */ /* 0x0000a8000c1e1100 */
[----:B------:R-:W2:Y:S04]  /*491b0*/  LDL.LU R46, [R1+0x30] ;  /* 0x00003000012e7983 */ /* 0x000ea80000300800 */
[----:B------:R-:W2:Y:S04]  /*491c0*/  LDL.LU R47, [R1+0x24] ;  /* 0x00002400012f7983 */ /* 0x000ea80000300800 */
[----:B------:R-:W2:Y:S04]  /*491d0*/  LDL.LU R52, [R1+0x3c] ;  /* 0x00003c0001347983 */ /* 0x000ea80000300800 */
[----:B------:R-:W2:Y:S04]  /*491e0*/  LDL.LU R8, [R1+0x48] ;  /* 0x0000480001087983 */ /* 0x000ea80000300800 */
[----:B------:R-:W2:Y:S04]  /*491f0*/  LDL.LU R12, [R1+0x54] ;  /* 0x00005400010c7983 */ /* 0x000ea80000300800 */
[----:B------:R-:W2:Y:S04]  /*49200*/  LDL.LU R16, [R1+0x60] ;  /* 0x0000600001107983 */ /* 0x000ea80000300800 */
[----:B------:R-:W2:Y:S04]  /*49210*/  LDL.LU R20, [R1+0x6c] ;  /* 0x00006c0001147983 */ /* 0x000ea80000300800 */
[----:B------:R-:W3:Y:S01]  /*49220*/  LDL.LU R64, [R1+0x1710] ;  /* 0x0017100001407983 */ /* 0x000ee20000300800 */
[----:B-1----:R-:W-:-:S04]  /*49230*/  LOP3.LUT R24, R24, 0x7f, RZ, 0xc0, !PT ;  /* 0x0000007f18187812 */ /* 0x002fc800078ec0ff */
[----:B------:R-:W-:-:S05]  /*49240*/  LOP3.LUT R24, R24, 0x40, RZ, 0x3c, !PT ;  /* 0x0000004018187812 */ /* 0x000fca00078e3cff */
[----:B------:R1:W-:Y:S02]  /*49250*/  STS.U8 [R24+UR9+0x1da00], R25 ;  /* 0x01da001918007988 */ /* 0x0003e40008000009 */
[----:B-1----:R-:W1:Y:S02]  /*49260*/  S2R R25, SR_TID.X ;  /* 0x0000000000197919 */ /* 0x002e640000002100 */
        /* <DEDUP_REMOVED lines=9> */
[----:B-1----:R-:W-:-:S04]  /*49300*/  LOP3.LUT R25, R25, 0x7f, RZ, 0xc0, !PT ;  /* 0x0000007f19197812 */ /* 0x002fc800078ec0ff */
[----:B------:R-:W-:-:S05]  /*49310*/  LOP3.LUT R25, R25, 0x50, RZ, 0x3c, !PT ;  /* 0x0000005019197812 */ /* 0x000fca00078e3cff */
[----:B--2---:R-:W-:Y:S04]  /*49320*/  STS.U8 [R25+UR9+0x18280], R20 ;  /* 0x0182801419007988 */ /* 0x004fe80008000009 */
[----:B------:R-:W-:Y:S04]  /*49330*/  STS.U8 [R25+UR9+0x18680], R16 ;  /* 0x0186801019007988 */ /* 0x000fe80008000009 */
[----:B------:R-:W-:Y:S04]  /*49340*/  STS.U8 [R25+UR9+0x18a80], R12 ;  /* 0x018a800c19007988 */ /* 0x000fe80008000009 */
[----:B------:R-:W-:Y:S04]  /*49350*/  STS.U8 [R25+UR9+0x18e80], R8 ;  /* 0x018e800819007988 */ /* 0x000fe80008000009 */
[----:B------:R-:W-:Y:S04]  /*49360*/  STS.U8 [R25+UR9+0x19280], R52 ;  /* 0x0192803419007988 */ /* 0x000fe80008000009 */
[----:B------:R-:W-:Y:S04]  /*49370*/  STS.U8 [R25+UR9+0x19680], R46 ;  /* 0x0196802e19007988 */ /* 0x000fe80008000009 */
[----:B------:R-:W-:Y:S04]  /*49380*/  STS.U8 [R25+UR9+0x19a80], R47 ;  /* 0x019a802f19007988 */ /* 0x000fe80008000009 */
[----:B---3--:R1:W-:Y:S04]  /*49390*/  STS.U8 [R25+UR9+0x19e80], R64 ;  /* 0x019e804019007988 */ /* 0x0083e80008000009 */
[----:B------:R2:W-:Y:S04]  /*493a0*/  STS.U8 [R25+UR9+0x1a280], R0 ;  /* 0x01a2800019007988 */ /* 0x0005e80008000009 */
[----:B------:R3:W-:Y:S04]  /*493b0*/  STS.U8 [R25+UR9+0x1a680], R3 ;  /* 0x01a6800319007988 */ /* 0x0007e80008000009 */
[----:B-1----:R-:W4:Y:S04]  /*493c0*/  LDL.LU R64, [R1+0x170c] ;  /* 0x00170c0001407983 */ /* 0x002f280000300800 */
[----:B--2---:R-:W2:Y:S04]  /*493d0*/  LDL.LU R0, [R1+0x1708] ;  /* 0x0017080001007983 */ /* 0x004ea80000300800 */
[----:B---3--:R-:W3:Y:S04]  /*493e0*/  LDL.LU R3, [R1+0x1704] ;  /* 0x0017040001037983 */ /* 0x008ee80000300800 */
[----:B------:R-:W2:Y:S04]  /*493f0*/  LDL.LU R24, [R1+0x68] ;  /* 0x0000680001187983 */ /* 0x000ea80000300800 */
[----:B------:R-:W3:Y:S04]  /*49400*/  LDL.LU R20, [R1+0x5c] ;  /* 0x00005c0001147983 */ /* 0x000ee80000300800 */
[----:B------:R-:W3:Y:S04]  /*49410*/  LDL.LU R52, [R1+0x50] ;  /* 0x0000500001347983 */ /* 0x000ee80000300800 */
[----:B------:R-:W3:Y:S04]  /*49420*/  LDL.LU R46, [R1+0x44] ;  /* 0x00004400012e7983 */ /* 0x000ee80000300800 */
[----:B------:R-:W3:Y:S04]  /*49430*/  LDL.LU R16, [R1+0x38] ;  /* 0x0000380001107983 */ /* 0x000ee80000300800 */
[----:B------:R-:W3:Y:S01]  /*49440*/  LDL.LU R12, [R1+0x2c] ;  /* 0x00002c00010c7983 */ /* 0x000ee20000300800 */
[----:B0-----:R-:W0:Y:S03]  /*49450*/  S2R R47, SR_TID.X ;  /* 0x00000000002f7919 */ /* 0x001e260000002100 */
        /* <DEDUP_REMOVED lines=20> */
[----:B------:R-:W-:Y:S04]  /*495a0*/  STS.U8 [R25+UR9+0x1fa80], R44 ;  /* 0x01fa802c19007988 */ /* 0x000fe80008000009 */
[----:B------:R-:W-:Y:S01]  /*495b0*/  STS.U8 [R25+UR9+0x1fe80], R45 ;  /* 0x01fe802d19007988 */ /* 0x000fe20008000009 */
[----:B0-----:R-:W-:-:S04]  /*495c0*/  LOP3.LUT R47, R47, 0x7f, RZ, 0xc0, !PT ;  /* 0x0000007f2f2f7812 */ /* 0x001fc800078ec0ff */
[----:B------:R-:W-:-:S05]  /*495d0*/  LOP3.LUT R8, R47, 0x60, RZ, 0x3c, !PT ;  /* 0x000000602f087812 */ /* 0x000fca00078e3cff */
[----:B--2---:R-:W-:Y:S04]  /*495e0*/  STS.U8 [R8+UR9+0x18300], R24 ;  /* 0x0183001808007988 */ /* 0x004fe80008000009 */
[----:B---3--:R-:W-:Y:S04]  /*495f0*/  STS.U8 [R8+UR9+0x18700], R20 ;  /* 0x0187001408007988 */ /* 0x008fe80008000009 */
[----:B------:R0:W-:Y:S04]  /*49600*/  STS.U8 [R8+UR9+0x18b00], R52 ;  /* 0x018b003408007988 */ /* 0x0001e80008000009 */
[----:B------:R1:W-:Y:S04]  /*49610*/  STS.U8 [R8+UR9+0x18f00], R46 ;  /* 0x018f002e08007988 */ /* 0x0003e80008000009 */
[----:B------:R-:W-:Y:S04]  /*49620*/  STS.U8 [R8+UR9+0x19300], R16 ;  /* 0x0193001008007988 */ /* 0x000fe80008000009 */
[----:B------:R-:W-:Y:S04]  /*49630*/  STS.U8 [R8+UR9+0x19700], R12 ;  /* 0x0197000c08007988 */ /* 0x000fe80008000009 */
[----:B------:R2:W-:Y:S04]  /*49640*/  STS.U8 [R8+UR9+0x19b00], R0 ;  /* 0x019b000008007988 */ /* 0x0005e80008000009 */
[----:B------:R3:W-:Y:S04]  /*49650*/  STS.U8 [R8+UR9+0x19f00], R4 ;  /* 0x019f000408007988 */ /* 0x0007e80008000009 */
[----:B------:R4:W-:Y:S04]  /*49660*/  STS.U8 [R8+UR9+0x1a300], R2 ;  /* 0x01a3000208007988 */ /* 0x0009e80008000009 */
[----:B0-----:R-:W4:Y:S04]  /*49670*/  LDL.LU R52, [R1+0x64] ;  /* 0x0000640001347983 */ /* 0x001f280000300800 */
[----:B-1----:R-:W4:Y:S04]  /*49680*/  LDL.LU R46, [R1+0x58] ;  /* 0x00005800012e7983 */ /* 0x002f280000300800 */
[----:B--2---:R-:W2:Y:S04]  /*49690*/  LDL.LU R0, [R1+0x1700] ;  /* 0x0017000001007983 */ /* 0x004ea80000300800 */
[----:B---3--:R-:W3:Y:S04]  /*496a0*/  LDL.LU R4, [R1+0x16fc] ;  /* 0x0016fc0001047983 */ /* 0x008ee80000300800 */
[----:B----4-:R-:W4:Y:S04]  /*496b0*/  LDL.LU R2, [R1+0x16f8] ;  /* 0x0016f80001027983 */ /* 0x010f280000300800 */
        /* <DEDUP_REMOVED lines=26> */
[----:B----4-:R0:W-:Y:S04]  /*49860*/  STS.U8 [R47+UR9+0x18b80], R2 ;  /* 0x018b80022f007988 */ /* 0x0101e80008000009 */
[----:B---3--:R1:W-:Y:S04]  /*49870*/  STS.U8 [R47+UR9+0x18f80], R4 ;  /* 0x018f80042f007988 */ /* 0x0083e80008000009 */
[----:B--2---:R2:W-:Y:S04]  /*49880*/  STS.U8 [R47+UR9+0x19380], R0 ;  /* 0x019380002f007988 */ /* 0x0045e80008000009 */
[----:B------:R3:W-:Y:S04]  /*49890*/  STS.U8 [R47+UR9+0x19780], R3 ;  /* 0x019780032f007988 */ /* 0x0007e80008000009 */
[----:B------:R4:W-:Y:S04]  /*498a0*/  STS.U8 [R47+UR9+0x19b80], R64 ;  /* 0x019b80402f007988 */ /* 0x0009e80008000009 */
[----:B------:R2:W-:Y:S04]  /*498b0*/  STS.U8 [R47+UR9+0x19f80], R6 ;  /* 0x019f80062f007988 */ /* 0x0005e80008000009 */
[----:B0-----:R0:W5:Y:S04]  /*498c0*/  LDL.LU R2, [R1+0x16f4] ;  /* 0x0016f40001027983 */ /* 0x0011680000300800 */
[----:B-1----:R0:W5:Y:S04]  /*498d0*/  LDL.LU R4, [R1+0x16f0] ;  /* 0x0016f00001047983 */ /* 0x0021680000300800 */
[----:B--2---:R0:W5:Y:S04]  /*498e0*/  LDL.LU R0, [R1+0x16ec] ;  /* 0x0016ec0001007983 */ /* 0x0041680000300800 */
[----:B---3--:R0:W5:Y:S04]  /*498f0*/  LDL.LU R3, [R1+0x16e8] ;  /* 0x0016e80001037983 */ /* 0x0081680000300800 */
[----:B----4-:R0:W5:Y:S04]  /*49900*/  LDL.LU R64, [R1+0x16e4] ;  /* 0x0016e40001407983 */ /* 0x0101680000300800 */
[----:B------:R0:W5:Y:S04]  /*49910*/  LDL.LU R6, [R1+0x16e0] ;  /* 0x0016e00001067983 */ /* 0x0001680000300800 */
[----:B------:R1:W-:Y:S04]  /*49920*/  STS.U8 [R47+UR9+0x1a380], R5 ;  /* 0x01a380052f007988 */ /* 0x0003e80008000009 */
[----:B-1----:R0:W5:Y:S04]  /*49930*/  LDL.LU R5, [R1+0x16dc] ;  /* 0x0016dc0001057983 */ /* 0x0021680000300800 */
        /* <DEDUP_REMOVED lines=24> */
[----:B-1----:R-:W1:Y:S01]  /*49ac0*/  FENCE.VIEW.ASYNC.S ;  /* 0x00000000000073c6 */ /* 0x002e620000000000 */
[----:B------:R-:W-:Y:S01]  /*49ad0*/  ULEA UR11, UR18, UR9, 0x3 ;  /* 0x00000009120b7291 */ /* 0x000fe2000f8e18ff */
[----:B------:R-:W-:-:S03]  /*49ae0*/  UMOV UR4, UR5 ;  /* 0x0000000500047c82 */ /* 0x000fc60008000000 */
[----:B------:R-:W-:Y:S01]  /*49af0*/  UIADD3 UR11, UPT, UPT, UR11, 0x20000, URZ ;  /* 0x000200000b0b7890 */ /* 0x000fe2000fffe0ff */
[----:B-1----:R-:W-:Y:S06]  /*49b00*/  BAR.SYNC.DEFER_BLOCKING 0x0 ;  /* 0x0000000000007b1d */ /* 0x002fec0000010000 */
[----:B0-----:R-:W-:Y:S05]  /*49b10*/  @P0 BRA `(.L_x_9) ;  /* 0x0000000000880947 */ /* 0x001fea0003800000 */
[----:B------:R-:W-:Y:S02]  /*49b20*/  UIADD3 UR19, UPT, UPT, UR8, 0x100, URZ ;  /* 0x0000010008137890 */ /* 0x000fe4000fffe0ff */
[----:B------:R-:W-:Y:S02]  /*49b30*/  UIADD3 UR50, UPT, UPT, UR8, 0x100, URZ ;  /* 0x0000010008327890 */ /* 0x000fe4000fffe0ff */
[----:B------:R-:W-:Y:S01]  /*49b40*/  UIADD3 UR51, UPT, UPT, UR8, 0x100, URZ ;  /* 0x0000010008337890 */ /* 0x000fe2000fffe0ff */
[----:B------:R-:W-:Y:S01]  /*49b50*/  UMOV UR16, 0x0 ;  /* 0x0000000000107882 */ /* 0x000fe20000000000 */
[----:B------:R-:W-:Y:S01]  /*49b60*/  UMOV UR17, 0x8408490 ;  /* 0x0840849000117882 */ /* 0x000fe20000000000 */
[----:B------:R-:W-:Y:S01]  /*49b70*/  UMOV UR15, 0x40004040 ;  /* 0x40004040000f7882 */ /* 0x000fe20000000000 */
[----:B------:R-:W-:Y:S02]  /*49b80*/  UIADD3 UR56, UPT, UPT, UR8, 0x100, URZ ;  /* 0x0000010008387890 */ /* 0x000fe4000fffe0ff */
[----:B------:R0:W-:Y:S01]  /*49b90*/  UTCQMMA gdesc[UR14], gdesc[UR12], tmem[UR8], tmem[UR16], idesc[UR17], UPT ;  /* 0x00ff100c0e0075ea */ /* 0x0001e2000b800308 */
[----:B------:R-:W-:Y:S01]  /*49ba0*/  UMOV UR42, 0x0 ;  /* 0x00000000002a7882 */ /* 0x000fe20000000000 */
[----:B------:R-:W-:Y:S01]  /*49bb0*/  UMOV UR43, 0x8408490 ;  /* 0x08408490002b7882 */ /* 0x000fe20000000000 */
[----:B------:R-:W-:Y:S01]  /*49bc0*/  UMOV UR44, 0x0 ;  /* 0x00000000002c7882 */ /* 0x000fe20000000000 */
[----:B------:R-:W-:Y:S01]  /*49bd0*/  UMOV UR45, 0x8408490 ;  /* 0x08408490002d7882 */ /* 0x000fe20000000000 */
        /* <DEDUP_REMOVED lines=11> */
[----:B------:R-:W-:Y:S01]  /*49c90*/  UMOV UR6, UR11 ;  /* 0x0000000b00067c82 */ /* 0x000fe20008000000 */
[----:B------:R-:W-:Y:S01]  /*49ca0*/  UMOV UR7, URZ ;  /* 0x000000ff00077c82 */ /* 0x000fe20008000000 */
[----:B------:R0:W-:Y:S01]  /*49cb0*/  UTCQMMA gdesc[UR34], gdesc[UR12], tmem[UR19], tmem[UR48], idesc[UR49], UPT ;  /* 0x00ff300c220075ea */ /* 0x0001e2000b800313 */
[----:B------:R-:W-:Y:S01]  /*49cc0*/  UMOV UR58, 0x0 ;  /* 0x00000000003a7882 */ /* 0x000fe20000000000 */
[----:B------:R-:W-:Y:S01]  /*49cd0*/  UMOV UR59, 0x8408490 ;  /* 0x08408490003b7882 */ /* 0x000fe20000000000 */
[----:B------:R0:W-:Y:S01]  /*49ce0*/  UTCQMMA gdesc[UR36], gdesc[UR24], tmem[UR50], tmem[UR52], idesc[UR53], UPT ;  /* 0x00ff3418240075ea */ /* 0x0001e2000b800332 */
[----:B------:R-:W-:Y:S01]  /*49cf0*/  UMOV UR5, UR6 ;  /* 0x0000000600057c82 */ /* 0x000fe20008000000 */
[----:B------:R0:W-:Y:S01]  /*49d00*/  UTCQMMA gdesc[UR38], gdesc[UR28], tmem[UR51], tmem[UR54], idesc[UR55], UPT ;  /* 0x00ff361c260075ea */ /* 0x0001e2000b800333 */
[----:B------:R0:W-:Y:S01]  /*49d10*/  UTCQMMA gdesc[UR40], gdesc[UR32], tmem[UR56], tmem[UR58], idesc[UR59], UPT ;  /* 0x00ff3a20280075ea */ /* 0x0001e2000b800338 */
[----:B------:R0:W-:Y:S01]  /*49d20*/  UTCBAR [UR5], URZ ;  /* 0x000000ff050073e9 */ /* 0x0001e200080000ff */
[----:B------:R-:W-:Y:S01]  /*49d30*/  NOP ;  /* 0x0000000000007918 */ /* 0x000fe20000000000 */
.L_x_9:
[----:B------:R-:W2:Y:S04]  /*49d40*/  LDL R8, [R1+0x12dc] ;  /* 0x0012dc0001087983 */ /* 0x000ea80000100800 */
[----:B------:R-:W2:Y:S01]  /*49d50*/  LDL.LU R7, [R1+0x12d4] ;  /* 0x0012d40001077983 */ /* 0x000ea20000300800 */
[----:B------:R-:W-:-:S04]  /*49d60*/  UIADD3 UR18, UPT, UPT, UR18, 0x1, URZ ;  /* 0x0000000112127890 */ /* 0x000fc8000fffe0ff */
[----:B------:R-:W-:-:S04]  /*49d70*/  UISETP.GT.AND UP1, UPT, UR18, 0x1, UPT ;  /* 0x000000011200788c */ /* 0x000fc8000bf24270 */
[----:B0-----:R-:W-:Y:S02]  /*49d80*/  USEL UR5, URZ, 0x1, !UP1 ;  /* 0x00000001ff057887 */ /* 0x001fe4000c800000 */
[----:B------:R-:W-:Y:S02]  /*49d90*/  USEL UR18, UR18, URZ, !UP1 ;  /* 0x000000ff12127287 */ /* 0x000fe4000c800000 */
[----:B------:R-:W-:Y:S01]  /*49da0*/  ULOP3.LUT UR5, UR4, UR5, URZ, 0x3c, !UPT ;  /* 0x0000000504057292 */ /* 0x000fe2000f8e3cff */
[----:B--2---:R-:W-:Y:S02]  /*49db0*/  ISETP.NE.U32.AND P1, PT, R7, R8, PT ;  /* 0x000000080700720c */ /* 0x004fe40003f25070 */
[----:B------:R-:W2:Y:S01]  /*49dc0*/  LDL.LU R7, [R1+0x12d8] ;  /* 0x0012d80001077983 */ /* 0x000ea20000300800 */
[----:B------:R-:W-:-:S03]  /*49dd0*/  IMAD.U32 R8, RZ, RZ, UR4 ;  /* 0x00000004ff087e24 */ /* 0x000fc6000f8e00ff */
[----:B--2---:R0:W-:Y:S07]  /*49de0*/  STL [R1+0x12d4], R7 ;  /* 0x0012d40701007387 */ /* 0x0041ee0000100800 */
[----:B------:R-:W-:Y:S05]  /*49df0*/  @P1 BRA `(.L_x_10) ;  /* 0xfffffe1800f01947 */ /* 0x000fea000383ffff */
.L_x_7:
[----:B------:R-:W2:Y:S01]  /*49e00*/  LDL R12, [R1+0x700] ;  /* 0x00070000010c7983 */ /* 0x000ea20000100800 */
[----:B------:R-:W1:Y:S01]  /*49e10*/  LDC R11, c[0x0][0x3a0] ;  /* 0x0000e800ff0b7b82 */ /* 0x000e620000000800 */
[----:B------:R-:W3:Y:S02]  /*49e20*/  LDCU UR26, c[0x0][0x3b8] ;  /* 0x00007700ff1a77ac */ /* 0x000ee40008000800 */
[----:B------:R-:W4:Y:S01]  /*49e30*/  LDL.LU R10, [R1+0x12e0] ;  /* 0x0012e000010a7983 */ /* 0x000f220000300800 */
[----:B------:R-:W0:Y:S03]  /*49e40*/  LDCU UR5, c[0x0][0x39c] ;  /* 0x00007380ff0577ac */ /* 0x000e260008000800 */
[----:B------:R-:W4:Y:S01]  /*49e50*/  LDL.LU R9, [R1+0x12e4] ;  /* 0x0012e40001097983 */ /* 0x000f220000300800 */
[----:B-----5:R-:W2:Y:S01]  /*49e60*/  LDC R3, c[0x0][0x3b4] ;  /* 0x0000ed00ff037b82 */ /* 0x020ea20000000800 */
[----:B------:R-:W4:Y:S02]  /*49e70*/  LDCU.64 UR28, c[0x0][0x398] ;  /* 0x00007300ff1c77ac */ /* 0x000f240008000a00 */
[----:B0-----:R-:W4:Y:S01]  /*49e80*/  LDL.LU R7, [R1+0x1334] ;  /* 0x0013340001077983 */ /* 0x001f220000300800 */
[----:B------:R-:W0:Y:S01]  /*49e90*/  LDCU.64 UR18, c[0x0][0x398] ;  /* 0x00007300ff1277ac */ /* 0x000e220008000a00 */
[----:B------:R-:W0:Y:S01]  /*49ea0*/  LDCU.128 UR12, c[0x0][0x390] ;  /* 0x00007200ff0c77ac */ /* 0x000e220008000c00 */
[----:B---3--:R-:W-:Y:S01]  /*49eb0*/  IMAD R84, R64, UR26, RZ ;  /* 0x0000001a40547c24 */ /* 0x008fe2000f8e02ff */
[----:B------:R-:W3:Y:S03]  /*49ec0*/  LDCU UR16, c[0x0][0x39c] ;  /* 0x00007380ff1077ac */ /* 0x000ee60008000800 */
[----:B------:R-:W-:Y:S01]  /*49ed0*/  VIADD R80, R84, UR26 ;  /* 0x0000001a54507c36 */ /* 0x000fe20008000000 */
[----:B------:R-:W-:Y:S01]  /*49ee0*/  SHF.R.S32.HI R6, RZ, 0x1f, R84 ;  /* 0x0000001fff067819 */ /* 0x000fe20000011454 */
[----:B-1----:R-:W-:Y:S01]  /*49ef0*/  VIADD R11, R11, 0x7f ;  /* 0x0000007f0b0b7836 */ /* 0x002fe20000000000 */
[----:B------:R-:W1:Y:S04]  /*49f00*/  LDCU UR17, c[0x0][0x39c] ;  /* 0x00007380ff1177ac */ /* 0x000e680008000800 */
[----:B------:R-:W-:Y:S01]  /*49f10*/  ISETP.GE.AND P5, PT, R11, 0x80, PT ;  /* 0x000000800b00780c */ /* 0x000fe20003fa6270 */
[----:B------:R-:W0:Y:S01]  /*49f20*/  LDCU UR22, c[0x0][0x39c] ;  /* 0x00007380ff1677ac */ /* 0x000e220008000800 */
[----:B------:R-:W0:Y:S01]  /*49f30*/  LDCU.64 UR30, c[0x0][0x398] ;  /* 0x00007300ff1e77ac */ /* 0x000e220008000a00 */
[----:B--2---:R-:W-:-:S04]  /*49f40*/  IMAD R0, R12, R3, RZ ;  /* 0x000000030c007224 */ /* 0x004fc800078e02ff */
[----:B------:R-:W-:Y:S01]  /*49f50*/  IMAD R3, R3, 0x80, R0 ;  /* 0x0000008003037824 */ /* 0x000fe200078e0200 */
[----:B----4-:R-:W-:Y:S02]  /*49f60*/  ISETP.GE.AND P1, PT, R10, UR29, PT ;  /* 0x0000001d0a007c0c */ /* 0x010fe4000bf26270 */
[----:B0-----:R-:W-:Y:S02]  /*49f70*/  IADD3 R2, P0, PT, R0, UR12, RZ ;  /* 0x0000000c00027c10 */ /* 0x001fe4000ff1e0ff */
[----:B------:R-:W-:Y:S02]  /*49f80*/  ISETP.GE.AND P3, PT, R9, UR19, PT ;  /* 0x0000001309007c0c */ /* 0x000fe4000bf66270 */
[----:B------:R-:W-:Y:S02]  /*49f90*/  IADD3 R68, P6, PT, R3, UR12, RZ ;  /* 0x0000000c03447c10 */ /* 0x000fe4000ffde0ff */
[----:B------:R-:W-:Y:S01]  /*49fa0*/  ISETP.GE.AND P2, PT, R7, UR5, PT ;  /* 0x0000000507007c0c */ /* 0x000fe2000bf46270 */
[----:B-1-3--:R-:W-:-:S12]  /*49fb0*/  @!P5 BRA `(.L_x_11) ;  /* 0x000000000010d947 */ /* 0x00afd80003800000 */
[----:B------:R-:W-:-:S06]  /*49fc0*/  USHF.L.U32 UR4, UR4, 0x1f, URZ ;  /* 0x0000001f04047899 */ /* 0x000fcc00080006ff */
[----:B------:R-:W-:-:S04]  /*49fd0*/  IMAD.U32 R4, RZ, RZ, UR4 ;  /* 0x00000004ff047e24 */ /* 0x000fc8000f8e00ff */
[----:B------:R-:W0:Y:S02]  /*49fe0*/  SYNCS.PHASECHK.TRANS64.TRYWAIT P5, [UR11], R4 ;  /* 0x00000004ff0075a7 */ /* 0x000e2400080a110b */
[----:B0-----:R-:W-:Y:S05]  /*49ff0*/  @!P5 BRA `(.L_x_12) ;  /* 0x00000170000cd947 */ /* 0x001fea0003800000 */
.L_x_11:
[----:B------:R-:W2:Y:S01]  /*4a000*/  LDL R13, [R1+0x700] ;  /* 0x00070000010d7983 */ /* 0x000ea20000100800 */
[----:B------:R-:W-:Y:S01]  /*4a010*/  VIADD R76, R80, UR26 ;  /* 0x0000001a504c7c36 */ /* 0x000fe20008000000 */
[----:B------:R-:W-:Y:S01]  /*4a020*/  LEA.HI.X.SX32 R0, R0, UR13, 0x1, P0 ;  /* 0x0000000d00007c11 */ /* 0x000fe200080f0eff */
[----:B------:R-:W0:Y:S01]  /*4a030*/  LDCU.64 UR6, c[0x0][0x398] ;  /* 0x00007300ff0677ac */ /* 0x000e220008000a00 */
[----:B------:R-:W-:Y:S01]  /*4a040*/  BAR.SYNC.DEFER_BLOCKING 0x0 ;  /* 0x0000000000007b1d */ /* 0x000fe20000010000 */
[----:B------:R-:W-:Y:S01]  /*4a050*/  VIADD R72, R76, UR26 ;  /* 0x0000001a4c487c36 */ /* 0x000fe20008000000 */
[----:B------:R-:W-:Y:S02]  /*4a060*/  SHF.R.S32.HI R4, RZ, 0x1f, R80 ;  /* 0x0000001fff047819 */ /* 0x000fe40000011450 */
[-C--:B------:R-:W-:Y:S02]  /*4a070*/  IADD3 R86, P0, PT, R84, R2.reuse, RZ ;  /* 0x0000000254567210 */ /* 0x080fe40007f1e0ff */
[----:B------:R-:W-:Y:S01]  /*4a080*/  IADD3 R82, P5, PT, R80, R2, RZ ;  /* 0x0000000250527210 */ /* 0x000fe20007fbe0ff */
[----:B------:R-:W1:Y:S01]  /*4a090*/  LDCU.64 UR4, c[0x0][0x398] ;  /* 0x00007300ff0477ac */ /* 0x000e620008000a00 */
[----:B------:R-:W-:Y:S01]  /*4a0a0*/  LEA.HI.X.SX32 R3, R3, UR13, 0x1, P6 ;  /* 0x0000000d03037c11 */ /* 0x000fe2000b0f0eff */
[----:B------:R-:W-:Y:S01]  /*4a0b0*/  STL [R1+0x183c], R72 ;  /* 0x00183c4801007387 */ /* 0x000fe20000100800 */
[----:B------:R-:W-:Y:S01]  /*4a0c0*/  IADD3 R84, P6, PT, R84, R68, RZ ;  /* 0x0000004454547210 */ /* 0x000fe20007fde0ff */
[----:B------:R-:W-:Y:S01]  /*4a0d0*/  IMAD.X R83, R4, 0x1, R0, P5 ;  /* 0x0000000104537824 */ /* 0x000fe200028e0600 */
[----:B------:R-:W-:Y:S01]  /*4a0e0*/  SHF.R.S32.HI R5, RZ, 0x1f, R76 ;  /* 0x0000001fff057819 */ /* 0x000fe2000001144c */
[----:B------:R-:W-:Y:S01]  /*4a0f0*/  STL [R1+0x1838], R68 ;  /* 0x0018384401007387 */ /* 0x000fe20000100800 */
[--C-:B------:R-:W-:Y:S01]  /*4a100*/  IMAD.X R87, R6, 0x1, R0.reuse, P0 ;  /* 0x0000000106577824 */ /* 0x100fe200000e0600 */
[----:B------:R-:W-:Y:S01]  /*4a110*/  IADD3 R78, P5, PT, R76, R2, RZ ;  /* 0x000000024c4e7210 */ /* 0x000fe20007fbe0ff */
[--C-:B------:R-:W-:Y:S01]  /*4a120*/  IMAD.X R85, R6, 0x1, R3.reuse, P6 ;  /* 0x0000000106557824 */ /* 0x100fe200030e0603 */
[----:B------:R-:W-:Y:S01]  /*4a130*/  STL [R1+0x1834], R64 ;  /* 0x0018344001007387 */ /* 0x000fe20000100800 */
[-C--:B------:R-:W-:Y:S01]  /*4a140*/  IADD3 R80, P0, PT, R80, R68.reuse, RZ ;  /* 0x0000004450507210 */ /* 0x080fe20007f1e0ff */
[----:B------:R-:W3:Y:S01]  /*4a150*/  LDCU.64 UR12, c[0x0][0x398] ;  /* 0x00007300ff0c77ac */ /* 0x000ee20008000a00 */
[----:B------:R-:W-:Y:S01]  /*4a160*/  IADD3 R76, P6, PT, R76, R68, RZ ;  /* 0x000000444c4c7210 */ /* 0x000fe20007fde0ff */
[----:B------:R-:W4:Y:S01]  /*4a170*/  LDCU.64 UR24, c[0x0][0x398] ;  /* 0x00007300ff1877ac */ /* 0x000f220008000a00 */
[----:B------:R-:W5:Y:S02]  /*4a180*/  @!P4 SYNCS.CCTL.IV [UR9+0x20000] ;  /* 0x02000000ff00c9b1 */ /* 0x000f640008000009 */
[----:B-----5:R-:W-:Y:S06]  /*4a190*/  BAR.SYNC.DEFER_BLOCKING 0x0 ;  /* 0x0000000000007b1d */ /* 0x020fec0000010000 */
[----:B--2---:R2:W-:Y:S01]  /*4a1a0*/  STL [R1+0x1830], R13 ;  /* 0x0018300d01007387 */ /* 0x0045e20000100800 */
[----:B------:R-:W-:Y:S01]  /*4a1b0*/  IMAD.X R81, R4, 0x1, R3, P0 ;  /* 0x0000000104517824 */ /* 0x000fe200000e0603 */
[----:B------:R-:W5:Y:S01]  /*4a1c0*/  @!P4 SYNCS.CCTL.IV [UR9+0x20008] ;  /* 0x02000800ff00c9b1 */ /* 0x000f620008000009 */
[----:B------:R-:W-:Y:S01]  /*4a1d0*/  IMAD.X R79, R5, 0x1, R0, P5 ;  /* 0x00000001054f7824 */ /* 0x000fe200028e0600 */
[----:B------:R-:W0:Y:S01]  /*4a1e0*/  LDCU UR9, c[0x0][0x39c] ;  /* 0x00007380ff0977ac */ /* 0x000e220008000800 */
[----:B--2---:R-:W2:Y:S02]  /*4a1f0*/  LDTM.x64 R12, tmem[UR10] ;  /* 0x0000000a000c79ee */ /* 0x004ea40008340000 */
[----:B--2---:R-:W-:Y:S01]  /*4a200*/  STL.64 [R1+0x608], R14 ;  /* 0x0006080e01007387 */ /* 0x004fe20000100a00 */
[----:B------:R-:W-:-:S02]  /*4a210*/  IMAD.MOV.U32 R9, RZ, RZ, R12 ;  /* 0x000000ffff097224 */ /* 0x000fc400078e000c */
[----:B------:R-:W-:Y:S01]  /*4a220*/  IMAD.MOV.U32 R8, RZ, RZ, R13 ;  /* 0x000000ffff087224 */ /* 0x000fe200078e000d */
[----:B------:R-:W-:Y:S01]  /*4a230*/  STL.64 [R1+0x618], R18 ;  /* 0x0006181201007387 */ /* 0x000fe20000100a00 */
[----:B------:R-:W-:Y:S02]  /*4a240*/  IMAD.MOV.U32 R92, RZ, RZ, R16 ;  /* 0x000000ffff5c7224 */ /* 0x000fe400078e0010 */
[----:B------:R-:W-:Y:S01]  /*4a250*/  IMAD.MOV.U32 R91, RZ, RZ, R17 ;  /* 0x000000ffff5b7224 */ /* 0x000fe200078e0011 */
        /* <DEDUP_REMOVED lines=27> */
[----:B------:R2:W-:Y:S04]  /*4a410*/  STL.64 [R1+0x6f8], R74 ;  /* 0x0006f84a01007387 */ /* 0x0005e80000100a00 */
[----:B------:R-:W-:Y:S01]  /*4a420*/  STL [R1+0x182c], R92 ;  /* 0x00182c5c01007387 */ /* 0x000fe20000100800 */
[----:B--2---:R-:W2:Y:S03]  /*4a430*/  LDTM.x64 R12, tmem[UR10+0x40] ;  /* 0x0000400a000c79ee */ /* 0x004ea60008340000 */
[----:B--2---:R-:W-:Y:S04]  /*4a440*/  STL.64 [R1+0x500], R12 ;  /* 0x0005000c01007387 */ /* 0x004fe80000100a00 */
        /* <DEDUP_REMOVED lines=30> */
[----:B------:R2:W-:Y:S02]  /*4a630*/  STL.64 [R1+0x5f8], R74 ;  /* 0x0005f84a01007387 */ /* 0x0005e40000100a00 */
[----:B--2---:R-:W2:Y:S02]  /*4a640*/  LDTM.x64 R12, tmem[UR10+0x80] ;  /* 0x0000800a000c79ee */ /* 0x004ea40008340000 */
        /* <DEDUP_REMOVED lines=66> */
[----:B--2---:R-:W-:Y:S01]  /*4aa70*/  STL.64 [R1+0x210], R16 ;  /* 0x0002101001007387 */ /* 0x004fe20000100a00 */
[----:B------:R-:W-:-:S02]  /*4aa80*/  IMAD.MOV.U32 R6, RZ, RZ, R13 ;  /* 0x000000ffff067224 */ /* 0x000fc400078e000d */
[----:B------:R-:W-:Y:S01]  /*4aa90*/  IMAD.MOV.U32 R7, RZ, RZ, R12 ;  /* 0x000000ffff077224 */ /* 0x000fe200078e000c */
[----:B------:R-:W-:Y:S01]  /*4aaa0*/  STL.64 [R1+0x218], R18 ;  /* 0x0002181201007387 */ /* 0x000fe20000100a00 */
[----:B------:R-:W-:Y:S01]  /*4aab0*/  IMAD.X R77, R5, 0x1, R3, P6 ;  /* 0x00000001054d7824 */ /* 0x000fe200030e0603 */
[----:B------:R-:W-:Y:S01]  /*4aac0*/  F2FP.SATFINITE.E5M2.F32.PACK_AB_MERGE_C R90, R8, R9, RZ ;  /* 0x00000009085a723e */ /* 0x000fe200048060ff */
[----:B------:R-:W-:Y:S01]  /*4aad0*/  IMAD.MOV.U32 R92, RZ, RZ, R14 ;  /* 0x000000ffff5c7224 */ /* 0x000fe200078e000e */
[----:B------:R-:W-:Y:S01]  /*4aae0*/  STL.64 [R1+0x220], R20 ;  /* 0x0002201401007387 */ /* 0x000fe20000100a00 */
[----:B------:R-:W-:-:S03]  /*4aaf0*/  IMAD.MOV.U32 R93, RZ, RZ, R15 ;  /* 0x000000ffff5d7224 */ /* 0x000fc600078e000f */
        /* <DEDUP_REMOVED lines=26> */
[----:B------:R0:W-:Y:S04]  /*4aca0*/  STL.64 [R1+0x2f8], R74 ;  /* 0x0002f84a01007387 */ /* 0x0001e80000100a00 */
[----:B--2---:R-:W2:Y:S04]  /*4acb0*/  LDL.LU R72, [R1+0x183c] ;  /* 0x00183c0001487983 */ /* 0x004ea80000300800 */
[----:B------:R-:W3:Y:S04]  /*4acc0*/  LDL.LU R68, [R1+0x1838] ;  /* 0x0018380001447983 */ /* 0x000ee80000300800 */
[----:B------:R-:W3:Y:S04]  /*4acd0*/  LDL.LU R64, [R1+0x1834] ;  /* 0x0018340001407983 */ /* 0x000ee80000300800 */
[----:B------:R-:W4:Y:S04]  /*4ace0*/  LDL.LU R13, [R1+0x1830] ;  /* 0x00183000010d7983 */ /* 0x000f280000300800 */
[----:B------:R-:W5:Y:S04]  /*4acf0*/  LDL.LU R12, [R1+0x133c] ;  /* 0x00133c00010c7983 */ /* 0x000f680000300800 */
[----:B------:R-:W5:Y:S04]  /*4ad00*/  LDL R11, [R1+0x704] ;  /* 0x00070400010b7983 */ /* 0x000f680000100800 */
[----:B------:R-:W5:Y:S01]  /*4ad10*/  LDL.LU R10, [R1+0x1338] ;  /* 0x00133800010a7983 */ /* 0x000f620000300800 */
[----:B------:R-:W-:-:S02]  /*4ad20*/  F2FP.SATFINITE.E5M2.F32.PACK_AB_MERGE_C R89, R6, R7, RZ ;  /* 0x000000070659723e */ /* 0x000fc400048060ff */
[----:B--2---:R-:W-:Y:S01]  /*4ad30*/  SHF.R.S32.HI R4, RZ, 0x1f, R72 ;  /* 0x0000001fff047819 */ /* 0x004fe20000011448 */
[C---:B------:R-:W-:Y:S01]  /*4ad40*/  VIADD R69, R72.reuse, UR26 ;  /* 0x0000001a48457c36 */ /* 0x040fe20008000000 */
[----:B0-----:R-:W-:-:S04]  /*4ad50*/  IADD3 R74, P5, PT, R72, R2, RZ ;  /* 0x00000002484a7210 */ /* 0x001fc80007fbe0ff */
[----:B------:R-:W-:Y:S01]  /*4ad60*/  SHF.R.S32.HI R88, RZ, 0x1f, R69 ;  /* 0x0000001fff587819 */ /* 0x000fe20000011445 */
[--C-:B------:R-:W-:Y:S01]  /*4ad70*/  IMAD.X R75, R4, 0x1, R0.reuse, P5 ;  /* 0x00000001044b7824 */ /* 0x100fe200028e0600 */
[----:B---3--:R-:W-:Y:S02]  /*4ad80*/  IADD3 R72, P5, PT, R72, R68, RZ ;  /* 0x0000004448487210 */ /* 0x008fe40007fbe0ff */
[----:B------:R-:W-:Y:S02]  /*4ad90*/  IADD3 R70, P4, PT, R69, R2, RZ ;  /* 0x0000000245467210 */ /* 0x000fe40007f9e0ff */
[----:B----4-:R-:W-:Y:S01]  /*4ada0*/  ISETP.GE.AND P0, PT, R13, UR14, PT ;  /* 0x0000000e0d007c0c */ /* 0x010fe2000bf06270 */
[----:B------:R-:W-:Y:S01]  /*4adb0*/  IMAD.X R73, R4, 0x1, R3, P5 ;  /* 0x0000000104497824 */ /* 0x000fe200028e0603 */
[----:B------:R-:W-:Y:S01]  /*4adc0*/  ISETP.GE.AND P6, PT, R64, UR15, PT ;  /* 0x0000000f40007c0c */ /* 0x000fe2000bfc6270 */
[----:B------:R-:W-:Y:S01]  /*4add0*/  IMAD.X R71, R88, 0x1, R0, P4 ;  /* 0x0000000158477824 */ /* 0x000fe200020e0600 */
[----:B------:R-:W-:Y:S01]  /*4ade0*/  ISETP.LT.AND P0, PT, R64, UR31, !P0 ;  /* 0x0000001f40007c0c */ /* 0x000fe2000c701270 */
[----:B------:R-:W0:Y:S01]  /*4adf0*/  LDCU.64 UR14, c[0x0][0x398] ;  /* 0x00007300ff0e77ac */ /* 0x000e220008000a00 */
[----:B-----5:R-:W-:-:S02]  /*4ae00*/  ISETP.GE.AND P5, PT, R12, UR16, PT ;  /* 0x000000100c007c0c */ /* 0x020fc4000bfa6270 */
[----:B------:R-:W-:Y:S01]  /*4ae10*/  ISETP.LT.AND P6, PT, R11, UR18, !P6 ;  /* 0x000000120b007c0c */ /* 0x000fe2000f7c1270 */
[----:B------:R-:W2:Y:S01]  /*4ae20*/  LDCU.64 UR18, c[0x0][0x398] ;  /* 0x00007300ff1277ac */ /* 0x000ea20008000a00 */
[----:B------:R-:W-:Y:S01]  /*4ae30*/  ISETP.GE.AND P4, PT, R10, UR17, PT ;  /* 0x000000110a007c0c */ /* 0x000fe2000bf86270 */
[----:B------:R-:W3:Y:S01]  /*4ae40*/  LDCU.64 UR16, c[0x0][0x398] ;  /* 0x00007300ff1077ac */ /* 0x000ee20008000a00 */
[----:B------:R-:W4:Y:S02]  /*4ae50*/  LDTM.x64 R4, tmem[UR10+0x140] ;  /* 0x0001400a000479ee */ /* 0x000f240008340000 */
[----:B----4-:R-:W-:Y:S04]  /*4ae60*/  STL.64 [R1+0x100], R4 ;  /* 0x0001000401007387 */ /* 0x010fe80000100a00 */
        /* <DEDUP_REMOVED lines=31> */
[----:B----4-:R-:W4:Y:S02]  /*4b060*/  LDTM.x64 R4, tmem[UR10+0x180] ;  /* 0x0001800a000479ee */ /* 0x010f240008340000 */
[----:B----4-:R-:W-:Y:S04]  /*4b070*/  STL.64 [R1], R4 ;  /* 0x0000000401007387 */ /* 0x010fe80000100a00 */
        /* <DEDUP_REMOVED lines=31> */
[----:B----4-:R-:W4:Y:S01]  /*4b270*/  LDTM.x64 R4, tmem[UR10+0x1c0] ;  /* 0x0001c00a000479ee */ /* 0x010f220008340000 */
[----:B------:R-:W-:Y:S01]  /*4b280*/  NOP ;  /* 0x0000000000007918 */ /* 0x000fe20000000000 */
[----:B------:R-:W5:Y:S01]  /*4b290*/  LDCU.64 UR10, c[0x0][0x398] ;  /* 0x00007300ff0a77ac */ /* 0x000f620008000a00 */
[----:B----4-:R4:W-:Y:S04]  /*4b2a0*/  STL.64 [R1+0x1808], R4 ;  /* 0x0018080401007387 */ /* 0x0109e80000100a00 */
[----:B----4-:R-:W4:Y:S04]  /*4b2b0*/  LDL.LU R4, [R1+0x1378] ;  /* 0x0013780001047983 */ /* 0x010f280000300800 */
[----:B------:R-:W1:Y:S04]  /*4b2c0*/  LDL R5, [R1+0x704] ;  /* 0x0007040001057983 */ /* 0x000e680000100800 */
[----:B------:R0:W-:Y:S04]  /*4b2d0*/  STL.64 [R1+0x17f8], R6 ;  /* 0x0017f80601007387 */ /* 0x0001e80000100a00 */
[----:B0-----:R-:W2:Y:S04]  /*4b2e0*/  LDL.LU R6, [R1+0x608] ;  /* 0x0006080001067983 */ /* 0x001ea80000300800 */
[----:B------:R-:W2:Y:S04]  /*4b2f0*/  LDL.LU R7, [R1+0x60c] ;  /* 0x00060c0001077983 */ /* 0x000ea80000300800 */
[----:B------:R0:W-:Y:S04]  /*4b300*/  STL.64 [R1+0x17f0], R8 ;  /* 0x0017f00801007387 */ /* 0x0001e80000100a00 */
[----:B0-----:R-:W2:Y:S04]  /*4b310*/  LDL.LU R8, [R1+0x1374] ;  /* 0x0013740001087983 */ /* 0x001ea80000300800 */
[----:B------:R-:W2:Y:S04]  /*4b320*/  LDL R9, [R1+0x700] ;  /* 0x0007000001097983 */ /* 0x000ea80000100800 */
[----:B------:R-:W-:Y:S04]  /*4b330*/  STL [R1+0x17e8], R12 ;  /* 0x0017e80c01007387 */ /* 0x000fe80000100800 */
[----:B------:R-:W-:Y:S04]  /*4b340*/  STL.64 [R1+0x17d8], R10 ;  /* 0x0017d80a01007387 */ /* 0x000fe80000100a00 */
        /* <DEDUP_REMOVED lines=10> */
[----:B------:R0:W-:Y:S04]  /*4b3f0*/  @P0 STG.E.U8 desc[UR20][R86.64], R90 ;  /* 0x0000005a56000986 */ /* 0x0001e8000c101114 */
[----:B------:R-:W-:Y:S04]  /*4b400*/  STL.64 [R1+0x1770], R32 ;  /* 0x0017702001007387 */ /* 0x000fe80000100a00 */
[----:B------:R-:W-:Y:S01]  /*4b410*/  STL.64 [R1+0x1768], R34 ;  /* 0x0017682201007387 */ /* 0x000fe20000100a00 */
[----:B0-----:R-:W-:-:S03]  /*4b420*/  PRMT R90, R90, 0x9910, RZ ;  /* 0x000099105a5a7816 */ /* 0x001fc600000000ff */
[----:B------:R-:W-:Y:S04]  /*4b430*/  STL.64 [R1+0x1760], R36 ;  /* 0x0017602401007387 */ /* 0x000fe80000100a00 */
[----:B------:R-:W-:Y:S04]  /*4b440*/  STL.64 [R1+0x1758], R38 ;  /* 0x0017582601007387 */ /* 0x000fe80000100a00 */
[----:B------:R-:W-:Y:S04]  /*4b450*/  STL.64 [R1+0x1750], R40 ;  /* 0x0017502801007387 */ /* 0x000fe80000100a00 */
[----:B------:R0:W-:Y:S04]  /*4b460*/  @P6 STG.E.U8 desc[UR20][R84.64], R89 ;  /* 0x0000005954006986 */ /* 0x0001e8000c101114 */
[----:B------:R-:W-:Y:S04]  /*4b470*/  STL.64 [R1+0x1748], R42 ;  /* 0x0017482a01007387 */ /* 0x000fe80000100a00 */
[----:B------:R-:W-:Y:S01]  /*4b480*/  STL.64 [R1+0x1740], R44 ;  /* 0x0017402c01007387 */ /* 0x000fe20000100a00 */
[----:B0-----:R-:W-:-:S03]  /*4b490*/  IMAD.MOV.U32 R84, RZ, RZ, R90 ;  /* 0x000000ffff547224 */ /* 0x001fc600078e005a */
[----:B------:R-:W-:Y:S01]  /*4b4a0*/  STL.64 [R1+0x1738], R46 ;  /* 0x0017382e01007387 */ /* 0x000fe20000100a00 */
[----:B------:R-:W-:-:S03]  /*4b4b0*/  PRMT R85, R89, 0x9910, RZ ;  /* 0x0000991059557816 */ /* 0x000fc600000000ff */
[----:B------:R-:W-:Y:S01]  /*4b4c0*/  STL.64 [R1+0x1730], R48 ;  /* 0x0017303001007387 */ /* 0x000fe20000100a00 */
[----:B------:R-:W-:Y:S02]  /*4b4d0*/  SHF.R.S32.HI R84, RZ, 0x8, R84 ;  /* 0x00000008ff547819 */ /* 0x000fe40000011454 */
[----:B------:R-:W-:Y:S01]  /*4b4e0*/  SHF.R.S32.HI R85, RZ, 0x8, R85 ;  /* 0x00000008ff557819 */ /* 0x000fe20000011455 */
        /* <DEDUP_REMOVED lines=8> */
[----:B------:R-:W-:Y:S01]  /*4b570*/  STL.64 [R1+0x16e8], R66 ;  /* 0x0016e84201007387 */ /* 0x000fe20000100a00 */
[----:B--2---:R-:W-:Y:S01]  /*4b580*/  ISETP.LT.AND P0, PT, R9, UR6, !P2 ;  /* 0x0000000609007c0c */ /* 0x004fe2000d701270 */
[----:B------:R-:W0:Y:S01]  /*4b590*/  LDCU UR6, c[0x0][0x39c] ;  /* 0x00007380ff0677ac */ /* 0x000e220008000800 */
[----:B-1----:R-:W-:-:S02]  /*4b5a0*/  ISETP.LT.AND P2, PT, R5, UR4, !P2 ;  /* 0x0000000405007c0c */ /* 0x002fc4000d741270 */
[----:B------:R-:W-:Y:S01]  /*4b5b0*/  ISETP.LT.AND P6, PT, R9, UR12, !P5 ;  /* 0x0000000c09007c0c */ /* 0x000fe2000efc1270 */
[----:B------:R-:W1:Y:S01]  /*4b5c0*/  LDCU UR4, c[0x0][0x39c] ;  /* 0x00007380ff0477ac */ /* 0x000e620008000800 */
[----:B------:R-:W-:Y:S01]  /*4b5d0*/  ISETP.LT.AND P5, PT, R5, UR14, !P5 ;  /* 0x0000000e05007c0c */ /* 0x000fe2000efa1270 */
[----:B------:R-:W2:Y:S06]  /*4b5e0*/  LDCU UR12, c[0x0][0x398] ;  /* 0x00007300ff0c77ac */ /* 0x000eac0008000800 */
[----:B------:R0:W-:Y:S01]  /*4b5f0*/  @P0 STG.E.U8 desc[UR20][R82.64], R84 ;  /* 0x0000005452000986 */ /* 0x0001e2000c101114 */
[----:B------:R-:W-:Y:S01]  /*4b600*/  ISETP.GE.AND P0, PT, R8, UR22, PT ;  /* 0x0000001608007c0c */ /* 0x000fe2000bf06270 */
[----:B------:R-:W1:Y:S02]  /*4b610*/  LDCU.64 UR22, c[0x0][0x398] ;  /* 0x00007300ff1677ac */ /* 0x000e640008000a00 */
[----:B------:R2:W-:Y:S01]  /*4b620*/  @P2 STG.E.U8 desc[UR20][R80.64], R85 ;  /* 0x0000005550002986 */ /* 0x0005e2000c101114 */
[----:B----4-:R-:W-:Y:S01]  /*4b630*/  ISETP.GE.AND P2, PT, R4, UR9, PT ;  /* 0x0000000904007c0c */ /* 0x010fe2000bf46270 */
[----:B------:R-:W4:Y:S01]  /*4b640*/  LDCU UR9, c[0x0][0x398] ;  /* 0x00007300ff0977ac */ /* 0x000f220008000800 */
[----:B------:R-:W1:Y:S01]  /*4b650*/  LDCU UR14, c[0x0][0x398] ;  /* 0x00007300ff0e77ac */ /* 0x000e620008000800 */
[----:B0-----:R-:W-:-:S02]  /*4b660*/  F2FP.SATFINITE.E5M2.F32.PACK_AB_MERGE_C R82, R7, R6, RZ ;  /* 0x000000060752723e */ /* 0x001fc400048060ff */
[----:B--2---:R-:W-:Y:S02]  /*4b670*/  F2FP.SATFINITE.E5M2.F32.PACK_AB_MERGE_C R80, R93, R92, RZ ;  /* 0x0000005c5d50723e */ /* 0x004fe400048060ff */
[----:B------:R-:W2:Y:S04]  /*4b680*/  LDL.LU R92, [R1+0x182c] ;  /* 0x00182c00015c7983 */ /* 0x000ea80000300800 */
[----:B------:R0:W-:Y:S01]  /*4b690*/  @P6 STG.E.U8 desc[UR20][R78.64], R82 ;  /* 0x000000524e006986 */ /* 0x0001e2000c101114 */
[----:B------:R-:W-:Y:S01]  /*4b6a0*/  ISETP.LT.AND P6, PT, R9, UR18, !P4 ;  /* 0x0000001209007c0c */ /* 0x000fe2000e7c1270 */
[----:B------:R-:W1:Y:S01]  /*4b6b0*/  LDCU UR18, c[0x0][0x398] ;  /* 0x00007300ff1277ac */ /* 0x000e620008000800 */
[----:B-----5:R-:W-:Y:S01]  /*4b6c0*/  ISETP.LT.AND P4, PT, R5, UR10, !P4 ;  /* 0x0000000a05007c0c */ /* 0x020fe2000e781270 */
[----:B------:R5:W-:Y:S01]  /*4b6d0*/  @P5 STG.E.U8 desc[UR20][R76.64], R80 ;  /* 0x000000504c005986 */ /* 0x000be2000c101114 */
[----:B---3--:R-:W-:Y:S01]  /*4b6e0*/  ISETP.LT.AND P5, PT, R9, UR16, !P0 ;  /* 0x0000001009007c0c */ /* 0x008fe2000c7a1270 */
[----:B------:R-:W3:Y:S01]  /*4b6f0*/  LDCU UR10, c[0x0][0x398] ;  /* 0x00007300ff0a77ac */ /* 0x000ee20008000800 */
[----:B------:R-:W1:Y:S01]  /*4b700*/  LDCU UR16, c[0x0][0x398] ;  /* 0x00007300ff1077ac */ /* 0x000e620008000800 */
[----:B0-----:R-:W-:-:S02]  /*4b710*/  PRMT R82, R82, 0x9910, RZ ;  /* 0x0000991052527816 */ /* 0x001fc400000000ff */
[----:B------:R-:W-:-:S03]  /*4b720*/  PRMT R78, R80, 0x9910, RZ ;  /* 0x00009910504e7816 */ /* 0x000fc600000000ff */
[----:B-----5:R-:W-:Y:S02]  /*4b730*/  IMAD.MOV.U32 R77, RZ, RZ, R82 ;  /* 0x000000ffff4d7224 */ /* 0x020fe400078e0052 */
[----:B------:R-:W-:Y:S02]  /*4b740*/  IMAD.MOV.U32 R76, RZ, RZ, R78 ;  /* 0x000000ffff4c7224 */ /* 0x000fe400078e004e */
[C---:B------:R-:W-:Y:S01]  /*4b750*/  VIADD R82, R69.reuse, UR26 ;  /* 0x0000001a45527c36 */ /* 0x040fe20008000000 */
[----:B------:R-:W-:Y:S02]  /*4b760*/  SHF.R.S32.HI R77, RZ, 0x8, R77 ;  /* 0x00000008ff4d7819 */ /* 0x000fe4000001144d */
[----:B------:R-:W-:Y:S01]  /*4b770*/  SHF.R.S32.HI R76, RZ, 0x8, R76 ;  /* 0x00000008ff4c7819 */ /* 0x000fe2000001144c */
[----:B------:R-:W-:Y:S02]  /*4b780*/  VIADD R78, R82, UR26 ;  /* 0x0000001a524e7c36 */ /* 0x000fe40008000000 */
[----:B------:R0:W-:Y:S04]  /*4b790*/  @P6 STG.E.U8 desc[UR20][R74.64], R77 ;  /* 0x0000004d4a006986 */ /* 0x0001e8000c101114 */
[----:B------:R-:W-:Y:S01]  /*4b7a0*/  @P4 STG.E.U8 desc[UR20][R72.64], R76 ;  /* 0x0000004c48004986 */ /* 0x000fe2000c101114 */
[----:B------:R-:W-:-:S02]  /*4b7b0*/  IADD3 R86, P4, PT, R69, R68, RZ ;  /* 0x0000004445567210 */ /* 0x000fc40007f9e0ff */
[----:B------:R-:W-:-:S03]  /*4b7c0*/  SHF.R.S32.HI R69, RZ, 0x1f, R78 ;  /* 0x0000001fff457819 */ /* 0x000fc6000001144e */
[----:B------:R-:W-:Y:S01]  /*4b7d0*/  IMAD.X R87, R88, 0x1, R3, P4 ;  /* 0x0000000158577824 */ /* 0x000fe200020e0603 */
[----:B------:R-:W-:Y:S01]  /*4b7e0*/  IADD3 R84, P4, PT, R82, R2, RZ ;  /* 0x0000000252547210 */ /* 0x000fe20007f9e0ff */
[----:B0-----:R-:W-:-:S03]  /*4b7f0*/  VIADD R74, R78, UR26 ;  /* 0x0000001a4e4a7c36 */ /* 0x001fc60008000000 */
[----:B------:R-:W-:Y:S01]  /*4b800*/  STL [R1+0x1828], R87 ;  /* 0x0018285701007387 */ /* 0x000fe20000100800 */
[----:B--2---:R-:W-:-:S05]  /*4b810*/  F2FP.SATFINITE.E5M2.F32.PACK_AB_MERGE_C R24, R91, R92, RZ ;  /* 0x0000005c5b18723e */ /* 0x004fca00048060ff */
[----:B------:R0:W-:Y:S02]  /*4b820*/  @P5 STG.E.U8 desc[UR20][R70.64], R24 ;  /* 0x0000001846005986 */ /* 0x0001e4000c101114 */
[----:B0-----:R-:W-:Y:S02]  /*4b830*/  SHF.R.S32.HI R70, RZ, 0x1f, R82 ;  /* 0x0000001fff467819 */ /* 0x001fe40000011452 */
[----:B------:R-:W-:Y:S02]  /*4b840*/  IADD3 R82, P5, PT, R82, R68, RZ ;  /* 0x0000004452527210 */ /* 0x000fe40007fbe0ff */
[----:B------:R-:W-:Y:S01]  /*4b850*/  SHF.R.S32.HI R71, RZ, 0x1f, R74 ;  /* 0x0000001fff477819 */ /* 0x000fe2000001144a */
[----:B------:R-:W-:Y:S01]  /*4b860*/  IMAD.X R85, R70, 0x1, R0, P4 ;  /* 0x0000000146557824 */ /* 0x000fe200020e0600 */
[----:B------:R-:W-:Y:S01]  /*4b870*/  IADD3 R80, P4, PT, R78, R2, RZ ;  /* 0x000000024e507210 */ /* 0x000fe20007f9e0ff */
[----:B------:R-:W-:Y:S01]  /*4b880*/  IMAD.X R83, R70, 0x1, R3, P5 ;  /* 0x0000000146537824 */ /* 0x000fe200028e0603 */
[----:B------:R-:W-:Y:S01]  /*4b890*/  IADD3 R78, P5, PT, R78, R68, RZ ;  /* 0x000000444e4e7210 */ /* 0x000fe20007fbe0ff */
[----:B------:R-:W-:-:S02]  /*4b8a0*/  VIADD R70, R74, UR26 ;  /* 0x0000001a4a467c36 */ /* 0x000fc40008000000 */
[C---:B------:R-:W-:Y:S01]  /*4b8b0*/  IMAD.X R81, R69.reuse, 0x1, R0, P4 ;  /* 0x0000000145517824 */ /* 0x040fe200020e0600 */
[C---:B------:R-:W-:Y:S01]  /*4b8c0*/  IADD3 R76, P4, PT, R74.reuse, R2, RZ ;  /* 0x000000024a4c7210 */ /* 0x040fe20007f9e0ff */
[--C-:B------:R-:W-:Y:S01]  /*4b8d0*/  IMAD.X R79, R69, 0x1, R3.reuse, P5 ;  /* 0x00000001454f7824 */ /* 0x100fe200028e0603 */
[----:B------:R-:W-:Y:S01]  /*4b8e0*/  IADD3 R74, P5, PT, R74, R68, RZ ;  /* 0x000000444a4a7210 */ /* 0x000fe20007fbe0ff */
[C---:B------:R-:W-:Y:S01]  /*4b8f0*/  VIADD R69, R70.reuse, UR26 ;  /* 0x0000001a46457c36 */ /* 0x040fe20008000000 */
[----:B------:R-:W-:Y:S01]  /*4b900*/  SHF.R.S32.HI R88, RZ, 0x1f, R70 ;  /* 0x0000001fff587819 */ /* 0x000fe20000011446 */
[C-C-:B------:R-:W-:Y:S01]  /*4b910*/  IMAD.X R77, R71.reuse, 0x1, R0.reuse, P4 ;  /* 0x00000001474d7824 */ /* 0x140fe200020e0600 */
[C---:B------:R-:W-:Y:S01]  /*4b920*/  IADD3 R72, P4, PT, R70.reuse, R2, RZ ;  /* 0x0000000246487210 */ /* 0x040fe20007f9e0ff */
[----:B------:R-:W-:Y:S01]  /*4b930*/  IMAD.X R75, R71, 0x1, R3, P5 ;  /* 0x00000001474b7824 */ /* 0x000fe200028e0603 */
[----:B------:R-:W-:Y:S01]  /*4b940*/  IADD3 R70, P5, PT, R70, R68, RZ ;  /* 0x0000004446467210 */ /* 0x000fe20007fbe0ff */
[----:B------:R-:W-:Y:S01]  /*4b950*/  VIADD R90, R69, UR26 ;  /* 0x0000001a455a7c36 */ /* 0x000fe20008000000 */
[----:B------:R-:W-:Y:S01]  /*4b960*/  SHF.R.S32.HI R91, RZ, 0x1f, R69 ;  /* 0x0000001fff5b7819 */ /* 0x000fe20000011445 */
[----:B------:R-:W-:-:S02]  /*4b970*/  IMAD.X R73, R88, 0x1, R0, P4 ;  /* 0x0000000158497824 */ /* 0x000fc400020e0600 */
[--C-:B------:R-:W-:Y:S01]  /*4b980*/  IMAD.X R71, R88, 0x1, R3.reuse, P5 ;  /* 0x0000000158477824 */ /* 0x100fe200028e0603 */
[C---:B------:R-:W-:Y:S02]  /*4b990*/  IADD3 R88, P4, PT, R69.reuse, R2, RZ ;  /* 0x0000000245587210 */ /* 0x040fe40007f9e0ff */
[----:B------:R-:W-:Y:S01]  /*4b9a0*/  IADD3 R14, P5, PT, R69, R68, RZ ;  /* 0x00000044450e7210 */ /* 0x000fe20007fbe0ff */
[C---:B------:R-:W-:Y:S01]  /*4b9b0*/  VIADD R69, R90.reuse, UR26 ;  /* 0x0000001a5a457c36 */ /* 0x040fe20008000000 */
[----:B------:R-:W-:Y:S01]  /*4b9c0*/  SHF.R.S32.HI R4, RZ, 0x1f, R90 ;  /* 0x0000001fff047819 */ /* 0x000fe2000001145a */
[C-C-:B------:R-:W-:Y:S01]  /*4b9d0*/  IMAD.X R89, R91.reuse, 0x1, R0.reuse, P4 ;  /* 0x000000015b597824 */ /* 0x140fe200020e0600 */
[C---:B------:R-:W-:Y:S01]  /*4b9e0*/  IADD3 R92, P4, PT, R90.reuse, R2, RZ ;  /* 0x000000025a5c7210 */ /* 0x040fe20007f9e0ff */
[----:B------:R-:W-:Y:S01]  /*4b9f0*/  IMAD.X R15, R91, 0x1, R3, P5 ;  /* 0x000000015b0f7824 */ /* 0x000fe200028e0603 */
[----:B------:R-:W-:Y:S01]  /*4ba00*/  IADD3 R90, P5, PT, R90, R68, RZ ;  /* 0x000000445a5a7210 */ /* 0x000fe20007fbe0ff */
[C---:B------:R-:W-:Y:S01]  /*4ba10*/  VIADD R6, R69.reuse, UR26 ;  /* 0x0000001a45067c36 */ /* 0x040fe20008000000 */
[----:B------:R-:W-:Y:S01]  /*4ba20*/  SHF.R.S32.HI R7, RZ, 0x1f, R69 ;  /* 0x0000001fff077819 */ /* 0x000fe20000011445 */
[C---:B------:R-:W-:Y:S01]  /*4ba30*/  IMAD.X R93, R4.reuse, 0x1, R0, P4 ;  /* 0x00000001045d7824 */ /* 0x040fe200020e0600 */
[C---:B------:R-:W-:Y:S01]  /*4ba40*/  IADD3 R10, P4, PT, R69.reuse, R2, RZ ;  /* 0x00000002450a7210 */ /* 0x040fe20007f9e0ff */
[--C-:B------:R-:W-:Y:S01]  /*4ba50*/  IMAD.X R91, R4, 0x1, R3.reuse, P5 ;  /* 0x00000001045b7824 */ /* 0x100fe200028e0603 */
[----:B------:R-:W-:Y:S01]  /*4ba60*/  IADD3 R60, P5, PT, R69, R68, RZ ;  /* 0x00000044453c7210 */ /* 0x000fe20007fbe0ff */
[C---:B------:R-:W-:Y:S01]  /*4ba70*/  VIADD R69, R6.reuse, UR26 ;  /* 0x0000001a06457c36 */ /* 0x040fe20008000000 */
[----:B------:R-:W-:Y:S01]  /*4ba80*/  SHF.R.S32.HI R4, RZ, 0x1f, R6 ;  /* 0x0000001fff047819 */ /* 0x000fe20000011406 */
[C---:B------:R-:W-:Y:S01]  /*4ba90*/  IMAD.X R11, R7.reuse, 0x1, R0, P4 ;  /* 0x00000001070b7824 */ /* 0x040fe200020e0600 */
[----:B------:R-:W-:Y:S01]  /*4baa0*/  IADD3 R12, P4, PT, R6, R2, RZ ;  /* 0x00000002060c7210 */ /* 0x000fe20007f9e0ff */
[----:B------:R-:W-:Y:S01]  /*4bab0*/  IMAD.X R61, R7, 0x1, R3, P5 ;  /* 0x00000001073d7824 */ /* 0x000fe200028e0603 */
[----:B------:R-:W-:-:S02]  /*4bac0*/  SHF.R.S32.HI R7, RZ, 0x1f, R69 ;  /* 0x0000001fff077819 */ /* 0x000fc40000011445 */
[----:B------:R0:W-:Y:S01]  /*4bad0*/  STL.64 [R1+0x708], R10 ;  /* 0x0007080a01007387 */ /* 0x0001e20000100a00 */
[----:B------:R-:W-:-:S05]  /*4bae0*/  IMAD.X R13, R4, 0x1, R0, P4 ;  /* 0x00000001040d7824 */ /* 0x000fca00020e0600 */
[----:B------:R2:W-:Y:S01]  /*4baf0*/  STL.64 [R1+0x608], R12 ;  /* 0x0006080c01007387 */ /* 0x0005e20000100a00 */
[----:B0-----:R-:W-:Y:S01]  /*4bb00*/  IADD3 R10, P5, PT, R6, R68, RZ ;  /* 0x00000044060a7210 */ /* 0x001fe20007fbe0ff */
[----:B------:R-:W-:-:S04]  /*4bb10*/  VIADD R6, R69, UR26 ;  /* 0x0000001a45067c36 */ /* 0x000fc80008000000 */
[----:B------:R-:W-:Y:S01]  /*4bb20*/  IMAD.X R11, R4, 0x1, R3, P5 ;  /* 0x00000001040b7824 */ /* 0x000fe200028e0603 */
[-C--:B--2---:R-:W-:Y:S02]  /*4bb30*/  IADD3 R12, P4, PT, R69, R2.reuse, RZ ;  /* 0x00000002450c7210 */ /* 0x084fe40007f9e0ff */
[----:B------:R-:W-:Y:S02]  /*4bb40*/  SHF.R.S32.HI R4, RZ, 0x1f, R6 ;  /* 0x0000001fff047819 */ /* 0x000fe40000011406 */
[----:B------:R0:W-:Y:S01]  /*4bb50*/  STL.64 [R1+0x600], R10 ;  /* 0x0006000a01007387 */ /* 0x0001e20000100a00 */
[----:B------:R-:W-:Y:S01]  /*4bb60*/  IMAD.X R13, R7, 0x1, R0, P4 ;  /* 0x00000001070d7824 */ /* 0x000fe200020e0600 */
[----:B------:R-:W-:-:S05]  /*4bb70*/  IADD3 R64, P4, PT, R6, R2, RZ ;  /* 0x0000000206407210 */ /* 0x000fca0007f9e0ff */
[----:B------:R-:W-:Y:S01]  /*4bb80*/  IMAD.X R65, R4, 0x1, R0, P4 ;  /* 0x0000000104417824 */ /* 0x000fe200020e0600 */
[----:B0-----:R-:W-:Y:S01]  /*4bb90*/  IADD3 R10, P5, PT, R69, R68, RZ ;  /* 0x00000044450a7210 */ /* 0x001fe20007fbe0ff */
[----:B------:R-:W-:-:S04]  /*4bba0*/  VIADD R69, R6, UR26 ;  /* 0x0000001a06457c36 */ /* 0x000fc80008000000 */
[----:B------:R-:W-:Y:S01]  /*4bbb0*/  IMAD.X R11, R7, 0x1, R3, P5 ;  /* 0x00000001070b7824 */ /* 0x000fe200028e0603 */
[----:B------:R-:W-:-:S04]  /*4bbc0*/  SHF.R.S32.HI R7, RZ, 0x1f, R69 ;  /* 0x0000001fff077819 */ /* 0x000fc80000011445 */
[----:B------:R0:W-:Y:S04]  /*4bbd0*/  STL.64 [R1+0x720], R10 ;  /* 0x0007200a01007387 */ /* 0x0001e80000100a00 */
[----:B------:R2:W-:Y:S01]  /*4bbe0*/  STL.64 [R1+0x728], R12 ;  /* 0x0007280c01007387 */ /* 0x0005e20000100a00 */
[----:B0-----:R-:W-:Y:S01]  /*4bbf0*/  IADD3 R10, P5, PT, R6, R68, RZ ;  /* 0x00000044060a7210 */ /* 0x001fe20007fbe0ff */
[----:B------:R-:W-:-:S04]  /*4bc00*/  VIADD R6, R69, UR26 ;  /* 0x0000001a45067c36 */ /* 0x000fc80008000000 */
[--C-:B------:R-:W-:Y:S01]  /*4bc10*/  IMAD.X R11, R4, 0x1, R3.reuse, P5 ;  /* 0x00000001040b7824 */ /* 0x100fe200028e0603 */
[-C--:B--2---:R-:W-:Y:S02]  /*4bc20*/  IADD3 R12, P5, PT, R69, R68.reuse, RZ ;  /* 0x00000044450c7210 */ /* 0x084fe40007fbe0ff */
[----:B------:R-:W-:Y:S02]  /*4bc30*/  SHF.R.S32.HI R4, RZ, 0x1f, R6 ;  /* 0x0000001fff047819 */ /* 0x000fe40000011406 */
[----:B------:R0:W-:Y:S01]  /*4bc40*/  STL.64 [R1+0x710], R10 ;  /* 0x0007100a01007387 */ /* 0x0001e20000100a00 */
[----:B------:R-:W-:Y:S01]  /*4bc50*/  IMAD.X R13, R7, 0x1, R3, P5 ;  /* 0x00000001070d7824 */ /* 0x000fe200028e0603 */
[----:B------:R-:W-:-:S04]  /*4bc60*/  IADD3 R62, P5, PT, R6, R68, RZ ;  /* 0x00000044063e7210 */ /* 0x000fc80007fbe0ff */
[----:B------:R2:W-:Y:S01]  /*4bc70*/  STL.64 [R1+0x748], R12 ;  /* 0x0007480c01007387 */ /* 0x0005e20000100a00 */
[----:B------:R-:W-:Y:S01]  /*4bc80*/  IMAD.X R63, R4, 0x1, R3, P5 ;  /* 0x00000001043f7824 */ /* 0x000fe200028e0603 */
[----:B0-----:R-:W-:Y:S01]  /*4bc90*/  IADD3 R10, P4, PT, R69, R2, RZ ;  /* 0x00000002450a7210 */ /* 0x001fe20007f9e0ff */
[----:B------:R-:W-:-:S04]  /*4bca0*/  VIADD R69, R6, UR26 ;  /* 0x0000001a06457c36 */ /* 0x000fc80008000000 */
[--C-:B------:R-:W-:Y:S01]  /*4bcb0*/  IMAD.X R11, R7, 0x1, R0.reuse, P4 ;  /* 0x00000001070b7824 */ /* 0x100fe200020e0600 */
[----:B------:R-:W-:Y:S01]  /*4bcc0*/  IADD3 R66, P4, PT, R6, R2, RZ ;  /* 0x0000000206427210 */ /* 0x000fe20007f9e0ff */
[C---:B------:R-:W-:Y:S01]  /*4bcd0*/  VIADD R6, R69.reuse, UR26 ;  /* 0x0000001a45067c36 */ /* 0x040fe20008000000 */
[----:B------:R-:W-:Y:S02]  /*4bce0*/  SHF.R.S32.HI R7, RZ, 0x1f, R69 ;  /* 0x0000001fff077819 */ /* 0x000fe40000011445 */
        /* <DEDUP_REMOVED lines=20> */
[----:B--2---:R-:W-:Y:S01]  /*4be30*/  IADD3 R12, P4, PT, R6, R2, RZ ;  /* 0x00000002060c7210 */ /* 0x004fe20007f9e0ff */
        /* <DEDUP_REMOVED lines=10> */
[----:B------:R-:W-:Y:S01]  /*4bee0*/  IMAD.X R47, R7, 0x1, R0, P4 ;  /* 0x00000001072f7824 */ /* 0x000fe200020e0600 */
[----:B------:R-:W-:Y:S01]  /*4bef0*/  IADD3 R42, P4, PT, R6, R2, RZ ;  /* 0x00000002062a7210 */ /* 0x000fe20007f9e0ff */
[----:B------:R-:W-:Y:S01]  /*4bf00*/  VIADD R7, R69, UR26 ;  /* 0x0000001a45077c36 */ /* 0x000fe20008000000 */
[----:B------:R-:W-:Y:S01]  /*4bf10*/  SHF.R.S32.HI R16, RZ, 0x1f, R69 ;  /* 0x0000001fff107819 */ /* 0x000fe20000011445 */
[----:B------:R-:W-:-:S02]  /*4bf20*/  IMAD.X R41, R4, 0x1, R3, P5 ;  /* 0x0000000104297824 */ /* 0x000fc400028e0603 */
[----:B------:R-:W-:Y:S02]  /*4bf30*/  IMAD.X R43, R4, 0x1, R0, P4 ;  /* 0x00000001042b7824 */ /* 0x000fe400020e0600 */
[----:B------:R-:W1:Y:S04]  /*4bf40*/  LDL.LU R4, [R1+0x137c] ;  /* 0x00137c0001047983 */ /* 0x000e680000300800 */
[----:B------:R-:W2:Y:S04]  /*4bf50*/  LDL.LU R25, [R1+0x210] ;  /* 0x0002100001197983 */ /* 0x000ea80000300800 */
[----:B------:R-:W2:Y:S01]  /*4bf60*/  LDL.LU R8, [R1+0x214] ;  /* 0x0002140001087983 */ /* 0x000ea20000300800 */
[----:B------:R-:W-:-:S02]  /*4bf70*/  IADD3 R38, P4, PT, R69, R2, RZ ;  /* 0x0000000245267210 */ /* 0x000fc40007f9e0ff */
[----:B------:R-:W-:Y:S01]  /*4bf80*/  IADD3 R34, P5, PT, R69, R68, RZ ;  /* 0x0000004445227210 */ /* 0x000fe20007fbe0ff */
[----:B------:R-:W5:Y:S01]  /*4bf90*/  LDL.LU R87, [R1+0x1380] ;  /* 0x0013800001577983 */ /* 0x000f620000300800 */
[----:B------:R-:W-:Y:S01]  /*4bfa0*/  SHF.R.S32.HI R6, RZ, 0x1f, R7 ;  /* 0x0000001fff067819 */ /* 0x000fe20000011407 */
[C-C-:B------:R-:W-:Y:S01]  /*4bfb0*/  IMAD.X R39, R16.reuse, 0x1, R0.reuse, P4 ;  /* 0x0000000110277824 */ /* 0x140fe200020e0600 */
[C---:B------:R-:W-:Y:S01]  /*4bfc0*/  IADD3 R32, P4, PT, R7.reuse, R2, RZ ;  /* 0x0000000207207210 */ /* 0x040fe20007f9e0ff */
[--C-:B------:R-:W-:Y:S01]  /*4bfd0*/  IMAD.X R35, R16, 0x1, R3.reuse, P5 ;  /* 0x0000000110237824 */ /* 0x100fe200028e0603 */
[C---:B------:R-:W-:Y:S01]  /*4bfe0*/  IADD3 R30, P5, PT, R7.reuse, R68, RZ ;  /* 0x00000044071e7210 */ /* 0x040fe20007fbe0ff */
[----:B------:R-:W-:Y:S01]  /*4bff0*/  VIADD R69, R7, UR26 ;  /* 0x0000001a07457c36 */ /* 0x000fe20008000000 */
[----:B------:R-:W3:Y:S01]  /*4c000*/  LDL.LU R22, [R1+0x618] ;  /* 0x0006180001167983 */ /* 0x000ee20000300800 */
[C-C-:B------:R-:W-:Y:S02]  /*4c010*/  IMAD.X R33, R6.reuse, 0x1, R0.reuse, P4 ;  /* 0x0000000106217824 */ /* 0x140fe400020e0600 */
[----:B------:R-:W-:Y:S01]  /*4c020*/  IMAD.X R31, R6, 0x1, R3, P5 ;  /* 0x00000001061f7824 */ /* 0x000fe200028e0603 */
[----:B------:R-:W-:Y:S01]  /*4c030*/  SHF.R.S32.HI R16, RZ, 0x1f, R69 ;  /* 0x0000001fff107819 */ /* 0x000fe20000011445 */
[C---:B------:R-:W-:Y:S01]  /*4c040*/  VIADD R7, R69.reuse, UR26 ;  /* 0x0000001a45077c36 */ /* 0x040fe20008000000 */
[C---:B------:R-:W-:Y:S01]  /*4c050*/  IADD3 R28, P4, PT, R69.reuse, R2, RZ ;  /* 0x00000002451c7210 */ /* 0x040fe20007f9e0ff */
[----:B------:R-:W3:Y:S01]  /*4c060*/  LDL.LU R23, [R1+0x61c] ;  /* 0x00061c0001177983 */ /* 0x000ee20000300800 */
[-C--:B------:R-:W-:Y:S01]  /*4c070*/  IADD3 R26, P5, PT, R69, R68.reuse, RZ ;  /* 0x00000044451a7210 */ /* 0x080fe20007fbe0ff */
[C---:B------:R-:W-:Y:S01]  /*4c080*/  VIADD R69, R7.reuse, UR26 ;  /* 0x0000001a07457c36 */ /* 0x040fe20008000000 */
[----:B------:R-:W-:Y:S01]  /*4c090*/  SHF.R.S32.HI R6, RZ, 0x1f, R7 ;  /* 0x0000001fff067819 */ /* 0x000fe20000011407 */
[C---:B------:R-:W-:Y:S01]  /*4c0a0*/  IMAD.X R29, R16.reuse, 0x1, R0, P4 ;  /* 0x00000001101d7824 */ /* 0x040fe200020e0600 */
[----:B------:R-:W3:Y:S01]  /*4c0b0*/  LDL.LU R18, [R1+0x218] ;  /* 0x0002180001127983 */ /* 0x000ee20000300800 */
[----:B------:R-:W-:Y:S01]  /*4c0c0*/  IMAD.X R27, R16, 0x1, R3, P5 ;  /* 0x00000001101b7824 */ /* 0x000fe200028e0603 */
[----:B------:R-:W-:-:S02]  /*4c0d0*/  IADD3 R16, P6, PT, R7, R68, RZ ;  /* 0x0000004407107210 */ /* 0x000fc40007fde0ff */
[----:B------:R-:W3:Y:S01]  /*4c0e0*/  LDL.LU R19, [R1+0x21c] ;  /* 0x00021c0001137983 */ /* 0x000ee20000300800 */
[----:B------:R-:W-:Y:S02]  /*4c0f0*/  IADD3 R20, P4, PT, R7, R2, RZ ;  /* 0x0000000207147210 */ /* 0x000fe40007f9e0ff */
[----:B------:R-:W-:Y:S01]  /*4c100*/  IMAD.X R17, R6, 0x1, R3, P6 ;  /* 0x0000000106117824 */ /* 0x000fe200030e0603 */
[----:B--2---:R-:W-:Y:S02]  /*4c110*/  F2FP.SATFINITE.E5M2.F32.PACK_AB_MERGE_C R25, R8, R25, RZ ;  /* 0x000000190819723e */ /* 0x004fe400048060ff */
[----:B------:R-:W2:Y:S01]  /*4c120*/  LDL.LU R8, [R1+0x1384] ;  /* 0x0013840001087983 */ /* 0x000ea20000300800 */
[----:B-----5:R-:W-:Y:S02]  /*4c130*/  ISETP.GE.AND P6, PT, R87, UR6, PT ;  /* 0x0000000657007c0c */ /* 0x020fe4000bfc6270 */
[----:B------:R-:W-:Y:S01]  /*4c140*/  ISETP.LT.AND P5, PT, R5, UR24, !P0 ;  /* 0x0000001805007c0c */ /* 0x000fe2000c7a1270 */
[----:B------:R-:W5:Y:S01]  /*4c150*/  LDL.LU R87, [R1+0x1828] ;  /* 0x0018280001577983 */ /* 0x000f620000300800 */
[----:B------:R-:W-:Y:S01]  /*4c160*/  PRMT R24, R24, 0x9910, RZ ;  /* 0x0000991018187816 */ /* 0x000fe200000000ff */
[----:B------:R-:W-:Y:S01]  /*4c170*/  IMAD.X R21, R6, 0x1, R0, P4 ;  /* 0x0000000106157824 */ /* 0x000fe200020e0600 */
[----:B-1----:R-:W-:Y:S01]  /*4c180*/  ISETP.GE.AND P4, PT, R4, UR4, PT ;  /* 0x0000000404007c0c */ /* 0x002fe2000bf86270 */
[----:B------:R-:W2:Y:S01]  /*4c190*/  LDCU UR4, c[0x0][0x39c] ;  /* 0x00007380ff0477ac */ /* 0x000ea20008000800 */
[----:B------:R-:W-:-:S02]  /*4c1a0*/  SHF.R.S32.HI R4, RZ, 0x1f, R69 ;  /* 0x0000001fff047819 */ /* 0x000fc40000011445 */
[----:B------:R-:W-:Y:S01]  /*4c1b0*/  IADD3 R6, P0, PT, R69, R2, RZ ;  /* 0x0000000245067210 */ /* 0x000fe20007f1e0ff */
[----:B------:R-:W0:Y:S04]  /*4c1c0*/  LDCU UR6, c[0x0][0x39c] ;  /* 0x00007380ff0677ac */ /* 0x000e280008000800 */
[----:B------:R-:W-:Y:S01]  /*4c1d0*/  IMAD.X R7, R4, 0x1, R0, P0 ;  /* 0x0000000104077824 */ /* 0x000fe200000e0600 */
[----:B------:R-:W-:Y:S02]  /*4c1e0*/  ISETP.LT.AND P0, PT, R9, UR22, !P2 ;  /* 0x0000001609007c0c */ /* 0x000fe4000d701270 */
[----:B------:R-:W-:Y:S01]  /*4c1f0*/  ISETP.LT.AND P2, PT, R5, UR28, !P2 ;  /* 0x0000001c05007c0c */ /* 0x000fe2000d741270 */
[----:B-----5:R1:W-:Y:S02]  /*4c200*/  @P5 STG.E.U8 desc[UR20][R86.64], R25 ;  /* 0x0000001956005986 */ /* 0x0203e4000c101114 */
[----:B-1----:R-:W-:-:S02]  /*4c210*/  SHF.R.S32.HI R86, RZ, 0x8, R24 ;  /* 0x00000008ff567819 */ /* 0x002fc40000011418 */
[----:B------:R-:W-:Y:S01]  /*4c220*/  IADD3 R24, P5, PT, R69, R68, RZ ;  /* 0x0000004445187210 */ /* 0x000fe20007fbe0ff */
[----:B------:R-:W-:-:S04]  /*4c230*/  IMAD.MOV.U32 R87, RZ, RZ, R25 ;  /* 0x000000ffff577224 */ /* 0x000fc800078e0019 */
[----:B------:R-:W-:Y:S02]  /*4c240*/  IMAD.X R25, R4, 0x1, R3, P5 ;  /* 0x0000000104197824 */ /* 0x000fe400028e0603 */
[----:B------:R-:W0:Y:S01]  /*4c250*/  LDL.LU R4, [R1+0x1388] ;  /* 0x0013880001047983 */ /* 0x000e220000300800 */
[----:B------:R-:W-:-:S03]  /*4c260*/  PRMT R87, R87, 0x9910, RZ ;  /* 0x0000991057577816 */ /* 0x000fc600000000ff */
[----:B------:R1:W-:Y:S01]  /*4c270*/  @P0 STG.E.U8 desc[UR20][R84.64], R86 ;  /* 0x0000005654000986 */ /* 0x0003e2000c101114 */
[----:B------:R-:W-:Y:S02]  /*4c280*/  ISETP.LT.AND P0, PT, R9, UR30, !P4 ;  /* 0x0000001e09007c0c */ /* 0x000fe4000e701270 */
[----:B--2---:R-:W-:Y:S01]  /*4c290*/  ISETP.GE.AND P5, PT, R8, UR4, PT ;  /* 0x0000000408007c0c */ /* 0x004fe2000bfa6270 */
[----:B------:R-:W2:Y:S01]  /*4c2a0*/  LDCU UR4, c[0x0][0x39c] ;  /* 0x00007380ff0477ac */ /* 0x000ea20008000800 */
[----:B-1----:R-:W-:Y:S01]  /*4c2b0*/  IMAD.MOV.U32 R86, RZ, RZ, R87 ;  /* 0x000000ffff567224 */ /* 0x002fe200078e0057 */
[----:B---3--:R-:W-:Y:S01]  /*4c2c0*/  F2FP.SATFINITE.E5M2.F32.PACK_AB_MERGE_C R85, R19, R18, RZ ;  /* 0x000000121355723e */ /* 0x008fe200048060ff */
[----:B------:R-:W3:Y:S03]  /*4c2d0*/  LDL.LU R87, [R1+0x620] ;  /* 0x0006200001577983 */ /* 0x000ee60000300800 */
[----:B------:R-:W-:Y:S01]  /*4c2e0*/  SHF.R.S32.HI R86, RZ, 0x8, R86 ;  /* 0x00000008ff567819 */ /* 0x000fe20000011456 */
[----:B------:R-:W3:Y:S04]  /*4c2f0*/  LDL.LU R8, [R1+0x624] ;  /* 0x0006240001087983 */ /* 0x000ee80000300800 */
[----:B------:R-:W5:Y:S04]  /*4c300*/  LDL.LU R18, [R1+0x220] ;  /* 0x0002200001127983 */ /* 0x000f680000300800 */
[----:B------:R-:W5:Y:S04]  /*4c310*/  LDL.LU R19, [R1+0x224] ;  /* 0x0002240001137983 */ /* 0x000f680000300800 */
[----:B------:R1:W-:Y:S01]  /*4c320*/  @P2 STG.E.U8 desc[UR20][R82.64], R86 ;  /* 0x0000005652002986 */ /* 0x0003e2000c101114 */
[----:B------:R-:W-:-:S03]  /*4c330*/  F2FP.SATFINITE.E5M2.F32.PACK_AB_MERGE_C R84, R23, R22, RZ ;  /* 0x000000161754723e */ /* 0x000fc600048060ff */
[----:B-1----:R-:W2:Y:S04]  /*4c340*/  LDL.LU R83, [R1+0x138c] ;  /* 0x00138c0001537983 */ /* 0x002ea80000300800 */
[----:B------:R1:W-:Y:S01]  /*4c350*/  @P0 STG.E.U8 desc[UR20][R80.64], R84 ;  /* 0x0000005450000986 */ /* 0x0003e2000c101114 */
[----:B0-----:R-:W-:Y:S01]  /*4c360*/  ISETP.GE.AND P0, PT, R4, UR6, PT ;  /* 0x0000000604007c0c */ /* 0x001fe2000bf06270 */
[----:B------:R-:W0:Y:S02]  /*4c370*/  LDCU UR6, c[0x0][0x39c] ;  /* 0x00007380ff0677ac */ /* 0x000e240008000800 */
[----:B------:R-:W0:Y:S01]  /*4c380*/  LDL.LU R4, [R1+0x1390] ;  /* 0x0013900001047983 */ /* 0x000e220000300800 */
[----:B----4-:R-:W-:Y:S01]  /*4c390*/  ISETP.LT.AND P4, PT, R5, UR9, !P4 ;  /* 0x0000000905007c0c */ /* 0x010fe2000e781270 */
[----:B------:R-:W4:Y:S01]  /*4c3a0*/  LDCU UR9, c[0x0][0x398] ;  /* 0x00007300ff0977ac */ /* 0x000f220008000800 */
[----:B-1----:R-:W-:-:S02]  /*4c3b0*/  PRMT R84, R84, 0x9910, RZ ;  /* 0x0000991054547816 */ /* 0x002fc400000000ff */
[----:B------:R-:W-:Y:S01]  /*4c3c0*/  ISETP.LT.AND P2, PT, R9, UR10, !P6 ;  /* 0x0000000a09007c0c */ /* 0x000fe2000f741270 */
[----:B------:R-:W1:Y:S08]  /*4c3d0*/  LDCU UR10, c[0x0][0x398] ;  /* 0x00007300ff0a77ac */ /* 0x000e700008000800 */
[----:B------:R1:W-:Y:S01]  /*4c3e0*/  @P4 STG.E.U8 desc[UR20][R78.64], R85 ;  /* 0x000000554e004986 */ /* 0x0003e2000c101114 */
[----:B------:R-:W-:Y:S01]  /*4c3f0*/  ISETP.LT.AND P6, PT, R5, UR12, !P6 ;  /* 0x0000000c05007c0c */ /* 0x000fe2000f7c1270 */
[----:B------:R-:W0:Y:S01]  /*4c400*/  LDCU UR12, c[0x0][0x398] ;  /* 0x00007300ff0c77ac */ /* 0x000e220008000800 */
[----:B-1----:R-:W-:-:S02]  /*4c410*/  IMAD.MOV.U32 R79, RZ, RZ, R84 ;  /* 0x000000ffff4f7224 */ /* 0x002fc400078e0054 */
[----:B------:R-:W-:-:S03]  /*4c420*/  VIADD R78, R69, UR26 ;  /* 0x0000001a454e7c36 */ /* 0x000fc60008000000 */
[----:B------:R-:W-:Y:S02]  /*4c430*/  SHF.R.S32.HI R69, RZ, 0x8, R79 ;  /* 0x00000008ff457819 */ /* 0x000fe4000001144f */
[----:B------:R-:W-:Y:S02]  /*4c440*/  SHF.R.S32.HI R79, RZ, 0x1f, R78 ;  /* 0x0000001fff4f7819 */ /* 0x000fe4000001144e */
[----:B------:R-:W-:Y:S02]  /*4c450*/  IADD3 R22, P4, PT, R78, R2, RZ ;  /* 0x000000024e167210 */ /* 0x000fe40007f9e0ff */
[----:B------:R-:W-:Y:S01]  /*4c460*/  PRMT R85, R85, 0x9910, RZ ;  /* 0x0000991055557816 */ /* 0x000fe200000000ff */
[----:B------:R1:W-:Y:S02]  /*4c470*/  @P2 STG.E.U8 desc[UR20][R76.64], R69 ;  /* 0x000000454c002986 */ /* 0x0003e4000c101114 */
[----:B------:R-:W-:Y:S01]  /*4c480*/  IMAD.X R23, R79, 0x1, R0, P4 ;  /* 0x000000014f177824 */ /* 0x000fe200020e0600 */
[----:B----4-:R-:W-:Y:S01]  /*4c490*/  ISETP.LT.AND P4, PT, R9, UR9, !P5 ;  /* 0x0000000909007c0c */ /* 0x010fe2000ef81270 */
[----:B------:R-:W4:Y:S01]  /*4c4a0*/  LDCU UR9, c[0x0][0x398] ;  /* 0x00007300ff0977ac */ /* 0x000f220008000800 */
[----:B--2---:R-:W-:Y:S01]  /*4c4b0*/  ISETP.GE.AND P2, PT, R83, UR4, PT ;  /* 0x0000000453007c0c */ /* 0x004fe2000bf46270 */
[----:B-1----:R-:W2:Y:S01]  /*4c4c0*/  LDL.LU R77, [R1+0x1394] ;  /* 0x00139400014d7983 */ /* 0x002ea20000300800 */
[----:B------:R-:W-:Y:S01]  /*4c4d0*/  IMAD.MOV.U32 R76, RZ, RZ, R85 ;  /* 0x000000ffff4c7224 */ /* 0x000fe200078e0055 */
[----:B---3--:R-:W-:Y:S01]  /*4c4e0*/  F2FP.SATFINITE.E5M2.F32.PACK_AB_MERGE_C R69, R8, R87, RZ ;  /* 0x000000570845723e */ /* 0x008fe200048060ff */
[----:B------:R-:W2:Y:S01]  /*4c4f0*/  LDCU UR4, c[0x0][0x39c] ;  /* 0x00007380ff0477ac */ /* 0x000ea20008000800 */
[----:B------:R-:W3:Y:S04]  /*4c500*/  LDL.LU R82, [R1+0x628] ;  /* 0x0006280001527983 */ /* 0x000ee80000300800 */
[----:B------:R-:W3:Y:S01]  /*4c510*/  LDL.LU R8, [R1+0x62c] ;  /* 0x00062c0001087983 */ /* 0x000ee20000300800 */
[----:B------:R-:W-:-:S03]  /*4c520*/  SHF.R.S32.HI R76, RZ, 0x8, R76 ;  /* 0x00000008ff4c7819 */ /* 0x000fc6000001144c */
[----:B------:R-:W2:Y:S04]  /*4c530*/  LDL.LU R83, [R1+0x228] ;  /* 0x0002280001537983 */ /* 0x000ea80000300800 */
[----:B------:R-:W2:Y:S04]  /*4c540*/  LDL.LU R87, [R1+0x22c] ;  /* 0x00022c0001577983 */ /* 0x000ea80000300800 */
[----:B------:R1:W-:Y:S04]  /*4c550*/  @P6 STG.E.U8 desc[UR20][R74.64], R76 ;  /* 0x0000004c4a006986 */ /* 0x0003e8000c101114 */
[----:B------:R0:W-:Y:S02]  /*4c560*/  @P4 STG.E.U8 desc[UR20][R72.64], R69 ;  /* 0x0000004548004986 */ /* 0x0001e4000c101114 */
[----:B0-----:R-:W-:Y:S01]  /*4c570*/  ISETP.GE.AND P4, PT, R4, UR6, PT ;  /* 0x0000000604007c0c */ /* 0x001fe2000bf86270 */
[----:B------:R-:W0:Y:S01]  /*4c580*/  LDCU UR6, c[0x0][0x39c] ;  /* 0x00007380ff0677ac */ /* 0x000e220008000800 */
[----:B------:R-:W0:Y:S01]  /*4c590*/  LDL.LU R4, [R1+0x1398] ;  /* 0x0013980001047983 */ /* 0x000e220000300800 */
[----:B------:R-:W-:Y:S01]  /*4c5a0*/  ISETP.LT.AND P5, PT, R5, UR10, !P5 ;  /* 0x0000000a05007c0c */ /* 0x000fe2000efa1270 */
[----:B------:R-:W4:Y:S01]  /*4c5b0*/  LDCU UR10, c[0x0][0x398] ;  /* 0x00007300ff0a77ac */ /* 0x000f220008000800 */
[----:B-1----:R-:W-:Y:S01]  /*4c5c0*/  PRMT R74, R69, 0x9910, RZ ;  /* 0x00009910454a7816 */ /* 0x002fe200000000ff */
[----:B------:R-:W2:Y:S01]  /*4c5d0*/  LDL.LU.64 R84, [R1+0x708] ;  /* 0x0007080001547983 */ /* 0x000ea20000300a00 */
[----:B------:R-:W-:Y:S01]  /*4c5e0*/  ISETP.LT.AND P6, PT, R9, UR14, !P0 ;  /* 0x0000000e09007c0c */ /* 0x000fe2000c7c1270 */
[----:B------:R-:W1:Y:S02]  /*4c5f0*/  LDCU UR14, c[0x0][0x398] ;  /* 0x00007300ff0e77ac */ /* 0x000e640008000800 */
[----:B------:R-:W-:Y:S01]  /*4c600*/  IMAD.MOV.U32 R69, RZ, RZ, R74 ;  /* 0x000000ffff457224 */ /* 0x000fe200078e004a */
[----:B-----5:R-:W-:Y:S01]  /*4c610*/  F2FP.SATFINITE.E5M2.F32.PACK_AB_MERGE_C R75, R19, R18, RZ ;  /* 0x00000012134b723e */ /* 0x020fe200048060ff */
[----:B------:R-:W5:Y:S03]  /*4c620*/  LDL.LU R73, [R1+0x139c] ;  /* 0x00139c0001497983 */ /* 0x000f660000300800 */
[----:B------:R-:W-:Y:S01]  /*4c630*/  SHF.R.S32.HI R69, RZ, 0x8, R69 ;  /* 0x00000008ff457819 */ /* 0x000fe20000011445 */
[----:B------:R1:W-:Y:S01]  /*4c640*/  @P5 STG.E.U8 desc[UR20][R70.64], R75 ;  /* 0x0000004b46005986 */ /* 0x0003e2000c101114 */
[----:B----4-:R-:W-:Y:S01]  /*4c650*/  ISETP.LT.AND P0, PT, R5, UR9, !P0 ;  /* 0x0000000905007c0c */ /* 0x010fe2000c701270 */
[----:B------:R-:W-:-:S02]  /*4c660*/  VIADD R74, R78, UR26 ;  /* 0x0000001a4e4a7c36 */ /* 0x000fc40008000000 */
[----:B------:R4:W-:Y:S01]  /*4c670*/  @P6 STG.E.U8 desc[UR20][R88.64], R69 ;  /* 0x0000004558006986 */ /* 0x0009e2000c101114 */
[----:B------:R-:W-:Y:S01]  /*4c680*/  IADD3 R78, P5, PT, R78, R68, RZ ;  /* 0x000000444e4e7210 */ /* 0x000fe20007fbe0ff */
[----:B------:R-:W5:Y:S01]  /*4c690*/  LDCU UR9, c[0x0][0x39c] ;  /* 0x00007380ff0977ac */ /* 0x000f620008000800 */
[----:B------:R-:W-:Y:S01]  /*4c6a0*/  ISETP.LT.AND P6, PT, R9, UR10, !P2 ;  /* 0x0000000a09007c0c */ /* 0x000fe2000d7c1270 */
[----:B------:R-:W5:Y:S01]  /*4c6b0*/  LDL.LU R81, [R1+0x630] ;  /* 0x0006300001517983 */ /* 0x000f620000300800 */
[----:B-1----:R-:W-:Y:S01]  /*4c6c0*/  PRMT R71, R75, 0x9910, RZ ;  /* 0x000099104b477816 */ /* 0x002fe200000000ff */
[----:B------:R-:W-:Y:S01]  /*4c6d0*/  IMAD.X R79, R79, 0x1, R3, P5 ;  /* 0x000000014f4f7824 */ /* 0x000fe200028e0603 */
[----:B------:R-:W-:Y:S01]  /*4c6e0*/  IADD3 R18, P5, PT, R74, R2, RZ ;  /* 0x000000024a127210 */ /* 0x000fe20007fbe0ff */
[----:B------:R-:W1:Y:S01]  /*4c6f0*/  LDCU UR10, c[0x0][0x398] ;  /* 0x00007300ff0a77ac */ /* 0x000e620008000800 */
[----:B----4-:R-:W-:Y:S02]  /*4c700*/  SHF.R.S32.HI R69, RZ, 0x1f, R74 ;  /* 0x0000001fff457819 */ /* 0x010fe4000001144a */
[----:B------:R-:W-:-:S03]  /*4c710*/  SHF.R.S32.HI R71, RZ, 0x8, R71 ;  /* 0x00000008ff477819 */ /* 0x000fc60000011447 */
[----:B------:R-:W-:Y:S02]  /*4c720*/  IMAD.X R19, R69, 0x1, R0, P5 ;  /* 0x0000000145137824 */ /* 0x000fe400028e0600 */
[----:B------:R4:W-:Y:S01]  /*4c730*/  @P0 STG.E.U8 desc[UR20][R14.64], R71 ;  /* 0x000000470e000986 */ /* 0x0009e2000c101114 */
[----:B---3--:R-:W-:-:S03]  /*4c740*/  F2FP.SATFINITE.E5M2.F32.PACK_AB_MERGE_C R70, R8, R82, RZ ;  /* 0x000000520846723e */ /* 0x008fc600048060ff */
[----:B------:R-:W5:Y:S04]  /*4c750*/  LDL.LU R8, [R1+0x634] ;  /* 0x0006340001087983 */ /* 0x000f680000300800 */
[----:B------:R-:W3:Y:S01]  /*4c760*/  LDL.LU R82, [R1+0x230] ;  /* 0x0002300001527983 */ /* 0x000ee20000300800 */
[----:B--2---:R-:W-:-:S03]  /*4c770*/  F2FP.SATFINITE.E5M2.F32.PACK_AB_MERGE_C R72, R87, R83, RZ ;  /* 0x000000535748723e */ /* 0x004fc600048060ff */
[----:B------:R-:W3:Y:S01]  /*4c780*/  LDL.LU R83, [R1+0x234] ;  /* 0x0002340001537983 */ /* 0x000ee20000300800 */
[----:B------:R-:W-:Y:S01]  /*4c790*/  ISETP.GE.AND P5, PT, R77, UR4, PT ;  /* 0x000000044d007c0c */ /* 0x000fe2000bfa6270 */
[----:B------:R-:W2:Y:S02]  /*4c7a0*/  LDCU UR4, c[0x0][0x39c] ;  /* 0x00007380ff0477ac */ /* 0x000ea40008000800 */
[----:B------:R0:W-:Y:S04]  /*4c7b0*/  @P6 STG.E.U8 desc[UR20][R92.64], R70 ;  /* 0x000000465c006986 */ /* 0x0001e8000c101114 */
[----:B------:R-:W2:Y:S01]  /*4c7c0*/  LDL.LU.64 R76, [R1+0x608] ;  /* 0x00060800014c7983 */ /* 0x000ea20000300a00 */
[----:B0-----:R-:W-:Y:S01]  /*4c7d0*/  ISETP.GE.AND P6, PT, R4, UR6, PT ;  /* 0x0000000604007c0c */ /* 0x001fe2000bfc6270 */
[----:B------:R-:W0:Y:S02]  /*4c7e0*/  LDCU UR6, c[0x0][0x39c] ;  /* 0x00007380ff0677ac */ /* 0x000e240008000800 */
[----:B------:R-:W2:Y:S01]  /*4c7f0*/  LDL.LU R4, [R1+0x13a0] ;  /* 0x0013a00001047983 */ /* 0x000ea20000300800 */
[----:B------:R-:W-:Y:S01]  /*4c800*/  ISETP.LT.AND P2, PT, R5, UR12, !P2 ;  /* 0x0000000c05007c0c */ /* 0x000fe2000d741270 */
[----:B------:R-:W0:Y:S01]  /*4c810*/  LDCU UR12, c[0x0][0x398] ;  /* 0x00007300ff0c77ac */ /* 0x000e220008000800 */
[----:B----4-:R-:W-:Y:S01]  /*4c820*/  PRMT R71, R70, 0x9910, RZ ;  /* 0x0000991046477816 */ /* 0x010fe200000000ff */
[----:B------:R-:W4:Y:S01]  /*4c830*/  LDL.LU.64 R86, [R1+0x600] ;  /* 0x0006000001567983 */ /* 0x000f220000300a00 */
[----:B------:R-:W-:Y:S01]  /*4c840*/  ISETP.LT.AND P0, PT, R9, UR14, !P4 ;  /* 0x0000000e09007c0c */ /* 0x000fe2000e701270 */
[----:B------:R-:W2:Y:S02]  /*4c850*/  LDCU UR14, c[0x0][0x398] ;  /* 0x00007300ff0e77ac */ /* 0x000ea40008000800 */
[----:B------:R-:W-:Y:S01]  /*4c860*/  IMAD.MOV.U32 R70, RZ, RZ, R71 ;  /* 0x000000ffff467224 */ /* 0x000fe200078e0047 */
[----:B-1----:R-:W-:Y:S01]  /*4c870*/  ISETP.LT.AND P4, PT, R5, UR10, !P4 ;  /* 0x0000000a05007c0c */ /* 0x002fe2000e781270 */
[----:B------:R-:W1:Y:S01]  /*4c880*/  LDCU UR10, c[0x0][0x398] ;  /* 0x00007300ff0a77ac */ /* 0x000e620008000800 */
[----:B------:R-:W-:-:S02]  /*4c890*/  PRMT R71, R72, 0x9910, RZ ;  /* 0x0000991048477816 */ /* 0x000fc400000000ff */
[----:B------:R-:W-:Y:S01]  /*4c8a0*/  SHF.R.S32.HI R70, RZ, 0x8, R70 ;  /* 0x00000008ff467819 */ /* 0x000fe20000011446 */
[----:B------:R-:W-:Y:S01]  /*4c8b0*/  @P2 STG.E.U8 desc[UR20][R90.64], R72 ;  /* 0x000000485a002986 */ /* 0x000fe2000c101114 */
[C---:B------:R-:W-:Y:S02]  /*4c8c0*/  IADD3 R14, P2, PT, R74.reuse, R68, RZ ;  /* 0x000000444a0e7210 */ /* 0x040fe40007f5e0ff */
[----:B------:R-:W-:Y:S01]  /*4c8d0*/  SHF.R.S32.HI R71, RZ, 0x8, R71 ;  /* 0x00000008ff477819 */ /* 0x000fe20000011447 */
[----:B------:R1:W-:Y:S01]  /*4c8e0*/  @P0 STG.E.U8 desc[UR20][R84.64], R70 ;  /* 0x0000004654000986 */ /* 0x0003e2000c101114 */
[----:B0-----:R-:W-:Y:S01]  /*4c8f0*/  ISETP.LT.AND P0, PT, R9, UR12, !P5 ;  /* 0x0000000c09007c0c */ /* 0x001fe2000ef01270 */
[----:B------:R-:W-:Y:S02]  /*4c900*/  IMAD.X R15, R69, 0x1, R3, P2 ;  /* 0x00000001450f7824 */ /* 0x000fe400010e0603 */
[----:B------:R0:W-:Y:S01]  /*4c910*/  @P4 STG.E.U8 desc[UR20][R60.64], R71 ;  /* 0x000000473c004986 */ /* 0x0001e2000c101114 */
[----:B------:R-:W-:Y:S01]  /*4c920*/  VIADD R74, R74, UR26 ;  /* 0x0000001a4a4a7c36 */ /* 0x000fe20008000000 */
[----:B------:R-:W0:Y:S02]  /*4c930*/  LDCU UR12, c[0x0][0x398] ;  /* 0x00007300ff0c77ac */ /* 0x000e240008000800 */
[----:B-1----:R-:W4:Y:S04]  /*4c940*/  LDL.LU.64 R84, [R1+0x728] ;  /* 0x0007280001547983 */ /* 0x002f280000300a00 */
[----:B------:R-:W4:Y:S01]  /*4c950*/  LDL.LU R72, [R1+0x13a4] ;  /* 0x0013a40001487983 */ /* 0x000f220000300800 */
[----:B-----5:R-:W-:-:S03]  /*4c960*/  F2FP.SATFINITE.E5M2.F32.PACK_AB_MERGE_C R69, R8, R81, RZ ;  /* 0x000000510845723e */ /* 0x020fc600048060ff */
[----:B------:R-:W5:Y:S04]  /*4c970*/  LDL.LU R81, [R1+0x638] ;  /* 0x0006380001517983 */ /* 0x000f680000300800 */
[----:B------:R-:W5:Y:S01]  /*4c980*/  LDL.LU R8, [R1+0x63c] ;  /* 0x00063c0001087983 */ /* 0x000f620000300800 */
[----:B---3--:R-:W-:-:S03]  /*4c990*/  F2FP.SATFINITE.E5M2.F32.PACK_AB_MERGE_C R70, R83, R82, RZ ;  /* 0x000000525346723e */ /* 0x008fc600048060ff */
[----:B------:R-:W3:Y:S04]  /*4c9a0*/  LDL.LU.64 R82, [R1+0x720] ;  /* 0x0007200001527983 */ /* 0x000ee80000300a00 */
[----:B0-----:R-:W3:Y:S04]  /*4c9b0*/  LDL.LU R60, [R1+0x238] ;  /* 0x00023800013c7983 */ /* 0x001ee80000300800 */
[----:B------:R-:W3:Y:S04]  /*4c9c0*/  LDL.LU R61, [R1+0x23c] ;  /* 0x00023c00013d7983 */ /* 0x000ee80000300800 */
[----:B--2---:R0:W-:Y:S01]  /*4c9d0*/  @P0 STG.E.U8 desc[UR20][R76.64], R69 ;  /* 0x000000454c000986 */ /* 0x0041e2000c101114 */
[----:B------:R-:W-:Y:S01]  /*4c9e0*/  ISETP.GE.AND P0, PT, R4, UR4, PT ;  /* 0x0000000404007c0c */ /* 0x000fe2000bf06270 */
[----:B------:R-:W1:Y:S02]  /*4c9f0*/  LDCU UR4, c[0x0][0x39c] ;  /* 0x00007380ff0477ac */ /* 0x000e640008000800 */
[----:B------:R-:W1:Y:S01]  /*4ca00*/  LDL.LU R4, [R1+0x13a8] ;  /* 0x0013a80001047983 */ /* 0x000e620000300800 */
[----:B------:R-:W-:Y:S01]  /*4ca10*/  ISETP.GE.AND P2, PT, R73, UR9, PT ;  /* 0x0000000949007c0c */ /* 0x000fe2000bf46270 */
[----:B------:R-:W2:Y:S01]  /*4ca20*/  LDCU UR9, c[0x0][0x398] ;  /* 0x00007300ff0977ac */ /* 0x000ea20008000800 */
[----:B------:R-:W-:-:S02]  /*4ca30*/  ISETP.LT.AND P5, PT, R5, UR16, !P5 ;  /* 0x0000001005007c0c */ /* 0x000fc4000efa1270 */
[----:B------:R-:W-:Y:S01]  /*4ca40*/  ISETP.LT.AND P4, PT, R9, UR14, !P6 ;  /* 0x0000000e09007c0c */ /* 0x000fe2000f781270 */
[----:B------:R-:W1:Y:S01]  /*4ca50*/  LDCU UR14, c[0x0][0x398] ;  /* 0x00007300ff0e77ac */ /* 0x000e620008000800 */
[----:B0-----:R-:W-:Y:S02]  /*4ca60*/  PRMT R69, R69, 0x9910, RZ ;  /* 0x0000991045457816 */ /* 0x001fe400000000ff */
[----:B------:R-:W-:Y:S01]  /*4ca70*/  SHF.R.S32.HI R71, RZ, 0x1f, R74 ;  /* 0x0000001fff477819 */ /* 0x000fe2000001144a */
[----:B------:R-:W0:Y:S01]  /*4ca80*/  LDCU UR16, c[0x0][0x398] ;  /* 0x00007300ff1077ac */ /* 0x000e220008000800 */
[----:B------:R-:W-:-:S05]  /*4ca90*/  SHF.R.S32.HI R69, RZ, 0x8, R69 ;  /* 0x00000008ff457819 */ /* 0x000fca0000011445 */
[----:B----4-:R4:W-:Y:S01]  /*4caa0*/  @P5 STG.E.U8 desc[UR20][R86.64], R70 ;  /* 0x0000004656005986 */ /* 0x0109e2000c101114 */
[----:B------:R-:W-:Y:S02]  /*4cab0*/  IADD3 R92, P5, PT, R74, R2, RZ ;  /* 0x000000024a5c7210 */ /* 0x000fe40007fbe0ff */
[----:B--2---:R-:W-:Y:S01]  /*4cac0*/  ISETP.LT.AND P6, PT, R5, UR9, !P6 ;  /* 0x0000000905007c0c */ /* 0x004fe2000f7c1270 */
[----:B------:R-:W2:Y:S02]  /*4cad0*/  LDCU UR9, c[0x0][0x398] ;  /* 0x00007300ff0977ac */ /* 0x000ea40008000800 */
[----:B------:R-:W-:Y:S01]  /*4cae0*/  IMAD.X R93, R71, 0x1, R0, P5 ;  /* 0x00000001475d7824 */ /* 0x000fe200028e0600 */
[----:B------:R5:W-:Y:S01]  /*4caf0*/  @P4 STG.E.U8 desc[UR20][R84.64], R69 ;  /* 0x0000004554004986 */ /* 0x000be2000c101114 */
[----:B------:R-:W-:Y:S01]  /*4cb00*/  ISETP.LT.AND P4, PT, R9, UR10, !P2 ;  /* 0x0000000a09007c0c */ /* 0x000fe2000d781270 */
[----:B------:R-:W0:Y:S02]  /*4cb10*/  LDCU UR10, c[0x0][0x398] ;  /* 0x00007300ff0a77ac */ /* 0x000e240008000800 */
[----:B----4-:R-:W4:Y:S01]  /*4cb20*/  LDL.LU.64 R86, [R1+0x710] ;  /* 0x0007100001567983 */ /* 0x010f220000300a00 */
[----:B------:R-:W-:-:S02]  /*4cb30*/  PRMT R70, R70, 0x9910, RZ ;  /* 0x0000991046467816 */ /* 0x000fc400000000ff */
[----:B------:R-:W-:Y:S01]  /*4cb40*/  ISETP.GE.AND P5, PT, R72, UR6, PT ;  /* 0x0000000648007c0c */ /* 0x000fe2000bfa6270 */
[----:B------:R-:W0:Y:S01]  /*4cb50*/  LDCU UR6, c[0x0][0x39c] ;  /* 0x00007380ff0677ac */ /* 0x000e220008000800 */
[----:B------:R-:W-:Y:S02]  /*4cb60*/  SHF.R.S32.HI R70, RZ, 0x8, R70 ;  /* 0x00000008ff467819 */ /* 0x000fe40000011446 */
[----:B-----5:R-:W-:Y:S02]  /*4cb70*/  F2FP.SATFINITE.E5M2.F32.PACK_AB_MERGE_C R69, R8, R81, RZ ;  /* 0x000000510845723e */ /* 0x020fe400048060ff */
[----:B------:R-:W0:Y:S04]  /*4cb80*/  LDL.LU R8, [R1+0x13ac] ;  /* 0x0013ac0001087983 */ /* 0x000e280000300800 */
[----:B---3--:R-:W-:Y:S01]  /*4cb90*/  @P6 STG.E.U8 desc[UR20][R82.64], R70 ;  /* 0x0000004652006986 */ /* 0x008fe2000c101114 */
[----:B------:R-:W-:-:S03]  /*4cba0*/  F2FP.SATFINITE.E5M2.F32.PACK_AB_MERGE_C R72, R61, R60, RZ ;  /* 0x0000003c3d48723e */ /* 0x000fc600048060ff */
[----:B------:R-:W3:Y:S04]  /*4cbb0*/  LDL.LU R60, [R1+0x640] ;  /* 0x00064000013c7983 */ /* 0x000ee80000300800 */
[----:B------:R-:W3:Y:S04]  /*4cbc0*/  LDL.LU R61, [R1+0x644] ;  /* 0x00064400013d7983 */ /* 0x000ee80000300800 */
[----:B------:R5:W-:Y:S04]  /*4cbd0*/  @P4 STG.E.U8 desc[UR20][R64.64], R69 ;  /* 0x0000004540004986 */ /* 0x000be8000c101114 */
[----:B-----5:R-:W5:Y:S01]  /*4cbe0*/  LDL.LU R65, [R1+0x240] ;  /* 0x0002400001417983 */ /* 0x020f620000300800 */
[----:B-1----:R-:W-:Y:S01]  /*4cbf0*/  ISETP.GE.AND P4, PT, R4, UR4, PT ;  /* 0x0000000404007c0c */ /* 0x002fe2000bf86270 */
[----:B------:R-:W1:Y:S02]  /*4cc00*/  LDCU UR4, c[0x0][0x39c] ;  /* 0x00007380ff0477ac */ /* 0x000e640008000800 */
[----:B------:R-:W5:Y:S01]  /*4cc10*/  LDL.LU R4, [R1+0x244] ;  /* 0x0002440001047983 */ /* 0x000f620000300800 */
[----:B------:R-:W-:-:S02]  /*4cc20*/  ISETP.LT.AND P2, PT, R5, UR12, !P2 ;  /* 0x0000000c05007c0c */ /* 0x000fc4000d741270 */
[----:B------:R-:W-:Y:S01]  /*4cc30*/  PRMT R70, R69, 0x9910, RZ ;  /* 0x0000991045467816 */ /* 0x000fe200000000ff */
[----:B------:R-:W2:Y:S01]  /*4cc40*/  LDL.LU.64 R82, [R1+0x748] ;  /* 0x0007480001527983 */ /* 0x000ea20000300a00 */
[----:B------:R-:W-:Y:S01]  /*4cc50*/  ISETP.LT.AND P6, PT, R9, UR14, !P0 ;  /* 0x0000000e09007c0c */ /* 0x000fe2000c7c1270 */
[----:B------:R-:W0:Y:S02]  /*4cc60*/  LDCU UR12, c[0x0][0x398] ;  /* 0x00007300ff0c77ac */ /* 0x000e240008000800 */
[----:B------:R-:W-:Y:S01]  /*4cc70*/  IMAD.MOV.U32 R69, RZ, RZ, R70 ;  /* 0x000000ffff457224 */ /* 0x000fe200078e0046 */
[----:B------:R-:W1:Y:S01]  /*4cc80*/  LDL.LU R64, [R1+0x13b0] ;  /* 0x0013b00001407983 */ /* 0x000e620000300800 */
[C---:B------:R-:W-:Y:S01]  /*4cc90*/  VIADD R70, R74.reuse, UR26 ;  /* 0x0000001a4a467c36 */ /* 0x040fe20008000000 */
[----:B------:R-:W0:Y:S02]  /*4cca0*/  LDCU UR14, c[0x0][0x398] ;  /* 0x00007300ff0e77ac */ /* 0x000e240008000800 */
[----:B------:R-:W-:Y:S01]  /*4ccb0*/  SHF.R.S32.HI R69, RZ, 0x8, R69 ;  /* 0x00000008ff457819 */ /* 0x000fe20000011445 */
[----:B----4-:R-:W-:Y:S01]  /*4ccc0*/  @P2 STG.E.U8 desc[UR20][R86.64], R72 ;  /* 0x0000004856002986 */ /* 0x010fe2000c101114 */
[----:B------:R-:W-:-:S03]  /*4ccd0*/  IADD3 R74, P2, PT, R74, R68, RZ ;  /* 0x000000444a4a7210 */ /* 0x000fc60007f5e0ff */
[----:B------:R4:W-:Y:S02]  /*4cce0*/  @P6 STG.E.U8 desc[UR20][R10.64], R69 ;  /* 0x000000450a006986 */ /* 0x0009e4000c101114 */
[----:B------:R-:W-:Y:S02]  /*4ccf0*/  IMAD.X R75, R71, 0x1, R3, P2 ;  /* 0x00000001474b7824 */ /* 0x000fe400010e0603 */
[----:B----4-:R-:W4:Y:S04]  /*4cd00*/  LDL.LU R10, [R1+0x13b4] ;  /* 0x0013b400010a7983 */ /* 0x010f280000300800 */
[----:B------:R-:W4:Y:S01]  /*4cd10*/  LDL.LU R11, [R1+0x248] ;  /* 0x00024800010b7983 */ /* 0x000f220000300800 */
[----:B0-----:R-:W-:Y:S01]  /*4cd20*/  ISETP.GE.AND P6, PT, R8, UR6, PT ;  /* 0x0000000608007c0c */ /* 0x001fe2000bfc6270 */
[----:B------:R-:W0:Y:S02]  /*4cd30*/  LDCU UR6, c[0x0][0x398] ;  /* 0x00007300ff0677ac */ /* 0x000e240008000800 */
[----:B------:R-:W4:Y:S01]  /*4cd40*/  LDL.LU R8, [R1+0x24c] ;  /* 0x00024c0001087983 */ /* 0x000f220000300800 */
[----:B---3--:R-:W-:-:S03]  /*4cd50*/  F2FP.SATFINITE.E5M2.F32.PACK_AB_MERGE_C R71, R61, R60, RZ ;  /* 0x0000003c3d47723e */ /* 0x008fc600048060ff */
[----:B------:R-:W3:Y:S04]  /*4cd60*/  LDL.LU R60, [R1+0x648] ;  /* 0x00064800013c7983 */ /* 0x000ee80000300800 */
[----:B------:R-:W3:Y:S01]  /*4cd70*/  LDL.LU R61, [R1+0x64c] ;  /* 0x00064c00013d7983 */ /* 0x000ee20000300800 */
[----:B-----5:R-:W-:-:S03]  /*4cd80*/  F2FP.SATFINITE.E5M2.F32.PACK_AB_MERGE_C R73, R4, R65, RZ ;  /* 0x000000410449723e */ /* 0x020fc600048060ff */
[----:B------:R-:W5:Y:S01]  /*4cd90*/  LDL.LU R4, [R1+0x13b8] ;  /* 0x0013b80001047983 */ /* 0x000f620000300800 */
[----:B------:R-:W-:Y:S02]  /*4cda0*/  SHF.R.S32.HI R69, RZ, 0x1f, R70 ;  /* 0x0000001fff457819 */ /* 0x000fe40000011446 */
[----:B------:R-:W-:Y:S02]  /*4cdb0*/  IADD3 R90, P2, PT, R70, R2, RZ ;  /* 0x00000002465a7210 */ /* 0x000fe40007f5e0ff */
[----:B--2---:R-:W-:Y:S01]  /*4cdc0*/  ISETP.LT.AND P0, PT, R5, UR9, !P0 ;  /* 0x0000000905007c0c */ /* 0x004fe2000c701270 */
[----:B------:R-:W4:Y:S01]  /*4cdd0*/  LDCU UR9, c[0x0][0x39c] ;  /* 0x00007380ff0977ac */ /* 0x000f220008000800 */
[----:B------:R-:W-:Y:S01]  /*4cde0*/  PRMT R72, R72, 0x9910, RZ ;  /* 0x0000991048487816 */ /* 0x000fe200000000ff */
[----:B------:R-:W-:Y:S01]  /*4cdf0*/  IMAD.X R91, R69, 0x1, R0, P2 ;  /* 0x00000001455b7824 */ /* 0x000fe200010e0600 */
[----:B------:R-:W-:Y:S01]  /*4ce00*/  ISETP.LT.AND P2, PT, R9, UR10, !P5 ;  /* 0x0000000a09007c0c */ /* 0x000fe2000ef41270 */
[----:B------:R-:W2:Y:S01]  /*4ce10*/  LDCU UR10, c[0x0][0x398] ;  /* 0x00007300ff0a77ac */ /* 0x000ea20008000800 */
[----:B------:R-:W-:-:S02]  /*4ce20*/  SHF.R.S32.HI R72, RZ, 0x8, R72 ;  /* 0x00000008ff487819 */ /* 0x000fc40000011448 */
[----:B------:R-:W-:Y:S01]  /*4ce30*/  ISETP.LT.AND P5, PT, R5, UR12, !P5 ;  /* 0x0000000c05007c0c */ /* 0x000fe2000efa1270 */
[----:B------:R-:W0:Y:S04]  /*4ce40*/  LDCU UR12, c[0x0][0x398] ;  /* 0x00007300ff0c77ac */ /* 0x000e280008000800 */
[----:B------:R1:W-:Y:S01]  /*4ce50*/  @P0 STG.E.U8 desc[UR20][R82.64], R72 ;  /* 0x0000004852000986 */ /* 0x0003e2000c101114 */
[----:B------:R-:W-:Y:S01]  /*4ce60*/  ISETP.LT.AND P0, PT, R9, UR14, !P4 ;  /* 0x0000000e09007c0c */ /* 0x000fe2000e701270 */
[----:B------:R-:W0:Y:S02]  /*4ce70*/  LDCU UR14, c[0x0][0x398] ;  /* 0x00007300ff0e77ac */ /* 0x000e240008000800 */
[----:B------:R2:W-:Y:S01]  /*4ce80*/  @P2 STG.E.U8 desc[UR20][R66.64], R71 ;  /* 0x0000004742002986 */ /* 0x0005e2000c101114 */
[----:B-1----:R-:W-:-:S05]  /*4ce90*/  PRMT R72, R71, 0x9910, RZ ;  /* 0x0000991047487816 */ /* 0x002fca00000000ff */
[----:B--2---:R-:W-:Y:S01]  /*4cea0*/  IMAD.MOV.U32 R71, RZ, RZ, R72 ;  /* 0x000000ffff477224 */ /* 0x004fe200078e0048 */
[----:B------:R-:W-:Y:S01]  /*4ceb0*/  ISETP.GE.AND P2, PT, R64, UR4, PT ;  /* 0x0000000440007c0c */ /* 0x000fe2000bf46270 */
[----:B------:R-:W5:Y:S01]  /*4cec0*/  LDCU UR4, c[0x0][0x39c] ;  /* 0x00007380ff0477ac */ /* 0x000f620008000800 */
[----:B------:R-:W-:Y:S02]  /*4ced0*/  @P5 STG.E.U8 desc[UR20][R62.64], R73 ;  /* 0x000000493e005986 */ /* 0x000fe4000c101114 */
[----:B------:R-:W-:Y:S02]  /*4cee0*/  SHF.R.S32.HI R71, RZ, 0x8, R71 ;  /* 0x00000008ff477819 */ /* 0x000fe40000011447 */
[----:B------:R-:W-:Y:S02]  /*4cef0*/  IADD3 R88, P5, PT, R70, R68, RZ ;  /* 0x0000004446587210 */ /* 0x000fe40007fbe0ff */
[----:B0-----:R-:W-:Y:S01]  /*4cf00*/  ISETP.LT.AND P4, PT, R5, UR6, !P4 ;  /* 0x0000000605007c0c */ /* 0x001fe2000e781270 */
[----:B------:R0:W-:Y:S01]  /*4cf10*/  @P0 STG.E.U8 desc[UR20][R50.64], R71 ;  /* 0x0000004732000986 */ /* 0x0001e2000c101114 */
[----:B------:R-:W-:Y:S01]  /*4cf20*/  ISETP.LT.AND P0, PT, R9, UR10, !P6 ;  /* 0x0000000a09007c0c */ /* 0x000fe2000f701270 */
[----:B------:R-:W-:Y:S01]  /*4cf30*/  IMAD.X R89, R69, 0x1, R3, P5 ;  /* 0x0000000145597824 */ /* 0x000fe200028e0603 */
[----:B------:R-:W-:Y:S01]  /*4cf40*/  PRMT R72, R73, 0x9910, RZ ;  /* 0x0000991049487816 */ /* 0x000fe200000000ff */
[----:B------:R-:W1:Y:S01]  /*4cf50*/  LDCU UR10, c[0x0][0x398] ;  /* 0x00007300ff0a77ac */ /* 0x000e620008000800 */
[----:B----4-:R-:W-:-:S02]  /*4cf60*/  ISETP.GE.AND P5, PT, R10, UR9, PT ;  /* 0x000000090a007c0c */ /* 0x010fc4000bfa6270 */
[----:B------:R-:W-:Y:S01]  /*4cf70*/  SHF.R.S32.HI R72, RZ, 0x8, R72 ;  /* 0x00000008ff487819 */ /* 0x000fe20000011448 */
[----:B------:R-:W2:Y:S01]  /*4cf80*/  LDCU UR9, c[0x0][0x398] ;  /* 0x00007300ff0977ac */ /* 0x000ea20008000800 */
[----:B0-----:R-:W4:Y:S01]  /*4cf90*/  LDL.LU R50, [R1+0x13bc] ;  /* 0x0013bc0001327983 */ /* 0x001f220000300800 */
[----:B------:R-:W-:Y:S01]  /*4cfa0*/  VIADD R70, R70, UR26 ;  /* 0x0000001a46467c36 */ /* 0x000fe20008000000 */
[----:B------:R-:W4:Y:S02]  /*4cfb0*/  LDCU UR6, c[0x0][0x39c] ;  /* 0x00007380ff0677ac */ /* 0x000f240008000800 */
[----:B------:R-:W4:Y:S04]  /*4cfc0*/  LDL.LU R51, [R1+0x650] ;  /* 0x0006500001337983 */ /* 0x000f280000300800 */
[----:B------:R-:W4:Y:S01]  /*4cfd0*/  LDL.LU R10, [R1+0x654] ;  /* 0x00065400010a7983 */ /* 0x000f220000300800 */
[----:B------:R-:W-:-:S03]  /*4cfe0*/  F2FP.SATFINITE.E5M2.F32.PACK_AB_MERGE_C R71, R8, R11, RZ ;  /* 0x0000000b0847723e */ /* 0x000fc600048060ff */
[----:B------:R-:W-:Y:S04]  /*4cff0*/  @P4 STG.E.U8 desc[UR20][R58.64], R72 ;  /* 0x000000483a004986 */ /* 0x000fe8000c101114 */
[----:B------:R-:W4:Y:S04]  /*4d000*/  LDL.LU R11, [R1+0x250] ;  /* 0x00025000010b7983 */ /* 0x000f280000300800 */
[----:B------:R-:W4:Y:S01]  /*4d010*/  LDL.LU R8, [R1+0x254] ;  /* 0x0002540001087983 */ /* 0x000f220000300800 */
[----:B---3--:R-:W-:-:S05]  /*4d020*/  F2FP.SATFINITE.E5M2.F32.PACK_AB_MERGE_C R69, R61, R60, RZ ;  /* 0x0000003c3d45723e */ /* 0x008fca00048060ff */
[----:B------:R0:W-:Y:S01]  /*4d030*/  @P0 STG.E.U8 desc[UR20][R56.64], R69 ;  /* 0x0000004538000986 */ /* 0x0001e2000c101114 */
[----:B-----5:R-:W-:Y:S01]  /*4d040*/  ISETP.GE.AND P0, PT, R4, UR4, PT ;  /* 0x0000000404007c0c */ /* 0x020fe2000bf06270 */
[----:B------:R-:W3:Y:S02]  /*4d050*/  LDCU UR4, c[0x0][0x39c] ;  /* 0x00007380ff0477ac */ /* 0x000ee40008000800 */
[----:B------:R-:W3:Y:S01]  /*4d060*/  LDL.LU R4, [R1+0x13c0] ;  /* 0x0013c00001047983 */ /* 0x000ee20000300800 */
[----:B------:R-:W-:Y:S02]  /*4d070*/  ISETP.LT.AND P6, PT, R5, UR12, !P6 ;  /* 0x0000000c05007c0c */ /* 0x000fe4000f7c1270 */
[----:B------:R-:W-:Y:S01]  /*4d080*/  ISETP.LT.AND P4, PT, R9, UR14, !P2 ;  /* 0x0000000e09007c0c */ /* 0x000fe2000d781270 */
[----:B------:R-:W5:Y:S01]  /*4d090*/  LDCU UR12, c[0x0][0x398] ;  /* 0x00007300ff0c77ac */ /* 0x000f620008000800 */
[----:B--2---:R-:W-:Y:S02]  /*4d0a0*/  ISETP.LT.AND P2, PT, R5, UR9, !P2 ;  /* 0x0000000905007c0c */ /* 0x004fe4000d741270 */
[----:B0-----:R-:W-:Y:S01]  /*4d0b0*/  PRMT R69, R69, 0x9910, RZ ;  /* 0x0000991045457816 */ /* 0x001fe200000000ff */
[----:B------:R-:W0:Y:S01]  /*4d0c0*/  LDCU UR14, c[0x0][0x398] ;  /* 0x00007300ff0e77ac */ /* 0x000e220008000800 */
[----:B------:R-:W-:-:S05]  /*4d0d0*/  PRMT R72, R71, 0x9910, RZ ;  /* 0x0000991047487816 */ /* 0x000fca00000000ff */
[----:B------:R2:W-:Y:S01]  /*4d0e0*/  @P6 STG.E.U8 desc[UR20][R54.64], R71 ;  /* 0x0000004736006986 */ /* 0x0005e2000c101114 */
[----:B------:R-:W-:Y:S01]  /*4d0f0*/  IADD3 R86, P6, PT, R70, R2, RZ ;  /* 0x0000000246567210 */ /* 0x000fe20007fde0ff */
[----:B------:R-:W0:Y:S01]  /*4d100*/  LDCU UR9, c[0x0][0x398] ;  /* 0x00007300ff0977ac */ /* 0x000e220008000800 */
[----:B------:R-:W-:Y:S02]  /*4d110*/  SHF.R.S32.HI R69, RZ, 0x8, R69 ;  /* 0x00000008ff457819 */ /* 0x000fe40000011445 */
[----:B------:R-:W-:Y:S02]  /*4d120*/  SHF.R.S32.HI R72, RZ, 0x8, R72 ;  /* 0x00000008ff487819 */ /* 0x000fe40000011448 */
[----:B--2---:R-:W-:Y:S01]  /*4d130*/  SHF.R.S32.HI R71, RZ, 0x1f, R70 ;  /* 0x0000001fff477819 */ /* 0x004fe20000011446 */
[----:B------:R4:W-:Y:S04]  /*4d140*/  @P4 STG.E.U8 desc[UR20][R52.64], R69 ;  /* 0x0000004534004986 */ /* 0x0009e8000c101114 */
[----:B------:R-:W-:Y:S01]  /*4d150*/  IMAD.X R87, R71, 0x1, R0, P6 ;  /* 0x0000000147577824 */ /* 0x000fe200030e0600 */
[----:B-1----:R-:W-:Y:S01]  /*4d160*/  ISETP.LT.AND P6, PT, R9, UR10, !P5 ;  /* 0x0000000a09007c0c */ /* 0x002fe2000efc1270 */
[----:B------:R1:W-:Y:S01]  /*4d170*/  @P2 STG.E.U8 desc[UR20][R36.64], R72 ;  /* 0x0000004824002986 */ /* 0x0003e2000c101114 */
[----:B----4-:R-:W-:Y:S01]  /*4d180*/  F2FP.SATFINITE.E5M2.F32.PACK_AB_MERGE_C R69, R10, R51, RZ ;  /* 0x000000330a45723e */ /* 0x010fe200048060ff */
[----:B------:R-:W2:Y:S02]  /*4d190*/  LDCU UR10, c[0x0][0x398] ;  /* 0x00007300ff0a77ac */ /* 0x000ea40008000800 */
[----:B------:R-:W4:Y:S04]  /*4d1a0*/  LDL.LU R10, [R1+0x13c4] ;  /* 0x0013c400010a7983 */ /* 0x000f280000300800 */
[----:B-1----:R-:W4:Y:S04]  /*4d1b0*/  LDL.LU R36, [R1+0x658] ;  /* 0x0006580001247983 */ /* 0x002f280000300800 */
[----:B------:R-:W4:Y:S04]  /*4d1c0*/  LDL.LU R37, [R1+0x65c] ;  /* 0x00065c0001257983 */ /* 0x000f280000300800 */
[----:B------:R1:W-:Y:S01]  /*4d1d0*/  @P6 STG.E.U8 desc[UR20][R12.64], R69 ;  /* 0x000000450c006986 */ /* 0x0003e2000c101114 */
[----:B------:R-:W-:-:S03]  /*4d1e0*/  F2FP.SATFINITE.E5M2.F32.PACK_AB_MERGE_C R73, R8, R11, RZ ;  /* 0x0000000b0849723e */ /* 0x000fc600048060ff */
[----:B-1----:R-:W4:Y:S01]  /*4d1f0*/  LDL.LU R12, [R1+0x258] ;  /* 0x00025800010c7983 */ /* 0x002f220000300800 */
[----:B---3--:R-:W-:Y:S01]  /*4d200*/  ISETP.GE.AND P6, PT, R4, UR4, PT ;  /* 0x0000000404007c0c */ /* 0x008fe2000bfc6270 */
[----:B------:R-:W-:Y:S02]  /*4d210*/  VIADD R76, R70, UR26 ;  /* 0x0000001a464c7c36 */ /* 0x000fe40008000000 */
[----:B------:R-:W3:Y:S01]  /*4d220*/  LDL.LU R4, [R1+0x25c] ;  /* 0x00025c0001047983 */ /* 0x000ee20000300800 */
[----:B-----5:R-:W-:Y:S01]  /*4d230*/  ISETP.LT.AND P5, PT, R5, UR12, !P5 ;  /* 0x0000000c05007c0c */ /* 0x020fe2000efa1270 */
[----:B------:R-:W1:Y:S02]  /*4d240*/  LDCU UR12, c[0x0][0x398] ;  /* 0x00007300ff0c77ac */ /* 0x000e640008000800 */
[----:B------:R-:W5:Y:S01]  /*4d250*/  LDL.LU R11, [R1+0x13c8] ;  /* 0x0013c800010b7983 */ /* 0x000f620000300800 */
[----:B------:R-:W-:Y:S01]  /*4d260*/  PRMT R72, R69, 0x9910, RZ ;  /* 0x0000991045487816 */ /* 0x000fe200000000ff */
[----:B------:R-:W5:Y:S02]  /*4d270*/  LDCU UR4, c[0x0][0x39c] ;  /* 0x00007380ff0477ac */ /* 0x000f640008000800 */
[----:B------:R-:W5:Y:S01]  /*4d280*/  LDL.LU R8, [R1+0x13cc] ;  /* 0x0013cc0001087983 */ /* 0x000f620000300800 */
[----:B0-----:R-:W-:Y:S01]  /*4d290*/  ISETP.LT.AND P2, PT, R9, UR14, !P0 ;  /* 0x0000000e09007c0c */ /* 0x001fe2000c741270 */
[----:B------:R-:W-:Y:S01]  /*4d2a0*/  IMAD.MOV.U32 R69, RZ, RZ, R72 ;  /* 0x000000ffff457224 */ /* 0x000fe200078e0048 */
[----:B------:R-:W-:Y:S01]  /*4d2b0*/  ISETP.GE.AND P4, PT, R50, UR6, PT ;  /* 0x0000000632007c0c */ /* 0x000fe2000bf86270 */
[----:B------:R-:W4:Y:S01]  /*4d2c0*/  LDCU UR6, c[0x0][0x39c] ;  /* 0x00007380ff0677ac */ /* 0x000f220008000800 */
[----:B------:R-:W-:Y:S01]  /*4d2d0*/  PRMT R80, R73, 0x9910, RZ ;  /* 0x0000991049507816 */ /* 0x000fe200000000ff */
[----:B------:R-:W-:Y:S01]  /*4d2e0*/  @P5 STG.E.U8 desc[UR20][R48.64], R73 ;  /* 0x0000004930005986 */ /* 0x000fe2000c101114 */
[----:B------:R-:W-:Y:S01]  /*4d2f0*/  SHF.R.S32.HI R69, RZ, 0x8, R69 ;  /* 0x00000008ff457819 */ /* 0x000fe20000011445 */
[----:B------:R-:W0:Y:S01]  /*4d300*/  LDCU UR14, c[0x0][0x398] ;  /* 0x00007300ff0e77ac */ /* 0x000e220008000800 */
[----:B------:R-:W-:Y:S01]  /*4d310*/  IADD3 R70, P5, PT, R70, R68, RZ ;  /* 0x0000004446467210 */ /* 0x000fe20007fbe0ff */
[----:B------:R-:W5:Y:S04]  /*4d320*/  LDL.LU R13, [R1+0x260] ;  /* 0x00026000010d7983 */ /* 0x000f680000300800 */
[----:B------:R0:W-:Y:S01]  /*4d330*/  @P2 STG.E.U8 desc[UR20][R46.64], R69 ;  /* 0x000000452e002986 */ /* 0x0001e2000c101114 */
[----:B------:R-:W-:Y:S01]  /*4d340*/  IMAD.X R71, R71, 0x1, R3, P5 ;  /* 0x0000000147477824 */ /* 0x000fe200028e0603 */
[----:B------:R-:W-:-:S02]  /*4d350*/  IADD3 R72, P5, PT, R76, R2, RZ ;  /* 0x000000024c487210 */ /* 0x000fc40007fbe0ff */
[----:B------:R-:W-:Y:S01]  /*4d360*/  ISETP.LT.AND P2, PT, R5, UR9, !P0 ;  /* 0x0000000905007c0c */ /* 0x000fe2000c741270 */
[----:B------:R-:W3:Y:S01]  /*4d370*/  LDCU UR9, c[0x0][0x39c] ;  /* 0x00007380ff0977ac */ /* 0x000ee20008000800 */
[----:B0-----:R-:W-:-:S05]  /*4d380*/  SHF.R.S32.HI R69, RZ, 0x1f, R76 ;  /* 0x0000001fff457819 */ /* 0x001fca000001144c */
[----:B------:R-:W-:Y:S01]  /*4d390*/  IMAD.X R73, R69, 0x1, R0, P5 ;  /* 0x0000000145497824 */ /* 0x000fe200028e0600 */
[----:B--2---:R-:W-:Y:S01]  /*4d3a0*/  ISETP.LT.AND P5, PT, R9, UR10, !P4 ;  /* 0x0000000a09007c0c */ /* 0x004fe2000e7a1270 */
[----:B------:R-:W0:Y:S01]  /*4d3b0*/  LDCU UR10, c[0x0][0x398] ;  /* 0x00007300ff0a77ac */ /* 0x000e220008000800 */
[----:B------:R-:W-:Y:S02]  /*4d3c0*/  SHF.R.S32.HI R80, RZ, 0x8, R80 ;  /* 0x00000008ff507819 */ /* 0x000fe40000011450 */
[----:B-1----:R-:W-:Y:S01]  /*4d3d0*/  ISETP.LT.AND P4, PT, R5, UR12, !P4 ;  /* 0x0000000c05007c0c */ /* 0x002fe2000e781270 */
[----:B------:R-:W1:Y:S02]  /*4d3e0*/  LDCU UR12, c[0x0][0x398] ;  /* 0x00007300ff0c77ac */ /* 0x000e640008000800 */
[----:B------:R2:W-:Y:S01]  /*4d3f0*/  @P2 STG.E.U8 desc[UR20][R44.64], R80 ;  /* 0x000000502c002986 */ /* 0x0005e2000c101114 */
[----:B------:R-:W-:Y:S01]  /*4d400*/  ISETP.LT.AND P2, PT, R9, UR14, !P6 ;  /* 0x0000000e09007c0c */ /* 0x000fe2000f741270 */
[----:B------:R-:W0:Y:S01]  /*4d410*/  LDCU UR14, c[0x0][0x398] ;  /* 0x00007300ff0e77ac */ /* 0x000e220008000800 */
[----:B----4-:R-:W-:Y:S01]  /*4d420*/  ISETP.GE.AND P0, PT, R10, UR6, PT ;  /* 0x000000060a007c0c */ /* 0x010fe2000bf06270 */
[----:B------:R-:W4:Y:S01]  /*4d430*/  LDCU UR6, c[0x0][0x398] ;  /* 0x00007300ff0677ac */ /* 0x000f220008000800 */
[----:B------:R-:W4:Y:S01]  /*4d440*/  LDL.LU R10, [R1+0x264] ;  /* 0x00026400010a7983 */ /* 0x000f220000300800 */
[----:B------:R-:W-:-:S03]  /*4d450*/  F2FP.SATFINITE.E5M2.F32.PACK_AB_MERGE_C R77, R37, R36, RZ ;  /* 0x00000024254d723e */ /* 0x000fc600048060ff */
[----:B------:R-:W4:Y:S01]  /*4d460*/  LDL.LU R36, [R1+0x660] ;  /* 0x0006600001247983 */ /* 0x000f220000300800 */
[----:B--2---:R-:W-:-:S03]  /*4d470*/  PRMT R80, R77, 0x9910, RZ ;  /* 0x000099104d507816 */ /* 0x004fc600000000ff */
[----:B------:R-:W2:Y:S04]  /*4d480*/  LDL.LU R37, [R1+0x664] ;  /* 0x0006640001257983 */ /* 0x000ea80000300800 */
[----:B------:R0:W-:Y:S02]  /*4d490*/  @P5 STG.E.U8 desc[UR20][R42.64], R77 ;  /* 0x0000004d2a005986 */ /* 0x0001e4000c101114 */
[----:B0-----:R-:W-:-:S05]  /*4d4a0*/  IMAD.MOV.U32 R77, RZ, RZ, R80 ;  /* 0x000000ffff4d7224 */ /* 0x001fca00078e0050 */
[----:B------:R-:W-:Y:S02]  /*4d4b0*/  SHF.R.S32.HI R77, RZ, 0x8, R77 ;  /* 0x00000008ff4d7819 */ /* 0x000fe4000001144d */
[----:B---3--:R-:W-:Y:S02]  /*4d4c0*/  F2FP.SATFINITE.E5M2.F32.PACK_AB_MERGE_C R81, R4, R12, RZ ;  /* 0x0000000c0451723e */ /* 0x008fe400048060ff */
[----:B------:R-:W3:Y:S01]  /*4d4d0*/  LDL.LU R4, [R1+0x13d0] ;  /* 0x0013d00001047983 */ /* 0x000ee20000300800 */
[----:B-----5:R-:W-:Y:S01]  /*4d4e0*/  ISETP.GE.AND P5, PT, R11, UR4, PT ;  /* 0x000000040b007c0c */ /* 0x020fe2000bfa6270 */
[----:B------:R-:W3:Y:S02]  /*4d4f0*/  LDCU UR4, c[0x0][0x39c] ;  /* 0x00007380ff0477ac */ /* 0x000ee40008000800 */
[----:B------:R-:W-:Y:S04]  /*4d500*/  @P4 STG.E.U8 desc[UR20][R40.64], R81 ;  /* 0x0000005128004986 */ /* 0x000fe8000c101114 */
[----:B------:R0:W-:Y:S01]  /*4d510*/  @P2 STG.E.U8 desc[UR20][R38.64], R77 ;  /* 0x0000004d26002986 */ /* 0x0001e2000c101114 */
[----:B------:R-:W-:Y:S01]  /*4d520*/  ISETP.GE.AND P2, PT, R8, UR9, PT ;  /* 0x0000000908007c0c */ /* 0x000fe2000bf46270 */
[----:B------:R-:W5:Y:S02]  /*4d530*/  LDCU UR9, c[0x0][0x398] ;  /* 0x00007300ff0977ac */ /* 0x000f640008000800 */
[----:B------:R-:W5:Y:S04]  /*4d540*/  LDL.LU R11, [R1+0x13d4] ;  /* 0x0013d400010b7983 */ /* 0x000f680000300800 */
[----:B------:R-:W5:Y:S04]  /*4d550*/  LDL.LU R12, [R1+0x668] ;  /* 0x00066800010c7983 */ /* 0x000f680000300800 */
[----:B------:R-:W5:Y:S01]  /*4d560*/  LDL.LU R8, [R1+0x66c] ;  /* 0x00066c0001087983 */ /* 0x000f620000300800 */
[----:B------:R-:W-:-:S02]  /*4d570*/  IADD3 R84, P4, PT, R76, R68, RZ ;  /* 0x000000444c547210 */ /* 0x000fc40007f9e0ff */
[----:B----4-:R-:W-:Y:S01]  /*4d580*/  ISETP.LT.AND P6, PT, R5, UR6, !P6 ;  /* 0x0000000605007c0c */ /* 0x010fe2000f7c1270 */
[----:B------:R-:W5:Y:S02]  /*4d590*/  LDCU UR6, c[0x0][0x39c] ;  /* 0x00007380ff0677ac */ /* 0x000f640008000800 */
[----:B------:R-:W-:Y:S01]  /*4d5a0*/  IMAD.X R85, R69, 0x1, R3, P4 ;  /* 0x0000000145557824 */ /* 0x000fe200020e0603 */
[----:B------:R-:W-:Y:S02]  /*4d5b0*/  ISETP.LT.AND P4, PT, R9, UR10, !P0 ;  /* 0x0000000a09007c0c */ /* 0x000fe4000c781270 */
[----:B------:R-:W-:Y:S01]  /*4d5c0*/  PRMT R80, R81, 0x9910, RZ ;  /* 0x0000991051507816 */ /* 0x000fe200000000ff */
[----:B------:R-:W-:Y:S01]  /*4d5d0*/  VIADD R76, R76, UR26 ;  /* 0x0000001a4c4c7c36 */ /* 0x000fe20008000000 */
[----:B-1----:R-:W-:Y:S01]  /*4d5e0*/  ISETP.LT.AND P0, PT, R5, UR12, !P0 ;  /* 0x0000000c05007c0c */ /* 0x002fe2000c701270 */
[----:B------:R-:W1:Y:S01]  /*4d5f0*/  LDCU UR10, c[0x0][0x398] ;  /* 0x00007300ff0a77ac */ /* 0x000e620008000800 */
[----:B------:R-:W-:Y:S01]  /*4d600*/  SHF.R.S32.HI R80, RZ, 0x8, R80 ;  /* 0x00000008ff507819 */ /* 0x000fe20000011450 */
[----:B------:R-:W4:Y:S04]  /*4d610*/  LDCU UR12, c[0x0][0x398] ;  /* 0x00007300ff0c77ac */ /* 0x000f280008000800 */
[----:B------:R0:W-:Y:S01]  /*4d620*/  @P6 STG.E.U8 desc[UR20][R34.64], R80 ;  /* 0x0000005022006986 */ /* 0x0001e2000c101114 */
[----:B------:R-:W-:Y:S01]  /*4d630*/  ISETP.LT.AND P6, PT, R9, UR14, !P5 ;  /* 0x0000000e09007c0c */ /* 0x000fe2000efc1270 */
[----:B------:R-:W0:Y:S02]  /*4d640*/  LDCU UR14, c[0x0][0x398] ;  /* 0x00007300ff0e77ac */ /* 0x000e240008000800 */
[----:B0-----:R-:W-:-:S02]  /*4d650*/  F2FP.SATFINITE.E5M2.F32.PACK_AB_MERGE_C R77, R10, R13, RZ ;  /* 0x0000000d0a4d723e */ /* 0x001fc400048060ff */
[----:B------:R-:W4:Y:S04]  /*4d660*/  LDL.LU R13, [R1+0x268] ;  /* 0x00026800010d7983 */ /* 0x000f280000300800 */
[----:B------:R-:W4:Y:S01]  /*4d670*/  LDL.LU R10, [R1+0x26c] ;  /* 0x00026c00010a7983 */ /* 0x000f220000300800 */
[----:B--2---:R-:W-:-:S05]  /*4d680*/  F2FP.SATFINITE.E5M2.F32.PACK_AB_MERGE_C R69, R37, R36, RZ ;  /* 0x000000242545723e */ /* 0x004fca00048060ff */
[----:B------:R0:W-:Y:S01]  /*4d690*/  @P4 STG.E.U8 desc[UR20][R32.64], R69 ;  /* 0x0000004520004986 */ /* 0x0001e2000c101114 */
[----:B------:R-:W-:-:S03]  /*4d6a0*/  PRMT R80, R77, 0x9910, RZ ;  /* 0x000099104d507816 */ /* 0x000fc600000000ff */
[----:B------:R2:W-:Y:S01]  /*4d6b0*/  @P0 STG.E.U8 desc[UR20][R30.64], R77 ;  /* 0x0000004d1e000986 */ /* 0x0005e2000c101114 */
[----:B------:R-:W-:Y:S02]  /*4d6c0*/  IADD3 R82, P0, PT, R76, R2, RZ ;  /* 0x000000024c527210 */ /* 0x000fe40007f1e0ff */
[----:B0-----:R-:W-:Y:S02]  /*4d6d0*/  PRMT R69, R69, 0x9910, RZ ;  /* 0x0000991045457816 */ /* 0x001fe400000000ff */
[----:B--2---:R-:W-:Y:S02]  /*4d6e0*/  SHF.R.S32.HI R77, RZ, 0x1f, R76 ;  /* 0x0000001fff4d7819 */ /* 0x004fe4000001144c */
[----:B------:R-:W-:-:S03]  /*4d6f0*/  SHF.R.S32.HI R69, RZ, 0x8, R69 ;  /* 0x00000008ff457819 */ /* 0x000fc60000011445 */
[----:B------:R-:W-:Y:S02]  /*4d700*/  IMAD.X R83, R77, 0x1, R0, P0 ;  /* 0x000000014d537824 */ /* 0x000fe400000e0600 */
[----:B------:R0:W-:Y:S01]  /*4d710*/  @P6 STG.E.U8 desc[UR20][R28.64], R69 ;  /* 0x000000451c006986 */ /* 0x0001e2000c101114 */
[----:B---3--:R-:W-:Y:S01]  /*4d720*/  ISETP.GE.AND P4, PT, R4, UR4, PT ;  /* 0x0000000404007c0c */ /* 0x008fe2000bf86270 */
[----:B------:R-:W2:Y:S02]  /*4d730*/  LDCU UR4, c[0x0][0x39c] ;  /* 0x00007380ff0477ac */ /* 0x000ea40008000800 */
[----:B------:R-:W2:Y:S01]  /*4d740*/  LDL.LU R4, [R1+0x13d8] ;  /* 0x0013d80001047983 */ /* 0x000ea20000300800 */
[----:B-----5:R-:W-:Y:S01]  /*4d750*/  ISETP.GE.AND P0, PT, R11, UR6, PT ;  /* 0x000000060b007c0c */ /* 0x020fe2000bf06270 */
[----:B------:R-:W3:Y:S02]  /*4d760*/  LDCU UR6, c[0x0][0x39c] ;  /* 0x00007380ff0677ac */ /* 0x000ee40008000800 */
[----:B------:R-:W3:Y:S01]  /*4d770*/  LDL.LU R11, [R1+0x13dc] ;  /* 0x0013dc00010b7983 */ /* 0x000ee20000300800 */
[----:B0-----:R-:W-:-:S03]  /*4d780*/  F2FP.SATFINITE.E5M2.F32.PACK_AB_MERGE_C R69, R8, R12, RZ ;  /* 0x0000000c0845723e */ /* 0x001fc600048060ff */
[----:B------:R-:W5:Y:S04]  /*4d790*/  LDL.LU R12, [R1+0x670] ;  /* 0x00067000010c7983 */ /* 0x000f680000300800 */
[----:B------:R-:W5:Y:S01]  /*4d7a0*/  LDL.LU R8, [R1+0x674] ;  /* 0x0006740001087983 */ /* 0x000f620000300800 */
[----:B------:R-:W-:Y:S01]  /*4d7b0*/  ISETP.LT.AND P5, PT, R5, UR9, !P5 ;  /* 0x0000000905007c0c */ /* 0x000fe2000efa1270 */
[----:B------:R-:W0:Y:S01]  /*4d7c0*/  LDCU UR9, c[0x0][0x398] ;  /* 0x00007300ff0977ac */ /* 0x000e220008000800 */
[----:B------:R-:W-:Y:S02]  /*4d7d0*/  SHF.R.S32.HI R80, RZ, 0x8, R80 ;  /* 0x00000008ff507819 */ /* 0x000fe40000011450 */
[----:B-1----:R-:W-:Y:S01]  /*4d7e0*/  ISETP.LT.AND P6, PT, R9, UR10, !P2 ;  /* 0x0000000a09007c0c */ /* 0x002fe2000d7c1270 */
[----:B------:R-:W1:Y:S01]  /*4d7f0*/  LDCU UR10, c[0x0][0x398] ;  /* 0x00007300ff0a77ac */ /* 0x000e620008000800 */
[----:B----4-:R-:W-:Y:S01]  /*4d800*/  ISETP.LT.AND P2, PT, R5, UR12, !P2 ;  /* 0x0000000c05007c0c */ /* 0x010fe2000d741270 */
[----:B------:R-:W4:Y:S06]  /*4d810*/  LDCU UR12, c[0x0][0x398] ;  /* 0x00007300ff0c77ac */ /* 0x000f2c0008000800 */
[----:B------:R0:W-:Y:S01]  /*4d820*/  @P5 STG.E.U8 desc[UR20][R26.64], R80 ;  /* 0x000000501a005986 */ /* 0x0001e2000c101114 */
[----:B------:R-:W-:Y:S01]  /*4d830*/  ISETP.LT.AND P5, PT, R9, UR14, !P4 ;  /* 0x0000000e09007c0c */ /* 0x000fe2000e7a1270 */
[----:B------:R-:W1:Y:S02]  /*4d840*/  LDCU UR14, c[0x0][0x398] ;  /* 0x00007300ff0e77ac */ /* 0x000e640008000800 */
[----:B------:R1:W-:Y:S01]  /*4d850*/  @P6 STG.E.U8 desc[UR20][R20.64], R69 ;  /* 0x0000004514006986 */ /* 0x0003e2000c101114 */
[----:B0-----:R-:W-:-:S04]  /*4d860*/  PRMT R80, R69, 0x9910, RZ ;  /* 0x0000991045507816 */ /* 0x001fc800000000ff */
[----:B------:R-:W-:Y:S01]  /*4d870*/  SHF.R.S32.HI R80, RZ, 0x8, R80 ;  /* 0x00000008ff507819 */ /* 0x000fe20000011450 */
[----:B-1----:R-:W-:Y:S01]  /*4d880*/  VIADD R69, R76, UR26 ;  /* 0x0000001a4c457c36 */ /* 0x002fe20008000000 */
[----:B------:R-:W-:Y:S02]  /*4d890*/  F2FP.SATFINITE.E5M2.F32.PACK_AB_MERGE_C R81, R10, R13, RZ ;  /* 0x0000000d0a51723e */ /* 0x000fe400048060ff */
[----:B------:R-:W4:Y:S04]  /*4d8a0*/  LDL.LU R13, [R1+0x270] ;  /* 0x00027000010d7983 */ /* 0x000f280000300800 */
[----:B------:R-:W-:Y:S01]  /*4d8b0*/  @P2 STG.E.U8 desc[UR20][R16.64], R81 ;  /* 0x0000005110002986 */ /* 0x000fe2000c101114 */
[----:B------:R-:W-:-:S03]  /*4d8c0*/  IADD3 R76, P2, PT, R76, R68, RZ ;  /* 0x000000444c4c7210 */ /* 0x000fc60007f5e0ff */
[----:B------:R0:W-:Y:S01]  /*4d8d0*/  @P5 STG.E.U8 desc[UR20][R6.64], R80 ;  /* 0x0000005006005986 */ /* 0x0001e2000c101114 */
[----:B------:R-:W-:Y:S01]  /*4d8e0*/  SHF.R.S32.HI R10, RZ, 0x1f, R69 ;  /* 0x0000001fff0a7819 */ /* 0x000fe20000011445 */
[----:B------:R-:W-:Y:S01]  /*4d8f0*/  IMAD.X R77, R77, 0x1, R3, P2 ;  /* 0x000000014d4d7824 */ /* 0x000fe200010e0603 */
[----:B0-----:R-:W-:Y:S02]  /*4d900*/  PRMT R6, R81, 0x9910, RZ ;  /* 0x0000991051067816 */ /* 0x001fe400000000ff */
[----:B------:R-:W-:-:S03]  /*4d910*/  IADD3 R80, P2, PT, R69, R2, RZ ;  /* 0x0000000245507210 */ /* 0x000fc60007f5e0ff */
[----:B------:R-:W-:Y:S02]  /*4d920*/  IMAD.MOV.U32 R7, RZ, RZ, R6 ;  /* 0x000000ffff077224 */ /* 0x000fe400078e0006 */
[----:B------:R-:W-:Y:S01]  /*4d930*/  IMAD.X R81, R10, 0x1, R0, P2 ;  /* 0x000000010a517824 */ /* 0x000fe200010e0600 */
[----:B--2---:R-:W-:Y:S01]  /*4d940*/  ISETP.GE.AND P6, PT, R4, UR4, PT ;  /* 0x0000000404007c0c */ /* 0x004fe2000bfc6270 */
[----:B------:R-:W0:Y:S01]  /*4d950*/  LDCU UR4, c[0x0][0x39c] ;  /* 0x00007380ff0477ac */ /* 0x000e220008000800 */
[----:B------:R-:W2:Y:S04]  /*4d960*/  LDL.LU R4, [R1+0x274] ;  /* 0x0002740001047983 */ /* 0x000ea80000300800 */
[----:B------:R-:W0:Y:S04]  /*4d970*/  LDL.LU R16, [R1+0x13e0] ;  /* 0x0013e00001107983 */ /* 0x000e280000300800 */
[----:B------:R-:W2:Y:S01]  /*4d980*/  LDL.LU R6, [R1+0x13e4] ;  /* 0x0013e40001067983 */ /* 0x000ea20000300800 */
[----:B---3--:R-:W-:Y:S01]  /*4d990*/  ISETP.GE.AND P2, PT, R11, UR6, PT ;  /* 0x000000060b007c0c */ /* 0x008fe2000bf46270 */
[----:B------:R-:W1:Y:S02]  /*4d9a0*/  LDCU UR6, c[0x0][0x398] ;  /* 0x00007300ff0677ac */ /* 0x000e640008000800 */
[----:B------:R-:W3:Y:S01]  /*4d9b0*/  LDL.LU R17, [R1+0x678] ;  /* 0x0006780001117983 */ /* 0x000ee20000300800 */
[----:B-----5:R-:W-:-:S02]  /*4d9c0*/  F2FP.SATFINITE.E5M2.F32.PACK_AB_MERGE_C R20, R8, R12, RZ ;  /* 0x0000000c0814723e */ /* 0x020fc400048060ff */
[----:B------:R-:W-:Y:S02]  /*4d9d0*/  SHF.R.S32.HI R12, RZ, 0x8, R7 ;  /* 0x00000008ff0c7819 */ /* 0x000fe40000011407 */
[----:B------:R-:W3:Y:S04]  /*4d9e0*/  LDL.LU R7, [R1+0x67c] ;  /* 0x00067c0001077983 */ /* 0x000ee80000300800 */
[----:B------:R-:W5:Y:S04]  /*4d9f0*/  LDL.LU R11, [R1+0x278] ;  /* 0x00027800010b7983 */ /* 0x000f680000300800 */
[----:B------:R-:W5:Y:S01]  /*4da00*/  LDL.LU R8, [R1+0x27c] ;  /* 0x00027c0001087983 */ /* 0x000f620000300800 */
[----:B------:R-:W-:Y:S01]  /*4da10*/  ISETP.LT.AND P4, PT, R5, UR9, !P4 ;  /* 0x0000000905007c0c */ /* 0x000fe2000e781270 */
[----:B------:R-:W0:Y:S01]  /*4da20*/  LDCU UR9, c[0x0][0x39c] ;  /* 0x00007380ff0977ac */ /* 0x000e220008000800 */
[----:B------:R-:W-:-:S02]  /*4da30*/  ISETP.LT.AND P5, PT, R9, UR10, !P0 ;  /* 0x0000000a09007c0c */ /* 0x000fc4000c7a1270 */
[----:B----4-:R-:W-:Y:S01]  /*4da40*/  ISETP.LT.AND P0, PT, R5, UR12, !P0 ;  /* 0x0000000c05007c0c */ /* 0x010fe2000c701270 */
[----:B------:R-:W4:Y:S01]  /*4da50*/  LDCU UR10, c[0x0][0x398] ;  /* 0x00007300ff0a77ac */ /* 0x000f220008000800 */
[----:B------:R-:W0:Y:S07]  /*4da60*/  LDCU UR12, c[0x0][0x398] ;  /* 0x00007300ff0c77ac */ /* 0x000e2e0008000800 */
[----:B------:R4:W-:Y:S01]  /*4da70*/  @P4 STG.E.U8 desc[UR20][R24.64], R12 ;  /* 0x0000000c18004986 */ /* 0x0009e2000c101114 */
[----:B------:R-:W-:Y:S01]  /*4da80*/  ISETP.LT.AND P4, PT, R9, UR14, !P6 ;  /* 0x0000000e09007c0c */ /* 0x000fe2000f781270 */
[----:B------:R-:W0:Y:S01]  /*4da90*/  LDCU UR14, c[0x0][0x398] ;  /* 0x00007300ff0e77ac */ /* 0x000e220008000800 */
[----:B-1----:R-:W-:Y:S01]  /*4daa0*/  ISETP.LT.AND P6, PT, R5, UR6, !P6 ;  /* 0x0000000605007c0c */ /* 0x002fe2000f7c1270 */
[----:B------:R-:W-:Y:S01]  /*4dab0*/  @P5 STG.E.U8 desc[UR20][R22.64], R20 ;  /* 0x0000001416005986 */ /* 0x000fe2000c101114 */
[----:B------:R-:W1:Y:S01]  /*4dac0*/  LDCU UR6, c[0x0][0x39c] ;  /* 0x00007380ff0677ac */ /* 0x000e620008000800 */
[----:B----4-:R-:W-:-:S02]  /*4dad0*/  PRMT R12, R20, 0x9910, RZ ;  /* 0x00009910140c7816 */ /* 0x010fc400000000ff */
[----:B--2---:R-:W-:Y:S02]  /*4dae0*/  F2FP.SATFINITE.E5M2.F32.PACK_AB_MERGE_C R4, R4, R13, RZ ;  /* 0x0000000d0404723e */ /* 0x004fe400048060ff */
[----:B------:R-:W2:Y:S04]  /*4daf0*/  LDL.LU R13, [R1+0x13e8] ;  /* 0x0013e800010d7983 */ /* 0x000ea80000300800 */
[----:B------:R4:W-:Y:S02]  /*4db00*/  @P0 STG.E.U8 desc[UR20][R78.64], R4 ;  /* 0x000000044e000986 */ /* 0x0009e4000c101114 */
[----:B----4-:R-:W-:Y:S02]  /*4db10*/  SHF.R.S32.HI R79, RZ, 0x8, R12 ;  /* 0x00000008ff4f7819 */ /* 0x010fe4000001140c */
[----:B------:R-:W-:-:S02]  /*4db20*/  IADD3 R78, P0, PT, R69, R68, RZ ;  /* 0x00000044454e7210 */ /* 0x000fc40007f1e0ff */
[----:B------:R-:W-:Y:S01]  /*4db30*/  PRMT R4, R4, 0x9910, RZ ;  /* 0x0000991004047816 */ /* 0x000fe200000000ff */
[----:B------:R4:W-:Y:S03]  /*4db40*/  @P4 STG.E.U8 desc[UR20][R18.64], R79 ;  /* 0x0000004f12004986 */ /* 0x0009e6000c101114 */
[----:B------:R-:W-:-:S05]  /*4db50*/  SHF.R.S32.HI R4, RZ, 0x8, R4 ;  /* 0x00000008ff047819 */ /* 0x000fca0000011404 */
[----:B------:R1:W-:Y:S01]  /*4db60*/  @P6 STG.E.U8 desc[UR20][R14.64], R4 ;  /* 0x000000040e006986 */ /* 0x0003e2000c101114 */
[----:B----4-:R-:W-:Y:S01]  /*4db70*/  IMAD.X R79, R10, 0x1, R3, P0 ;  /* 0x000000010a4f7824 */ /* 0x010fe200000e0603 */
[----:B0-----:R-:W-:Y:S02]  /*4db80*/  ISETP.GE.AND P0, PT, R6, UR9, PT ;  /* 0x0000000906007c0c */ /* 0x001fe4000bf06270 */
[----:B------:R-:W4:Y:S01]  /*4db90*/  LDL.LU R10, [R1+0x13ec] ;  /* 0x0013ec00010a7983 */ /* 0x000f220000300800 */
[----:B-----5:R-:W-:Y:S01]  /*4dba0*/  F2FP.SATFINITE.E5M2.F32.PACK_AB_MERGE_C R11, R8, R11, RZ ;  /* 0x0000000b080b723e */ /* 0x020fe200048060ff */
[----:B------:R-:W0:Y:S02]  /*4dbb0*/  LDCU UR9, c[0x0][0x398] ;  /* 0x00007300ff0977ac */ /* 0x000e240008000800 */
[----:B------:R-:W5:Y:S04]  /*4dbc0*/  LDL.LU R12, [R1+0x680] ;  /* 0x00068000010c7983 */ /* 0x000f680000300800 */
[----:B------:R-:W5:Y:S04]  /*4dbd0*/  LDL.LU R6, [R1+0x684] ;  /* 0x0006840001067983 */ /* 0x000f680000300800 */
[----:B------:R-:W2:Y:S04]  /*4dbe0*/  LDL.LU R8, [R1+0x280] ;  /* 0x0002800001087983 */ /* 0x000ea80000300800 */
[----:B-1----:R-:W2:Y:S01]  /*4dbf0*/  LDL.LU R4, [R1+0x284] ;  /* 0x0002840001047983 */ /* 0x002ea20000300800 */
[----:B------:R-:W-:Y:S01]  /*4dc00*/  ISETP.LT.AND P4, PT, R9, UR10, !P2 ;  /* 0x0000000a09007c0c */ /* 0x000fe2000d781270 */
[----:B------:R-:W1:Y:S01]  /*4dc10*/  LDCU UR10, c[0x0][0x398] ;  /* 0x00007300ff0a77ac */ /* 0x000e620008000800 */
[----:B------:R-:W-:-:S02]  /*4dc20*/  ISETP.LT.AND P2, PT, R5, UR12, !P2 ;  /* 0x0000000c05007c0c */ /* 0x000fc4000d741270 */
[----:B---3--:R-:W-:Y:S01]  /*4dc30*/  F2FP.SATFINITE.E5M2.F32.PACK_AB_MERGE_C R7, R7, R17, RZ ;  /* 0x000000110707723e */ /* 0x008fe200048060ff */
[----:B------:R-:W3:Y:S01]  /*4dc40*/  LDCU UR12, c[0x0][0x398] ;  /* 0x00007300ff0c77ac */ /* 0x000ee20008000800 */
[----:B------:R-:W-:Y:S01]  /*4dc50*/  ISETP.GE.AND P5, PT, R16, UR4, PT ;  /* 0x0000000410007c0c */ /* 0x000fe2000bfa6270 */
[----:B------:R-:W0:Y:S03]  /*4dc60*/  LDCU UR4, c[0x0][0x39c] ;  /* 0x00007380ff0477ac */ /* 0x000e260008000800 */
[----:B------:R-:W-:-:S03]  /*4dc70*/  ISETP.LT.AND P6, PT, R9, UR14, !P5 ;  /* 0x0000000e09007c0c */ /* 0x000fc6000efc1270 */
[----:B------:R0:W-:Y:S01]  /*4dc80*/  @P4 STG.E.U8 desc[UR20][R92.64], R7 ;  /* 0x000000075c004986 */ /* 0x0001e2000c101114 */
[----:B------:R-:W1:Y:S03]  /*4dc90*/  LDCU UR14, c[0x0][0x398] ;  /* 0x00007300ff0e77ac */ /* 0x000e660008000800 */
[----:B------:R3:W-:Y:S01]  /*4dca0*/  @P2 STG.E.U8 desc[UR20][R74.64], R11 ;  /* 0x0000000b4a002986 */ /* 0x0007e2000c101114 */
[----:B0-----:R-:W-:Y:S02]  /*4dcb0*/  PRMT R92, R7, 0x9910, RZ ;  /* 0x00009910075c7816 */ /* 0x001fe400000000ff */
[----:B------:R-:W-:Y:S01]  /*4dcc0*/  ISETP.LT.AND P5, PT, R5, UR9, !P5 ;  /* 0x0000000905007c0c */ /* 0x000fe2000efa1270 */
[----:B------:R-:W4:Y:S01]  /*4dcd0*/  LDL.LU R7, [R1+0x13f0] ;  /* 0x0013f00001077983 */ /* 0x000f220000300800 */
[----:B---3--:R-:W-:Y:S01]  /*4dce0*/  PRMT R75, R11, 0x9910, RZ ;  /* 0x000099100b4b7816 */ /* 0x008fe200000000ff */
[----:B------:R-:W-:Y:S01]  /*4dcf0*/  IMAD.MOV.U32 R74, RZ, RZ, R92 ;  /* 0x000000ffff4a7224 */ /* 0x000fe200078e005c */
[----:B------:R-:W0:Y:S01]  /*4dd00*/  LDCU UR9, c[0x0][0x398] ;  /* 0x00007300ff0977ac */ /* 0x000e220008000800 */
[----:B------:R-:W-:-:S03]  /*4dd10*/  VIADD R92, R69, UR26 ;  /* 0x0000001a455c7c36 */ /* 0x000fc60008000000 */
[----:B------:R-:W-:-:S05]  /*4dd20*/  SHF.R.S32.HI R69, RZ, 0x8, R74 ;  /* 0x00000008ff457819 */ /* 0x000fca000001144a */
[----:B------:R3:W-:Y:S02]  /*4dd30*/  @P6 STG.E.U8 desc[UR20][R90.64], R69 ;  /* 0x000000455a006986 */ /* 0x0007e4000c101114 */
[----:B---3--:R-:W-:-:S05]  /*4dd40*/  IMAD.MOV.U32 R90, RZ, RZ, R75 ;  /* 0x000000ffff5a7224 */ /* 0x008fca00078e004b */
[----:B------:R-:W-:-:S05]  /*4dd50*/  SHF.R.S32.HI R90, RZ, 0x8, R90 ;  /* 0x00000008ff5a7819 */ /* 0x000fca000001145a */
[----:B------:R2:W-:Y:S01]  /*4dd60*/  @P5 STG.E.U8 desc[UR20][R88.64], R90 ;  /* 0x0000005a58005986 */ /* 0x0005e2000c101114 */
[----:B-----5:R-:W-:-:S03]  /*4dd70*/  F2FP.SATFINITE.E5M2.F32.PACK_AB_MERGE_C R69, R6, R12, RZ ;  /* 0x0000000c0645723e */ /* 0x020fc600048060ff */
[----:B------:R-:W3:Y:S01]  /*4dd80*/  LDL.LU R6, [R1+0x13f4] ;  /* 0x0013f40001067983 */ /* 0x000ee20000300800 */
[----:B--2---:R-:W-:-:S03]  /*4dd90*/  F2FP.SATFINITE.E5M2.F32.PACK_AB_MERGE_C R88, R4, R8, RZ ;  /* 0x000000080458723e */ /* 0x004fc600048060ff */
[----:B------:R-:W2:Y:S04]  /*4dda0*/  LDL.LU R8, [R1+0x688] ;  /* 0x0006880001087983 */ /* 0x000ea80000300800 */
[----:B------:R-:W2:Y:S04]  /*4ddb0*/  LDL.LU R4, [R1+0x68c] ;  /* 0x00068c0001047983 */ /* 0x000ea80000300800 */
[----:B------:R-:W5:Y:S04]  /*4ddc0*/  LDL.LU R11, [R1+0x288] ;  /* 0x00028800010b7983 */ /* 0x000f680000300800 */
[----:B------:R-:W5:Y:S01]  /*4ddd0*/  LDL.LU R12, [R1+0x28c] ;  /* 0x00028c00010c7983 */ /* 0x000f620000300800 */
[----:B-1----:R-:W-:Y:S01]  /*4dde0*/  ISETP.LT.AND P6, PT, R9, UR10, !P0 ;  /* 0x0000000a09007c0c */ /* 0x002fe2000c7c1270 */
[----:B------:R-:W1:Y:S01]  /*4ddf0*/  LDCU UR10, c[0x0][0x398] ;  /* 0x00007300ff0a77ac */ /* 0x000e620008000800 */
[----:B------:R-:W-:Y:S01]  /*4de00*/  ISETP.LT.AND P0, PT, R5, UR12, !P0 ;  /* 0x0000000c05007c0c */ /* 0x000fe2000c701270 */
[----:B------:R-:W5:Y:S01]  /*4de10*/  LDL.LU R14, [R1+0x13f8] ;  /* 0x0013f800010e7983 */ /* 0x000f620000300800 */
[----:B------:R-:W-:Y:S01]  /*4de20*/  ISETP.GE.AND P4, PT, R13, UR4, PT ;  /* 0x000000040d007c0c */ /* 0x000fe2000bf86270 */
[----:B------:R-:W0:Y:S01]  /*4de30*/  LDCU UR4, c[0x0][0x39c] ;  /* 0x00007380ff0477ac */ /* 0x000e220008000800 */
[----:B------:R-:W-:Y:S01]  /*4de40*/  SHF.R.S32.HI R93, RZ, 0x1f, R92 ;  /* 0x0000001fff5d7819 */ /* 0x000fe2000001145c */
[----:B------:R-:W5:Y:S01]  /*4de50*/  LDL.LU R13, [R1+0x1400] ;  /* 0x00140000010d7983 */ /* 0x000f620000300800 */
[----:B------:R-:W-:Y:S01]  /*4de60*/  IADD3 R74, P2, PT, R92, R2, RZ ;  /* 0x000000025c4a7210 */ /* 0x000fe20007f5e0ff */
[----:B------:R-:W0:Y:S01]  /*4de70*/  LDCU UR12, c[0x0][0x398] ;  /* 0x00007300ff0c77ac */ /* 0x000e220008000800 */
[----:B------:R-:W-:-:S02]  /*4de80*/  PRMT R89, R69, 0x9910, RZ ;  /* 0x0000991045597816 */ /* 0x000fc400000000ff */
[----:B------:R-:W-:Y:S01]  /*4de90*/  ISETP.LT.AND P5, PT, R9, UR14, !P4 ;  /* 0x0000000e09007c0c */ /* 0x000fe2000e7a1270 */
[----:B------:R-:W-:Y:S01]  /*4dea0*/  IMAD.X R75, R93, 0x1, R0, P2 ;  /* 0x000000015d4b7824 */ /* 0x000fe200010e0600 */
[----:B----4-:R-:W-:Y:S01]  /*4deb0*/  ISETP.GE.AND P2, PT, R10, UR6, PT ;  /* 0x000000060a007c0c */ /* 0x010fe2000bf46270 */
[----:B------:R4:W-:Y:S01]  /*4dec0*/  @P6 STG.E.U8 desc[UR20][R86.64], R69 ;  /* 0x0000004556006986 */ /* 0x0009e2000c101114 */
[----:B------:R-:W3:Y:S03]  /*4ded0*/  LDCU UR6, c[0x0][0x39c] ;  /* 0x00007380ff0677ac */ /* 0x000ee60008000800 */
[----:B------:R0:W-:Y:S01]  /*4dee0*/  @P0 STG.E.U8 desc[UR20][R70.64], R88 ;  /* 0x0000005846000986 */ /* 0x0001e2000c101114 */
[----:B------:R-:W1:Y:S01]  /*4def0*/  LDCU UR14, c[0x0][0x398] ;  /* 0x00007300ff0e77ac */ /* 0x000e620008000800 */
[----:B----4-:R-:W-:Y:S01]  /*4df00*/  IMAD.MOV.U32 R69, RZ, RZ, R89 ;  /* 0x000000ffff457224 */ /* 0x010fe200078e0059 */
[----:B0-----:R-:W-:-:S04]  /*4df10*/  IADD3 R70, P0, PT, R92, R68, RZ ;  /* 0x000000445c467210 */ /* 0x001fc80007f1e0ff */
[----:B------:R-:W-:Y:S01]  /*4df20*/  SHF.R.S32.HI R71, RZ, 0x8, R69 ;  /* 0x00000008ff477819 */ /* 0x000fe20000011445 */
[----:B------:R-:W-:-:S04]  /*4df30*/  VIADD R69, R92, UR26 ;  /* 0x0000001a5c457c36 */ /* 0x000fc80008000000 */
[----:B------:R0:W-:Y:S01]  /*4df40*/  @P5 STG.E.U8 desc[UR20][R72.64], R71 ;  /* 0x0000004748005986 */ /* 0x0001e2000c101114 */
[----:B------:R-:W-:Y:S02]  /*4df50*/  SHF.R.S32.HI R86, RZ, 0x1f, R69 ;  /* 0x0000001fff567819 */ /* 0x000fe40000011445 */
[----:B------:R-:W-:Y:S01]  /*4df60*/  ISETP.GE.AND P6, PT, R7, UR4, PT ;  /* 0x0000000407007c0c */ /* 0x000fe2000bfc6270 */
[----:B------:R-:W4:Y:S01]  /*4df70*/  LDCU UR4, c[0x0][0x39c] ;  /* 0x00007380ff0477ac */ /* 0x000f220008000800 */
[----:B0-----:R-:W-:Y:S01]  /*4df80*/  IMAD.X R71, R93, 0x1, R3, P0 ;  /* 0x000000015d477824 */ /* 0x001fe200000e0603 */
[----:B------:R-:W-:Y:S02]  /*4df90*/  IADD3 R72, P0, PT, R69, R2, RZ ;  /* 0x0000000245487210 */ /* 0x000fe40007f1e0ff */
[----:B------:R-:W-:-:S03]  /*4dfa0*/  PRMT R89, R88, 0x9910, RZ ;  /* 0x0000991058597816 */ /* 0x000fc600000000ff */
[----:B------:R-:W-:Y:S01]  /*4dfb0*/  IMAD.X R73, R86, 0x1, R0, P0 ;  /* 0x0000000156497824 */ /* 0x000fe200000e0600 */
[----:B---3--:R-:W-:Y:S01]  /*4dfc0*/  ISETP.GE.AND P0, PT, R6, UR6, PT ;  /* 0x0000000606007c0c */ /* 0x008fe2000bf06270 */
[----:B------:R-:W0:Y:S01]  /*4dfd0*/  LDCU UR6, c[0x0][0x398] ;  /* 0x00007300ff0677ac */ /* 0x000e220008000800 */
[----:B------:R-:W3:Y:S04]  /*4dfe0*/  LDL.LU R6, [R1+0x698] ;  /* 0x0006980001067983 */ /* 0x000ee80000300800 */
[----:B------:R-:W3:Y:S01]  /*4dff0*/  LDL.LU R7, [R1+0x69c] ;  /* 0x00069c0001077983 */ /* 0x000ee20000300800 */
[----:B--2---:R-:W-:-:S03]  /*4e000*/  F2FP.SATFINITE.E5M2.F32.PACK_AB_MERGE_C R88, R4, R8, RZ ;  /* 0x000000080458723e */ /* 0x004fc600048060ff */
[----:B------:R-:W2:Y:S04]  /*4e010*/  LDL.LU R4, [R1+0x13fc] ;  /* 0x0013fc0001047983 */ /* 0x000ea80000300800 */
[----:B------:R-:W2:Y:S01]  /*4e020*/  LDL.LU R10, [R1+0x690] ;  /* 0x00069000010a7983 */ /* 0x000ea20000300800 */
[----:B-----5:R-:W-:-:S03]  /*4e030*/  F2FP.SATFINITE.E5M2.F32.PACK_AB_MERGE_C R87, R12, R11, RZ ;  /* 0x0000000b0c57723e */ /* 0x020fc600048060ff */
[----:B------:R-:W5:Y:S04]  /*4e040*/  LDL.LU R8, [R1+0x694] ;  /* 0x0006940001087983 */ /* 0x000f680000300800 */
[----:B------:R-:W5:Y:S04]  /*4e050*/  LDL.LU R11, [R1+0x290] ;  /* 0x00029000010b7983 */ /* 0x000f680000300800 */
[----:B------:R-:W5:Y:S01]  /*4e060*/  LDL.LU R12, [R1+0x294] ;  /* 0x00029400010c7983 */ /* 0x000f620000300800 */
[----:B------:R-:W-:Y:S01]  /*4e070*/  ISETP.LT.AND P4, PT, R5, UR9, !P4 ;  /* 0x0000000905007c0c */ /* 0x000fe2000e781270 */
[----:B------:R-:W0:Y:S01]  /*4e080*/  LDCU UR9, c[0x0][0x39c] ;  /* 0x00007380ff0977ac */ /* 0x000e220008000800 */
[----:B-1----:R-:W-:-:S02]  /*4e090*/  ISETP.LT.AND P5, PT, R9, UR10, !P2 ;  /* 0x0000000a09007c0c */ /* 0x002fc4000d7a1270 */
[----:B------:R-:W-:Y:S01]  /*4e0a0*/  ISETP.LT.AND P2, PT, R5, UR12, !P2 ;  /* 0x0000000c05007c0c */ /* 0x000fe2000d741270 */
[----:B------:R-:W1:Y:S01]  /*4e0b0*/  LDCU UR10, c[0x0][0x398] ;  /* 0x00007300ff0a77ac */ /* 0x000e620008000800 */
[----:B------:R-:W-:Y:S01]  /*4e0c0*/  SHF.R.S32.HI R89, RZ, 0x8, R89 ;  /* 0x00000008ff597819 */ /* 0x000fe20000011459 */
[----:B------:R-:W0:Y:S06]  /*4e0d0*/  LDCU UR12, c[0x0][0x398] ;  /* 0x00007300ff0c77ac */ /* 0x000e2c0008000800 */
[----:B------:R0:W-:Y:S01]  /*4e0e0*/  @P4 STG.E.U8 desc[UR20][R84.64], R89 ;  /* 0x0000005954004986 */ /* 0x0001e2000c101114 */
[----:B------:R-:W-:Y:S01]  /*4e0f0*/  ISETP.LT.AND P4, PT, R9, UR14, !P6 ;  /* 0x0000000e09007c0c */ /* 0x000fe2000f781270 */
[----:B------:R-:W1:Y:S02]  /*4e100*/  LDCU UR14, c[0x0][0x398] ;  /* 0x00007300ff0e77ac */ /* 0x000e640008000800 */
[----:B------:R1:W-:Y:S01]  /*4e110*/  @P5 STG.E.U8 desc[UR20][R82.64], R88 ;  /* 0x0000005852005986 */ /* 0x0003e2000c101114 */
[----:B----4-:R-:W-:Y:S01]  /*4e120*/  ISETP.GE.AND P5, PT, R14, UR4, PT ;  /* 0x000000040e007c0c */ /* 0x010fe2000bfa6270 */
[----:B------:R-:W2:Y:S01]  /*4e130*/  LDCU UR4, c[0x0][0x39c] ;  /* 0x00007380ff0477ac */ /* 0x000ea20008000800 */
[----:B0-----:R-:W-:Y:S01]  /*4e140*/  PRMT R84, R88, 0x9910, RZ ;  /* 0x0000991058547816 */ /* 0x001fe200000000ff */
[----:B------:R0:W-:Y:S01]  /*4e150*/  @P2 STG.E.U8 desc[UR20][R76.64], R87 ;  /* 0x000000574c002986 */ /* 0x0001e2000c101114 */
[----:B------:R-:W-:Y:S01]  /*4e160*/  ISETP.LT.AND P6, PT, R5, UR6, !P6 ;  /* 0x0000000605007c0c */ /* 0x000fe2000f7c1270 */
[----:B------:R-:W4:Y:S02]  /*4e170*/  LDCU UR6, c[0x0][0x398] ;  /* 0x00007300ff0677ac */ /* 0x000f240008000800 */
[----:B-1----:R-:W-:Y:S01]  /*4e180*/  IMAD.MOV.U32 R82, RZ, RZ, R84 ;  /* 0x000000ffff527224 */ /* 0x002fe200078e0054 */
[----:B0-----:R-:W-:-:S04]  /*4e190*/  PRMT R87, R87, 0x9910, RZ ;  /* 0x0000991057577816 */ /* 0x001fc800000000ff */
[----:B------:R-:W-:Y:S01]  /*4e1a0*/  SHF.R.S32.HI R77, RZ, 0x8, R82 ;  /* 0x00000008ff4d7819 */ /* 0x000fe20000011452 */
[----:B------:R-:W-:-:S04]  /*4e1b0*/  IMAD.MOV.U32 R82, RZ, RZ, R87 ;  /* 0x000000ffff527224 */ /* 0x000fc800078e0057 */
[----:B------:R0:W-:Y:S02]  /*4e1c0*/  @P4 STG.E.U8 desc[UR20][R80.64], R77 ;  /* 0x0000004d50004986 */ /* 0x0001e4000c101114 */
[----:B0-----:R-:W-:-:S05]  /*4e1d0*/  SHF.R.S32.HI R80, RZ, 0x8, R82 ;  /* 0x00000008ff507819 */ /* 0x001fca0000011452 */
[----:B------:R3:W-:Y:S02]  /*4e1e0*/  @P6 STG.E.U8 desc[UR20][R78.64], R80 ;  /* 0x000000504e006986 */ /* 0x0007e4000c101114 */
[----:B---3--:R-:W-:Y:S02]  /*4e1f0*/  F2FP.SATFINITE.E5M2.F32.PACK_AB_MERGE_C R80, R7, R6, RZ ;  /* 0x000000060750723e */ /* 0x008fe400048060ff */
[----:B--2---:R-:W-:Y:S01]  /*4e200*/  ISETP.GE.AND P6, PT, R4, UR4, PT ;  /* 0x0000000404007c0c */ /* 0x004fe2000bfc6270 */
[----:B------:R-:W0:Y:S01]  /*4e210*/  LDCU UR4, c[0x0][0x39c] ;  /* 0x00007380ff0477ac */ /* 0x000e220008000800 */
[----:B------:R-:W2:Y:S01]  /*4e220*/  LDL.LU R4, [R1+0x1410] ;  /* 0x0014100001047983 */ /* 0x000ea20000300800 */
[----:B-----5:R-:W-:-:S03]  /*4e230*/  F2FP.SATFINITE.E5M2.F32.PACK_AB_MERGE_C R79, R8, R10, RZ ;  /* 0x0000000a084f723e */ /* 0x020fc600048060ff */
[----:B------:R-:W3:Y:S04]  /*4e240*/  LDL.LU R8, [R1+0x1408] ;  /* 0x0014080001087983 */ /* 0x000ee80000300800 */
[----:B------:R-:W5:Y:S01]  /*4e250*/  LDL.LU R6, [R1+0x6a0] ;  /* 0x0006a00001067983 */ /* 0x000f620000300800 */
[----:B------:R-:W-:-:S03]  /*4e260*/  F2FP.SATFINITE.E5M2.F32.PACK_AB_MERGE_C R78, R12, R11, RZ ;  /* 0x0000000b0c4e723e */ /* 0x000fc600048060ff */
[----:B------:R-:W5:Y:S04]  /*4e270*/  LDL.LU R7, [R1+0x6a4] ;  /* 0x0006a40001077983 */ /* 0x000f680000300800 */
[----:B------:R-:W0:Y:S04]  /*4e280*/  LDL.LU R10, [R1+0x1404] ;  /* 0x00140400010a7983 */ /* 0x000e280000300800 */
[----:B------:R-:W2:Y:S04]  /*4e290*/  LDL.LU R11, [R1+0x298] ;  /* 0x00029800010b7983 */ /* 0x000ea80000300800 */
[----:B------:R-:W2:Y:S01]  /*4e2a0*/  LDL.LU R12, [R1+0x29c] ;  /* 0x00029c00010c7983 */ /* 0x000ea20000300800 */
[----:B------:R-:W-:Y:S01]  /*4e2b0*/  ISETP.LT.AND P4, PT, R9, UR10, !P0 ;  /* 0x0000000a09007c0c */ /* 0x000fe2000c781270 */
[----:B------:R-:W1:Y:S01]  /*4e2c0*/  LDCU UR10, c[0x0][0x398] ;  /* 0x00007300ff0a77ac */ /* 0x000e620008000800 */
[----:B------:R-:W-:-:S02]  /*4e2d0*/  IADD3 R76, P2, PT, R69, R68, RZ ;  /* 0x00000044454c7210 */ /* 0x000fc40007f5e0ff */
[----:B------:R-:W-:-:S09]  /*4e2e0*/  ISETP.LT.AND P0, PT, R5, UR12, !P0 ;  /* 0x0000000c05007c0c */ /* 0x000fd2000c701270 */
[----:B------:R1:W-:Y:S01]  /*4e2f0*/  @P4 STG.E.U8 desc[UR20][R74.64], R79 ;  /* 0x0000004f4a004986 */ /* 0x0003e2000c101114 */
[----:B------:R-:W-:Y:S01]  /*4e300*/  IMAD.X R77, R86, 0x1, R3, P2 ;  /* 0x00000001564d7824 */ /* 0x000fe200010e0603 */
[----:B------:R-:W-:Y:S01]  /*4e310*/  ISETP.GE.AND P2, PT, R13, UR9, PT ;  /* 0x000000090d007c0c */ /* 0x000fe2000bf46270 */
[----:B------:R-:W1:Y:S01]  /*4e320*/  LDCU UR9, c[0x0][0x398] ;  /* 0x00007300ff0977ac */ /* 0x000e620008000800 */
[----:B----4-:R-:W-:Y:S01]  /*4e330*/  ISETP.LT.AND P4, PT, R9, UR6, !P5 ;  /* 0x0000000609007c0c */ /* 0x010fe2000ef81270 */
[----:B------:R4:W-:Y:S01]  /*4e340*/  @P0 STG.E.U8 desc[UR20][R70.64], R78 ;  /* 0x0000004e46000986 */ /* 0x0009e2000c101114 */
[----:B------:R-:W-:Y:S01]  /*4e350*/  VIADD R69, R69, UR26 ;  /* 0x0000001a45457c36 */ /* 0x000fe20008000000 */
[----:B------:R-:W1:Y:S01]  /*4e360*/  LDCU UR12, c[0x0][0x398] ;  /* 0x00007300ff0c77ac */ /* 0x000e620008000800 */
[----:B------:R-:W3:Y:S01]  /*4e370*/  LDCU UR6, c[0x0][0x39c] ;  /* 0x00007380ff0677ac */ /* 0x000ee20008000800 */
[----:B-1----:R-:W-:-:S05]  /*4e380*/  PRMT R79, R79, 0x9910, RZ ;  /* 0x000099104f4f7816 */ /* 0x002fca00000000ff */
[----:B----4-:R-:W-:Y:S01]  /*4e390*/  IMAD.MOV.U32 R71, RZ, RZ, R79 ;  /* 0x000000ffff477224 */ /* 0x010fe200078e004f */
[----:B------:R-:W-:-:S04]  /*4e3a0*/  PRMT R78, R78, 0x9910, RZ ;  /* 0x000099104e4e7816 */ /* 0x000fc800000000ff */
[----:B------:R-:W-:Y:S02]  /*4e3b0*/  SHF.R.S32.HI R71, RZ, 0x8, R71 ;  /* 0x00000008ff477819 */ /* 0x000fe40000011447 */
[----:B------:R-:W-:Y:S01]  /*4e3c0*/  ISETP.LT.AND P5, PT, R5, UR9, !P5 ;  /* 0x0000000905007c0c */ /* 0x000fe2000efa1270 */
[----:B------:R-:W1:Y:S02]  /*4e3d0*/  LDCU UR9, c[0x0][0x398] ;  /* 0x00007300ff0977ac */ /* 0x000e640008000800 */
[----:B------:R4:W-:Y:S01]  /*4e3e0*/  @P4 STG.E.U8 desc[UR20][R72.64], R71 ;  /* 0x0000004748004986 */ /* 0x0009e2000c101114 */
[----:B------:R-:W-:Y:S02]  /*4e3f0*/  SHF.R.S32.HI R70, RZ, 0x1f, R69 ;  /* 0x0000001fff467819 */ /* 0x000fe40000011445 */
[----:B------:R-:W-:Y:S01]  /*4e400*/  IADD3 R74, P0, PT, R69, R2, RZ ;  /* 0x00000002454a7210 */ /* 0x000fe20007f1e0ff */
[----:B----4-:R-:W-:-:S05]  /*4e410*/  IMAD.MOV.U32 R71, RZ, RZ, R78 ;  /* 0x000000ffff477224 */ /* 0x010fca00078e004e */
[----:B------:R-:W-:Y:S01]  /*4e420*/  SHF.R.S32.HI R71, RZ, 0x8, R71 ;  /* 0x00000008ff477819 */ /* 0x000fe20000011447 */
[----:B------:R-:W-:Y:S01]  /*4e430*/  IMAD.X R75, R70, 0x1, R0, P0 ;  /* 0x00000001464b7824 */ /* 0x000fe200000e0600 */
[----:B------:R-:W-:-:S03]  /*4e440*/  IADD3 R72, P0, PT, R69, R68, RZ ;  /* 0x0000004445487210 */ /* 0x000fc60007f1e0ff */
[----:B------:R4:W-:Y:S02]  /*4e450*/  @P5 STG.E.U8 desc[UR20][R76.64], R71 ;  /* 0x000000474c005986 */ /* 0x0009e4000c101114 */
[----:B------:R-:W-:Y:S01]  /*4e460*/  IMAD.X R73, R70, 0x1, R3, P0 ;  /* 0x0000000146497824 */ /* 0x000fe200000e0603 */
[----:B------:R-:W-:Y:S01]  /*4e470*/  ISETP.LT.AND P0, PT, R9, UR10, !P2 ;  /* 0x0000000a09007c0c */ /* 0x000fe2000d701270 */
[----:B------:R-:W-:Y:S01]  /*4e480*/  VIADD R69, R69, UR26 ;  /* 0x0000001a45457c36 */ /* 0x000fe20008000000 */
[----:B------:R-:W-:Y:S01]  /*4e490*/  ISETP.LT.AND P2, PT, R5, UR12, !P2 ;  /* 0x0000000c05007c0c */ /* 0x000fe2000d741270 */
[----:B------:R-:W0:Y:S01]  /*4e4a0*/  LDCU UR10, c[0x0][0x398] ;  /* 0x00007300ff0a77ac */ /* 0x000e220008000800 */
[----:B------:R-:W-:Y:S02]  /*4e4b0*/  ISETP.LT.AND P5, PT, R9, UR14, !P6 ;  /* 0x0000000e09007c0c */ /* 0x000fe4000f7a1270 */
[----:B------:R-:W-:Y:S01]  /*4e4c0*/  SHF.R.S32.HI R78, RZ, 0x1f, R69 ;  /* 0x0000001fff4e7819 */ /* 0x000fe20000011445 */
[----:B------:R-:W0:Y:S01]  /*4e4d0*/  LDCU UR12, c[0x0][0x398] ;  /* 0x00007300ff0c77ac */ /* 0x000e220008000800 */
[----:B------:R-:W-:-:S02]  /*4e4e0*/  IADD3 R70, P4, PT, R69, R2, RZ ;  /* 0x0000000245467210 */ /* 0x000fc40007f9e0ff */
[----:B----4-:R-:W-:Y:S01]  /*4e4f0*/  PRMT R77, R80, 0x9910, RZ ;  /* 0x00009910504d7816 */ /* 0x010fe200000000ff */
[----:B------:R-:W4:Y:S02]  /*4e500*/  LDCU UR14, c[0x0][0x398] ;  /* 0x00007300ff0e77ac */ /* 0x000f240008000800 */
[----:B------:R1:W-:Y:S01]  /*4e510*/  @P0 STG.E.U8 desc[UR20][R74.64], R80 ;  /* 0x000000504a000986 */ /* 0x0003e2000c101114 */
[----:B------:R-:W-:Y:S01]  /*4e520*/  IMAD.X R71, R78, 0x1, R0, P4 ;  /* 0x000000014e477824 */ /* 0x000fe200020e0600 */
[----:B-1----:R-:W-:Y:S02]  /*4e530*/  SHF.R.S32.HI R74, RZ, 0x8, R77 ;  /* 0x00000008ff4a7819 */ /* 0x002fe4000001144d */
[----:B--2---:R-:W-:Y:S02]  /*4e540*/  F2FP.SATFINITE.E5M2.F32.PACK_AB_MERGE_C R76, R12, R11, RZ ;  /* 0x0000000b0c4c723e */ /* 0x004fe400048060ff */
[----:B------:R-:W2:Y:S04]  /*4e550*/  LDL.LU R11, [R1+0x2a0] ;  /* 0x0002a000010b7983 */ /* 0x000ea80000300800 */
[----:B------:R-:W2:Y:S01]  /*4e560*/  LDL.LU R12, [R1+0x2a4] ;  /* 0x0002a400010c7983 */ /* 0x000ea20000300800 */
[----:B---3--:R-:W-:Y:S01]  /*4e570*/  ISETP.GE.AND P0, PT, R8, UR6, PT ;  /* 0x0000000608007c0c */ /* 0x008fe2000bf06270 */
[----:B------:R-:W1:Y:S02]  /*4e580*/  LDCU UR6, c[0x0][0x39c] ;  /* 0x00007380ff0677ac */ /* 0x000e640008000800 */
[----:B------:R3:W-:Y:S04]  /*4e590*/  @P2 STG.E.U8 desc[UR20][R72.64], R76 ;  /* 0x0000004c48002986 */ /* 0x0007e8000c101114 */
[----:B------:R0:W-:Y:S04]  /*4e5a0*/  @P5 STG.E.U8 desc[UR20][R70.64], R74 ;  /* 0x0000004a46005986 */ /* 0x0001e8000c101114 */
[----:B------:R-:W1:Y:S01]  /*4e5b0*/  LDL.LU R8, [R1+0x140c] ;  /* 0x00140c0001087983 */ /* 0x000e620000300800 */
[C---:B---3--:R-:W-:Y:S01]  /*4e5c0*/  IADD3 R72, P2, PT, R69.reuse, R68, RZ ;  /* 0x0000004445487210 */ /* 0x048fe20007f5e0ff */
[----:B0-----:R-:W-:Y:S01]  /*4e5d0*/  VIADD R74, R69, UR26 ;  /* 0x0000001a454a7c36 */ /* 0x001fe20008000000 */
[----:B-----5:R-:W-:-:S02]  /*4e5e0*/  F2FP.SATFINITE.E5M2.F32.PACK_AB_MERGE_C R69, R7, R6, RZ ;  /* 0x000000060745723e */ /* 0x020fc400048060ff */
[----:B------:R-:W3:Y:S04]  /*4e5f0*/  LDL.LU R6, [R1+0x6a8] ;  /* 0x0006a80001067983 */ /* 0x000ee80000300800 */
[----:B------:R-:W3:Y:S01]  /*4e600*/  LDL.LU R7, [R1+0x6ac] ;  /* 0x0006ac0001077983 */ /* 0x000ee20000300800 */
[----:B------:R-:W-:Y:S01]  /*4e610*/  ISETP.GE.AND P4, PT, R10, UR4, PT ;  /* 0x000000040a007c0c */ /* 0x000fe2000bf86270 */
[----:B------:R-:W0:Y:S01]  /*4e620*/  LDCU UR4, c[0x0][0x39c] ;  /* 0x00007380ff0477ac */ /* 0x000e220008000800 */
[----:B------:R-:W-:Y:S01]  /*4e630*/  PRMT R75, R76, 0x9910, RZ ;  /* 0x000099104c4b7816 */ /* 0x000fe200000000ff */
[----:B------:R-:W-:Y:S01]  /*4e640*/  IMAD.X R73, R78, 0x1, R3, P2 ;  /* 0x000000014e497824 */ /* 0x000fe200010e0603 */
[----:B------:R-:W-:Y:S02]  /*4e650*/  SHF.R.S32.HI R76, RZ, 0x1f, R74 ;  /* 0x0000001fff4c7819 */ /* 0x000fe4000001144a */
[----:B------:R-:W-:-:S05]  /*4e660*/  IADD3 R70, P2, PT, R74, R2, RZ ;  /* 0x000000024a467210 */ /* 0x000fca0007f5e0ff */
[----:B------:R-:W-:Y:S01]  /*4e670*/  IMAD.X R71, R76, 0x1, R0, P2 ;  /* 0x000000014c477824 */ /* 0x000fe200010e0600 */
[----:B0-----:R-:W-:Y:S01]  /*4e680*/  ISETP.GE.AND P2, PT, R4, UR4, PT ;  /* 0x0000000404007c0c */ /* 0x001fe2000bf46270 */
[----:B------:R-:W0:Y:S01]  /*4e690*/  LDCU UR4, c[0x0][0x39c] ;  /* 0x00007380ff0477ac */ /* 0x000e220008000800 */
[----:B------:R-:W0:Y:S01]  /*4e6a0*/  LDL.LU R4, [R1+0x1414] ;  /* 0x0014140001047983 */ /* 0x000e220000300800 */
[----:B------:R-:W-:Y:S02]  /*4e6b0*/  ISETP.LT.AND P6, PT, R5, UR16, !P6 ;  /* 0x0000001005007c0c */ /* 0x000fe4000f7c1270 */
[----:B------:R-:W-:Y:S01]  /*4e6c0*/  ISETP.LT.AND P5, PT, R9, UR9, !P4 ;  /* 0x0000000909007c0c */ /* 0x000fe2000e7a1270 */
[----:B------:R-:W5:Y:S01]  /*4e6d0*/  LDCU UR9, c[0x0][0x398] ;  /* 0x00007300ff0977ac */ /* 0x000f620008000800 */
[----:B------:R-:W-:Y:S02]  /*4e6e0*/  SHF.R.S32.HI R75, RZ, 0x8, R75 ;  /* 0x00000008ff4b7819 */ /* 0x000fe4000001144b */
[----:B------:R-:W-:Y:S01]  /*4e6f0*/  ISETP.LT.AND P4, PT, R5, UR10, !P4 ;  /* 0x0000000a05007c0c */ /* 0x000fe2000e781270 */
[----:B------:R-:W0:Y:S01]  /*4e700*/  LDCU UR16, c[0x0][0x398] ;  /* 0x00007300ff1077ac */ /* 0x000e220008000800 */
[----:B------:R-:W0:Y:S05]  /*4e710*/  LDCU UR10, c[0x0][0x398] ;  /* 0x00007300ff0a77ac */ /* 0x000e2a0008000800 */
[----:B------:R4:W-:Y:S04]  /*4e720*/  @P6 STG.E.U8 desc[UR20][R72.64], R75 ;  /* 0x0000004b48006986 */ /* 0x0009e8000c101114 */
[----:B------:R5:W-:Y:S01]  /*4e730*/  @P5 STG.E.U8 desc[UR20][R70.64], R69 ;  /* 0x0000004546005986 */ /* 0x000be2000c101114 */
[----:B------:R-:W-:Y:S01]  /*4e740*/  ISETP.LT.AND P5, PT, R9, UR12, !P0 ;  /* 0x0000000c09007c0c */ /* 0x000fe2000c7a1270 */
[----:B------:R-:W0:Y:S01]  /*4e750*/  LDCU UR12, c[0x0][0x398] ;  /* 0x00007300ff0c77ac */ /* 0x000e220008000800 */
[----:B----4-:R-:W-:-:S02]  /*4e760*/  IADD3 R72, P6, PT, R74, R68, RZ ;  /* 0x000000444a487210 */ /* 0x010fc40007fde0ff */
[----:B-----5:R-:W-:Y:S01]  /*4e770*/  PRMT R71, R69, 0x9910, RZ ;  /* 0x0000991045477816 */ /* 0x020fe200000000ff */
[----:B------:R-:W-:Y:S02]  /*4e780*/  VIADD R69, R74, UR26 ;  /* 0x0000001a4a457c36 */ /* 0x000fe40008000000 */
[----:B------:R-:W-:-:S03]  /*4e790*/  IMAD.X R73, R76, 0x1, R3, P6 ;  /* 0x000000014c497824 */ /* 0x000fc600030e0603 */
[----:B------:R-:W-:Y:S02]  /*4e7a0*/  SHF.R.S32.HI R75, RZ, 0x1f, R69 ;  /* 0x0000001fff4b7819 */ /* 0x000fe40000011445 */
[----:B------:R-:W-:Y:S02]  /*4e7b0*/  IADD3 R70, P6, PT, R69, R2, RZ ;  /* 0x0000000245467210 */ /* 0x000fe40007fde0ff */
[----:B------:R-:W-:-:S03]  /*4e7c0*/  SHF.R.S32.HI R76, RZ, 0x8, R71 ;  /* 0x00000008ff4c7819 */ /* 0x000fc60000011447 */
[----:B------:R-:W-:Y:S01]  /*4e7d0*/  IMAD.X R71, R75, 0x1, R0, P6 ;  /* 0x000000014b477824 */ /* 0x000fe200030e0600 */
[----:B------:R-:W-:Y:S01]  /*4e7e0*/  ISETP.LT.AND P0, PT, R5, UR9, !P0 ;  /* 0x0000000905007c0c */ /* 0x000fe2000c701270 */
[----:B------:R-:W4:Y:S01]  /*4e7f0*/  LDCU UR9, c[0x0][0x398] ;  /* 0x00007300ff0977ac */ /* 0x000f220008000800 */
[----:B--2---:R-:W-:Y:S02]  /*4e800*/  F2FP.SATFINITE.E5M2.F32.PACK_AB_MERGE_C R74, R12, R11, RZ ;  /* 0x0000000b0c4a723e */ /* 0x004fe400048060ff */
[----:B------:R-:W2:Y:S04]  /*4e810*/  LDL.LU R11, [R1+0x2a8] ;  /* 0x0002a800010b7983 */ /* 0x000ea80000300800 */
[----:B------:R-:W2:Y:S04]  /*4e820*/  LDL.LU R12, [R1+0x2ac] ;  /* 0x0002ac00010c7983 */ /* 0x000ea80000300800 */
[----:B------:R5:W-:Y:S04]  /*4e830*/  @P4 STG.E.U8 desc[UR20][R72.64], R74 ;  /* 0x0000004a48004986 */ /* 0x000be8000c101114 */
[----:B------:R4:W-:Y:S01]  /*4e840*/  @P5 STG.E.U8 desc[UR20][R70.64], R76 ;  /* 0x0000004c46005986 */ /* 0x0009e2000c101114 */
[----:B-1----:R-:W-:Y:S01]  /*4e850*/  ISETP.GE.AND P4, PT, R8, UR6, PT ;  /* 0x0000000608007c0c */ /* 0x002fe2000bf86270 */
[----:B------:R-:W1:Y:S02]  /*4e860*/  LDCU UR6, c[0x0][0x39c] ;  /* 0x00007380ff0677ac */ /* 0x000e640008000800 */
[----:B------:R-:W1:Y:S01]  /*4e870*/  LDL.LU R8, [R1+0x1418] ;  /* 0x0014180001087983 */ /* 0x000e620000300800 */
[----:B-----5:R-:W-:-:S02]  /*4e880*/  IADD3 R72, P6, PT, R69, R68, RZ ;  /* 0x0000004445487210 */ /* 0x020fc40007fde0ff */
[----:B----4-:R-:W-:Y:S01]  /*4e890*/  PRMT R70, R74, 0x9910, RZ ;  /* 0x000099104a467816 */ /* 0x010fe200000000ff */
[----:B------:R-:W-:-:S04]  /*4e8a0*/  VIADD R74, R69, UR26 ;  /* 0x0000001a454a7c36 */ /* 0x000fc80008000000 */
[----:B------:R-:W-:Y:S02]  /*4e8b0*/  IMAD.MOV.U32 R69, RZ, RZ, R70 ;  /* 0x000000ffff457224 */ /* 0x000fe400078e0046 */
[----:B------:R-:W-:-:S03]  /*4e8c0*/  IMAD.X R73, R75, 0x1, R3, P6 ;  /* 0x000000014b497824 */ /* 0x000fc600030e0603 */
[----:B------:R-:W-:Y:S02]  /*4e8d0*/  SHF.R.S32.HI R75, RZ, 0x8, R69 ;  /* 0x00000008ff4b7819 */ /* 0x000fe40000011445 */
[----:B---3--:R-:W-:Y:S02]  /*4e8e0*/  F2FP.SATFINITE.E5M2.F32.PACK_AB_MERGE_C R69, R7, R6, RZ ;  /* 0x000000060745723e */ /* 0x008fe400048060ff */
[----:B------:R-:W3:Y:S04]  /*4e8f0*/  LDL.LU R6, [R1+0x6b0] ;  /* 0x0006b00001067983 */ /* 0x000ee80000300800 */
[----:B------:R-:W3:Y:S04]  /*4e900*/  LDL.LU R7, [R1+0x6b4] ;  /* 0x0006b40001077983 */ /* 0x000ee80000300800 */
[----:B------:R4:W-:Y:S01]  /*4e910*/  @P0 STG.E.U8 desc[UR20][R72.64], R75 ;  /* 0x0000004b48000986 */ /* 0x0009e2000c101114 */
[----:B0-----:R-:W-:Y:S01]  /*4e920*/  ISETP.GE.AND P0, PT, R4, UR4, PT ;  /* 0x0000000404007c0c */ /* 0x001fe2000bf06270 */
[----:B------:R-:W0:Y:S02]  /*4e930*/  LDCU UR4, c[0x0][0x39c] ;  /* 0x00007380ff0477ac */ /* 0x000e240008000800 */
[----:B------:R-:W0:Y:S01]  /*4e940*/  LDL.LU R4, [R1+0x1420] ;  /* 0x0014200001047983 */ /* 0x000e220000300800 */
[----:B------:R-:W-:Y:S01]  /*4e950*/  ISETP.LT.AND P5, PT, R9, UR14, !P2 ;  /* 0x0000000e09007c0c */ /* 0x000fe2000d7a1270 */
[----:B------:R-:W5:Y:S01]  /*4e960*/  LDCU UR14, c[0x0][0x398] ;  /* 0x00007300ff0e77ac */ /* 0x000f620008000800 */
[----:B------:R-:W-:-:S02]  /*4e970*/  SHF.R.S32.HI R76, RZ, 0x1f, R74 ;  /* 0x0000001fff4c7819 */ /* 0x000fc4000001144a */
[----:B------:R-:W-:-:S05]  /*4e980*/  IADD3 R70, P6, PT, R74, R2, RZ ;  /* 0x000000024a467210 */ /* 0x000fca0007fde0ff */
[----:B------:R-:W-:Y:S01]  /*4e990*/  IMAD.X R71, R76, 0x1, R0, P6 ;  /* 0x000000014c477824 */ /* 0x000fe200030e0600 */
[----:B----4-:R-:W-:-:S04]  /*4e9a0*/  IADD3 R72, P6, PT, R74, R68, RZ ;  /* 0x000000444a487210 */ /* 0x010fc80007fde0ff */
[----:B------:R4:W-:Y:S01]  /*4e9b0*/  @P5 STG.E.U8 desc[UR20][R70.64], R69 ;  /* 0x0000004546005986 */ /* 0x0009e2000c101114 */
[----:B------:R-:W-:Y:S01]  /*4e9c0*/  ISETP.LT.AND P2, PT, R5, UR16, !P2 ;  /* 0x0000001005007c0c */ /* 0x000fe2000d741270 */
[----:B------:R-:W-:Y:S01]  /*4e9d0*/  IMAD.X R73, R76, 0x1, R3, P6 ;  /* 0x000000014c497824 */ /* 0x000fe200030e0603 */
[----:B------:R-:W-:Y:S01]  /*4e9e0*/  ISETP.LT.AND P5, PT, R9, UR10, !P4 ;  /* 0x0000000a09007c0c */ /* 0x000fe2000e7a1270 */
[----:B------:R-:W0:Y:S01]  /*4e9f0*/  LDCU UR10, c[0x0][0x398] ;  /* 0x00007300ff0a77ac */ /* 0x000e220008000800 */
[----:B----4-:R-:W-:Y:S01]  /*4ea00*/  PRMT R71, R69, 0x9910, RZ ;  /* 0x0000991045477816 */ /* 0x010fe200000000ff */
[----:B------:R-:W-:Y:S01]  /*4ea10*/  VIADD R69, R74, UR26 ;  /* 0x0000001a4a457c36 */ /* 0x000fe20008000000 */
[----:B------:R-:W4:Y:S04]  /*4ea20*/  LDCU UR16, c[0x0][0x398] ;  /* 0x00007300ff1077ac */ /* 0x000f280008000800 */
[----:B------:R-:W-:-:S02]  /*4ea30*/  SHF.R.S32.HI R75, RZ, 0x1f, R69 ;  /* 0x0000001fff4b7819 */ /* 0x000fc40000011445 */
[----:B------:R-:W-:Y:S02]  /*4ea40*/  IADD3 R70, P6, PT, R69, R2, RZ ;  /* 0x0000000245467210 */ /* 0x000fe40007fde0ff */
[----:B------:R-:W-:-:S03]  /*4ea50*/  SHF.R.S32.HI R76, RZ, 0x8, R71 ;  /* 0x00000008ff4c7819 */ /* 0x000fc60000011447 */
[----:B------:R-:W-:Y:S01]  /*4ea60*/  IMAD.X R71, R75, 0x1, R0, P6 ;  /* 0x000000014b477824 */ /* 0x000fe200030e0600 */
[----:B------:R-:W-:Y:S01]  /*4ea70*/  ISETP.LT.AND P4, PT, R5, UR12, !P4 ;  /* 0x0000000c05007c0c */ /* 0x000fe2000e781270 */
[----:B------:R-:W0:Y:S01]  /*4ea80*/  LDCU UR12, c[0x0][0x398] ;  /* 0x00007300ff0c77ac */ /* 0x000e220008000800 */
        /* <DEDUP_REMOVED lines=8> */
[----:B----4-:R-:W-:-:S02]  /*4eb10*/  IADD3 R72, P6, PT, R69, R68, RZ ;  /* 0x0000004445487210 */ /* 0x010fc40007fde0ff */
[----:B-----5:R-:W-:Y:S01]  /*4eb20*/  PRMT R70, R74, 0x9910, RZ ;  /* 0x000099104a467816 */ /* 0x020fe200000000ff */
        /* <DEDUP_REMOVED lines=1223> */
[----:B------:R4:W-:Y:S01]  /*537a0*/  @P2 STG.E.U8 desc[UR20][R72.64], R74 ;  /* 0x0000004a48002986 */ /* 0x0009e2000c101114 */
[----:B-1----:R-:W-:Y:S01]  /*537b0*/  ISETP.GE.AND P2, PT, R8, UR6, PT ;  /* 0x0000000608007c0c */ /* 0x002fe2000bf46270 */
[----:B------:R-:W1:Y:S02]  /*537c0*/  LDCU UR6, c[0x0][0x39c] ;  /* 0x00007380ff0677ac */ /* 0x000e640008000800 */
[----:B------:R5:W-:Y:S04]  /*537d0*/  @P5 STG.E.U8 desc[UR20][R70.64], R76 ;  /* 0x0000004c46005986 */ /* 0x000be8000c101114 */
        /* <DEDUP_REMOVED lines=101> */
[----:B----4-:R-:W-:Y:S02]  /*53e30*/  IADD3 R72, P6, PT, R74, R68, RZ ;  /* 0x000000444a487210 */ /* 0x010fe40007fde0ff */
[----:B------:R-:W-:Y:S01]  /*53e40*/  ISETP.LT.AND P2, PT, R5, UR16, !P2 ;  /* 0x0000001005007c0c */ /* 0x000fe2000d741270 */
[----:B------:R-:W4:Y:S01]  /*53e50*/  LDCU UR16, c[0x0][0x398] ;  /* 0x00007300ff1077ac */ /* 0x000f220008000800 */
[----:B------:R5:W-:Y:S01]  /*53e60*/  @P5 STG.E.U8 desc[UR20][R70.64], R69 ;  /* 0x0000004546005986 */ /* 0x000be2000c101114 */
[----:B------:R-:W-:Y:S01]  /*53e70*/  ISETP.LT.AND P5, PT, R9, UR10, !P4 ;  /* 0x0000000a09007c0c */ /* 0x000fe2000e7a1270 */
[----:B------:R-:W-:Y:S01]  /*53e80*/  IMAD.X R73, R76, 0x1, R3, P6 ;  /* 0x000000014c497824 */ /* 0x000fe200030e0603 */
[----:B-----5:R-:W-:Y:S01]  /*53e90*/  PRMT R71, R69, 0x9910, RZ ;  /* 0x0000991045477816 */ /* 0x020fe200000000ff */
[----:B------:R-:W-:Y:S01]  /*53ea0*/  VIADD R69, R74, UR26 ;  /* 0x0000001a4a457c36 */ /* 0x000fe20008000000 */
[----:B------:R-:W5:Y:S04]  /*53eb0*/  LDCU UR10, c[0x0][0x398] ;  /* 0x00007300ff0a77ac */ /* 0x000f680008000800 */
        /* <DEDUP_REMOVED lines=12> */
[----:B------:R-:W1:Y:S04]  /*53f80*/  LDL.LU R8, [R1+0x1524] ;  /* 0x0015240001087983 */ /* 0x000e680000300800 */
[----:B------:R5:W-:Y:S01]  /*53f90*/  @P5 STG.E.U8 desc[UR20][R70.64], R76 ;  /* 0x0000004c46005986 */ /* 0x000be2000c101114 */
        /* <DEDUP_REMOVED lines=18> */
[----:B------:R-:W-:Y:S01]  /*540c0*/  ISETP.LT.AND P0, PT, R5, UR14, !P0 ;  /* 0x0000000e05007c0c */ /* 0x000fe2000c701270 */
[----:B------:R-:W0:Y:S01]  /*540d0*/  LDCU UR14, c[0x0][0x398] ;  /* 0x00007300ff0e77ac */ /* 0x000e220008000800 */
[----:B----4-:R-:W-:Y:S02]  /*540e0*/  IADD3 R72, P6, PT, R74, R68, RZ ;  /* 0x000000444a487210 */ /* 0x010fe40007fde0ff */
[----:B------:R4:W-:Y:S01]  /*540f0*/  @P5 STG.E.U8 desc[UR20][R70.64], R69 ;  /* 0x0000004546005986 */ /* 0x0009e2000c101114 */
[----:B------:R-:W-:Y:S01]  /*54100*/  ISETP.LT.AND P5, PT, R9, UR10, !P2 ;  /* 0x0000000a09007c0c */ /* 0x000fe2000d7a1270 */
[----:B------:R-:W0:Y:S01]  /*54110*/  LDCU UR10, c[0x0][0x398] ;  /* 0x00007300ff0a77ac */ /* 0x000e220008000800 */
[----:B------:R-:W-:Y:S01]  /*54120*/  IMAD.X R73, R76, 0x1, R3, P6 ;  /* 0x000000014c497824 */ /* 0x000fe200030e0603 */
[----:B----4-:R-:W-:Y:S01]  /*54130*/  PRMT R71, R69, 0x9910, RZ ;  /* 0x0000991045477816 */ /* 0x010fe200000000ff */
[----:B------:R-:W-:-:S05]  /*54140*/  VIADD R69, R74, UR26 ;  /* 0x0000001a4a457c36 */ /* 0x000fca0008000000 */
        /* <DEDUP_REMOVED lines=112> */
[----:B------:R-:W-:Y:S02]  /*54850*/  IADD3 R70, P6, PT, R74, R2, RZ ;  /* 0x000000024a467210 */ /* 0x000fe40007fde0ff */
[----:B------:R-:W-:Y:S01]  /*54860*/  ISETP.LT.AND P0, PT, R5, UR14, !P0 ;  /* 0x0000000e05007c0c */ /* 0x000fe2000c701270 */
[----:B------:R-:W0:Y:S02]  /*54870*/  LDCU UR14, c[0x0][0x398] ;  /* 0x00007300ff0e77ac */ /* 0x000e240008000800 */
[----:B------:R-:W-:Y:S01]  /*54880*/  IMAD.X R71, R76, 0x1, R0, P6 ;  /* 0x000000014c477824 */ /* 0x000fe200030e0600 */
[----:B----4-:R-:W-:-:S04]  /*54890*/  IADD3 R72, P6, PT, R74, R68, RZ ;  /* 0x000000444a487210 */ /* 0x010fc80007fde0ff */
[----:B------:R4:W-:Y:S01]  /*548a0*/  @P5 STG.E.U8 desc[UR20][R70.64], R69 ;  /* 0x0000004546005986 */ /* 0x0009e2000c101114 */
[----:B------:R-:W-:Y:S01]  /*548b0*/  ISETP.LT.AND P5, PT, R9, UR10, !P2 ;  /* 0x0000000a09007c0c */ /* 0x000fe2000d7a1270 */
[----:B------:R-:W-:Y:S01]  /*548c0*/  IMAD.X R73, R76, 0x1, R3, P6 ;  /* 0x000000014c497824 */ /* 0x000fe200030e0603 */
[----:B----4-:R-:W-:Y:S01]  /*548d0*/  PRMT R71, R69, 0x9910, RZ ;  /* 0x0000991045477816 */ /* 0x010fe200000000ff */
[----:B------:R-:W-:Y:S01]  /*548e0*/  VIADD R69, R74, UR26 ;  /* 0x0000001a4a457c36 */ /* 0x000fe20008000000 */
[----:B------:R-:W4:Y:S04]  /*548f0*/  LDCU UR10, c[0x0][0x398] ;  /* 0x00007300ff0a77ac */ /* 0x000f280008000800 */
[----:B------:R-:W-:Y:S02]  /*54900*/  SHF.R.S32.HI R75, RZ, 0x1f, R69 ;  /* 0x0000001fff4b7819 */ /* 0x000fe40000011445 */
[----:B------:R-:W-:-:S02]  /*54910*/  IADD3 R70, P6, PT, R69, R2, RZ ;  /* 0x0000000245467210 */ /* 0x000fc40007fde0ff */
        /* <DEDUP_REMOVED lines=102> */
[----:B------:R4:W-:Y:S01]  /*54f80*/  @P4 STG.E.U8 desc[UR20][R72.64], R75 ;  /* 0x0000004b48004986 */ /* 0x0009e2000c101114 */
[----:B0-----:R-:W-:Y:S01]  /*54f90*/  ISETP.GE.AND P4, PT, R4, UR4, PT ;  /* 0x0000000404007c0c */ /* 0x001fe2000bf86270 */
[----:B------:R-:W0:Y:S02]  /*54fa0*/  LDCU UR4, c[0x0][0x39c] ;  /* 0x00007380ff0477ac */ /* 0x000e240008000800 */
[----:B------:R-:W3:Y:S04]  /*54fb0*/  LDL.LU R7, [R1+0x5f4] ;  /* 0x0005f40001077983 */ /* 0x000ee80000300800 */
        /* <DEDUP_REMOVED lines=10> */
[----:B------:R-:W-:Y:S01]  /*55060*/  IMAD.X R73, R76, 0x1, R3, P6 ;  /* 0x000000014c497824 */ /* 0x000fe200030e0603 */
[----:B------:R-:W-:Y:S01]  /*55070*/  ISETP.LT.AND P5, PT, R9, UR10, !P2 ;  /* 0x0000000a09007c0c */ /* 0x000fe2000d7a1270 */
[----:B------:R-:W0:Y:S01]  /*55080*/  LDCU UR10, c[0x0][0x398] ;  /* 0x00007300ff0a77ac */ /* 0x000e220008000800 */
[----:B----4-:R-:W-:Y:S01]  /*55090*/  PRMT R71, R69, 0x9910, RZ ;  /* 0x0000991045477816 */ /* 0x010fe200000000ff */
[----:B------:R-:W-:-:S05]  /*550a0*/  VIADD R69, R74, UR26 ;  /* 0x0000001a4a457c36 */ /* 0x000fca0008000000 */
[----:B------:R-:W-:Y:S02]  /*550b0*/  SHF.R.S32.HI R75, RZ, 0x1f, R69 ;  /* 0x0000001fff4b7819 */ /* 0x000fe40000011445 */
[----:B------:R-:W-:Y:S02]  /*550c0*/  IADD3 R70, P6, PT, R69, R2, RZ ;  /* 0x0000000245467210 */ /* 0x000fe40007fde0ff */
[----:B------:R-:W-:-:S03]  /*550d0*/  SHF.R.S32.HI R76, RZ, 0x8, R71 ;  /* 0x00000008ff4c7819 */ /* 0x000fc60000011447 */
[----:B------:R-:W-:Y:S01]  /*550e0*/  IMAD.X R71, R75, 0x1, R0, P6 ;  /* 0x000000014b477824 */ /* 0x000fe200030e0600 */
[----:B--2---:R-:W-:Y:S02]  /*550f0*/  F2FP.SATFINITE.E5M2.F32.PACK_AB_MERGE_C R74, R12, R11, RZ ;  /* 0x0000000b0c4a723e */ /* 0x004fe400048060ff */
[----:B------:R-:W2:Y:S04]  /*55100*/  LDL.LU R11, [R1+0x1f0] ;  /* 0x0001f000010b7983 */ /* 0x000ea80000300800 */
[----:B------:R4:W-:Y:S01]  /*55110*/  @P0 STG.E.U8 desc[UR20][R72.64], R74 ;  /* 0x0000004a48000986 */ /* 0x0009e2000c101114 */
[----:B-1----:R-:W-:Y:S01]  /*55120*/  ISETP.GE.AND P0, PT, R8, UR6, PT ;  /* 0x0000000608007c0c */ /* 0x002fe2000bf06270 */
[----:B------:R-:W1:Y:S02]  /*55130*/  LDCU UR6, c[0x0][0x39c] ;  /* 0x00007380ff0677ac */ /* 0x000e640008000800 */
[----:B------:R-:W2:Y:S04]  /*55140*/  LDL.LU R12, [R1+0x1f4] ;  /* 0x0001f400010c7983 */ /* 0x000ea80000300800 */
[----:B------:R-:W1:Y:S04]  /*55150*/  LDL.LU R8, [R1+0x1568] ;  /* 0x0015680001087983 */ /* 0x000e680000300800 */
[----:B------:R5:W-:Y:S01]  /*55160*/  @P5 STG.E.U8 desc[UR20][R70.64], R76 ;  /* 0x0000004c46005986 */ /* 0x000be2000c101114 */
[----:B----4-:R-:W-:-:S05]  /*55170*/  IADD3 R72, P5, PT, R69, R68, RZ ;  /* 0x0000004445487210 */ /* 0x010fca0007fbe0ff */
[----:B------:R-:W-:Y:S01]  /*55180*/  IMAD.X R73, R75, 0x1, R3, P5 ;  /* 0x000000014b497824 */ /* 0x000fe200028e0603 */
[----:B-----5:R-:W-:Y:S01]  /*55190*/  PRMT R70, R74, 0x9910, RZ ;  /* 0x000099104a467816 */ /* 0x020fe200000000ff */
[----:B------:R-:W-:-:S04]  /*551a0*/  VIADD R74, R69, UR26 ;  /* 0x0000001a454a7c36 */ /* 0x000fc80008000000 */
[----:B------:R-:W-:Y:S01]  /*551b0*/  IMAD.MOV.U32 R69, RZ, RZ, R70 ;  /* 0x000000ffff457224 */ /* 0x000fe200078e0046 */
[----:B------:R-:W-:Y:S02]  /*551c0*/  SHF.R.S32.HI R76, RZ, 0x1f, R74 ;  /* 0x0000001fff4c7819 */ /* 0x000fe4000001144a */
[----:B------:R-:W-:Y:S02]  /*551d0*/  IADD3 R70, P5, PT, R74, R2, RZ ;  /* 0x000000024a467210 */ /* 0x000fe40007fbe0ff */
[----:B------:R-:W-:-:S03]  /*551e0*/  SHF.R.S32.HI R75, RZ, 0x8, R69 ;  /* 0x00000008ff4b7819 */ /* 0x000fc60000011445 */
[----:B------:R-:W-:Y:S01]  /*551f0*/  IMAD.X R71, R76, 0x1, R0, P5 ;  /* 0x000000014c477824 */ /* 0x000fe200028e0600 */
[----:B---3--:R-:W-:Y:S02]  /*55200*/  F2FP.SATFINITE.E5M2.F32.PACK_AB_MERGE_C R69, R7, R6, RZ ;  /* 0x000000060745723e */ /* 0x008fe400048060ff */
[----:B------:R-:W3:Y:S01]  /*55210*/  LDL.LU R6, [R1+0x5f8] ;  /* 0x0005f80001067983 */ /* 0x000ee20000300800 */
[----:B0-----:R-:W-:Y:S01]  /*55220*/  ISETP.GE.AND P5, PT, R4, UR4, PT ;  /* 0x0000000404007c0c */ /* 0x001fe2000bfa6270 */
[----:B------:R-:W0:Y:S02]  /*55230*/  LDCU UR4, c[0x0][0x39c] ;  /* 0x00007380ff0477ac */ /* 0x000e240008000800 */
[----:B------:R-:W3:Y:S04]  /*55240*/  LDL.LU R7, [R1+0x5fc] ;  /* 0x0005fc0001077983 */ /* 0x000ee80000300800 */
[----:B------:R-:W0:Y:S01]  /*55250*/  LDL.LU R4, [R1+0x1560] ;  /* 0x0015600001047983 */ /* 0x000e220000300800 */
[----:B------:R-:W-:Y:S01]  /*55260*/  ISETP.LT.AND P2, PT, R5, UR16, !P2 ;  /* 0x0000001005007c0c */ /* 0x000fe2000d741270 */
[----:B------:R-:W4:Y:S01]  /*55270*/  LDCU UR16, c[0x0][0x398] ;  /* 0x00007300ff1077ac */ /* 0x000f220008000800 */
[----:B------:R-:W-:Y:S01]  /*55280*/  ISETP.LT.AND P6, PT, R9, UR9, !P4 ;  /* 0x0000000909007c0c */ /* 0x000fe2000e7c1270 */
[----:B------:R-:W5:Y:S01]  /*55290*/  LDL.LU R15, [R1+0x1570] ;  /* 0x00157000010f7983 */ /* 0x000f620000300800 */
[----:B------:R-:W-:Y:S01]  /*552a0*/  ISETP.LT.AND P4, PT, R5, UR12, !P4 ;  /* 0x0000000c05007c0c */ /* 0x000fe2000e781270 */
[----:B------:R-:W0:Y:S01]  /*552b0*/  LDCU UR12, c[0x0][0x398] ;  /* 0x00007300ff0c77ac */ /* 0x000e220008000800 */
[----:B------:R-:W5:Y:S07]  /*552c0*/  LDCU UR9, c[0x0][0x39c] ;  /* 0x00007380ff0977ac */ /* 0x000f6e0008000800 */
[----:B------:R4:W-:Y:S04]  /*552d0*/  @P2 STG.E.U8 desc[UR20][R72.64], R75 ;  /* 0x0000004b48002986 */ /* 0x0009e8000c101114 */
[----:B------:R4:W-:Y:S02]  /*552e0*/  @P6 STG.E.U8 desc[UR20][R70.64], R69 ;  /* 0x0000004546006986 */ /* 0x0009e4000c101114 */
[----:B----4-:R-:W-:-:S02]  /*552f0*/  IADD3 R72, P6, PT, R74, R68, RZ ;  /* 0x000000444a487210 */ /* 0x010fc40007fde0ff */
[----:B------:R-:W-:Y:S01]  /*55300*/  PRMT R71, R69, 0x9910, RZ ;  /* 0x0000991045477816 */ /* 0x000fe200000000ff */
[----:B------:R-:W-:Y:S02]  /*55310*/  VIADD R69, R74, UR26 ;  /* 0x0000001a4a457c36 */ /* 0x000fe40008000000 */
[----:B------:R-:W-:Y:S01]  /*55320*/  IMAD.X R73, R76, 0x1, R3, P6 ;  /* 0x000000014c497824 */ /* 0x000fe200030e0603 */
[----:B------:R-:W-:Y:S01]  /*55330*/  ISETP.LT.AND P2, PT, R9, UR10, !P0 ;  /* 0x0000000a09007c0c */ /* 0x000fe2000c741270 */
[C---:B------:R-:W-:Y:S01]  /*55340*/  VIADD R88, R69.reuse, UR26 ;  /* 0x0000001a45587c36 */ /* 0x040fe20008000000 */
[----:B------:R-:W-:Y:S01]  /*55350*/  SHF.R.S32.HI R75, RZ, 0x1f, R69 ;  /* 0x0000001fff4b7819 */ /* 0x000fe20000011445 */
[----:B------:R-:W4:Y:S01]  /*55360*/  LDCU UR10, c[0x0][0x39c] ;  /* 0x00007380ff0a77ac */ /* 0x000f220008000800 */
[----:B------:R-:W-:Y:S02]  /*55370*/  IADD3 R70, P6, PT, R69, R2, RZ ;  /* 0x0000000245467210 */ /* 0x000fe40007fde0ff */
[----:B------:R-:W-:-:S03]  /*55380*/  SHF.R.S32.HI R76, RZ, 0x8, R71 ;  /* 0x00000008ff4c7819 */ /* 0x000fc60000011447 */
[----:B------:R-:W-:Y:S01]  /*55390*/  IMAD.X R71, R75, 0x1, R0, P6 ;  /* 0x000000014b477824 */ /* 0x000fe200030e0600 */
[----:B--2---:R-:W-:Y:S02]  /*553a0*/  F2FP.SATFINITE.E5M2.F32.PACK_AB_MERGE_C R74, R12, R11, RZ ;  /* 0x0000000b0c4a723e */ /* 0x004fe400048060ff */
[----:B------:R-:W2:Y:S01]  /*553b0*/  LDL.LU R11, [R1+0x1f8] ;  /* 0x0001f800010b7983 */ /* 0x000ea20000300800 */
[----:B-1----:R-:W-:Y:S02]  /*553c0*/  ISETP.GE.AND P6, PT, R8, UR6, PT ;  /* 0x0000000608007c0c */ /* 0x002fe4000bfc6270 */
[----:B------:R-:W-:Y:S01]  /*553d0*/  ISETP.LT.AND P0, PT, R5, UR14, !P0 ;  /* 0x0000000e05007c0c */ /* 0x000fe2000c701270 */
[----:B------:R-:W2:Y:S01]  /*553e0*/  LDL.LU R8, [R1+0x1fc] ;  /* 0x0001fc0001087983 */ /* 0x000ea20000300800 */
[----:B------:R-:W-:Y:S01]  /*553f0*/  VIADD R84, R88, UR26 ;  /* 0x0000001a58547c36 */ /* 0x000fe20008000000 */
[----:B------:R-:W1:Y:S02]  /*55400*/  LDCU UR14, c[0x0][0x398] ;  /* 0x00007300ff0e77ac */ /* 0x000e640008000800 */
[----:B------:R4:W-:Y:S01]  /*55410*/  @P4 STG.E.U8 desc[UR20][R72.64], R74 ;  /* 0x0000004a48004986 */ /* 0x0009e2000c101114 */
[----:B------:R-:W0:Y:S03]  /*55420*/  LDCU UR6, c[0x0][0x39c] ;  /* 0x00007380ff0677ac */ /* 0x000e260008000800 */
[----:B------:R1:W-:Y:S01]  /*55430*/  @P2 STG.E.U8 desc[UR20][R70.64], R76 ;  /* 0x0000004c46002986 */ /* 0x0003e2000c101114 */
[----:B----4-:R-:W-:-:S02]  /*55440*/  PRMT R74, R74, 0x9910, RZ ;  /* 0x000099104a4a7816 */ /* 0x010fc400000000ff */
[----:B------:R-:W-:-:S03]  /*55450*/  IADD3 R72, P2, PT, R69, R68, RZ ;  /* 0x0000004445487210 */ /* 0x000fc60007f5e0ff */
[----:B------:R-:W-:Y:S01]  /*55460*/  IMAD.MOV.U32 R69, RZ, RZ, R74 ;  /* 0x000000ffff457224 */ /* 0x000fe200078e004a */
[----:B------:R-:W-:Y:S01]  /*55470*/  SHF.R.S32.HI R74, RZ, 0x1f, R88 ;  /* 0x0000001fff4a7819 */ /* 0x000fe20000011458 */
[----:B------:R-:W-:Y:S01]  /*55480*/  IMAD.X R73, R75, 0x1, R3, P2 ;  /* 0x000000014b497824 */ /* 0x000fe200010e0603 */
[----:B-1----:R-:W-:-:S05]  /*55490*/  IADD3 R70, P2, PT, R88, R2, RZ ;  /* 0x0000000258467210 */ /* 0x002fca0007f5e0ff */
[----:B------:R-:W-:Y:S01]  /*554a0*/  IMAD.X R71, R74, 0x1, R0, P2 ;  /* 0x000000014a477824 */ /* 0x000fe200010e0600 */
[----:B0-----:R-:W-:Y:S02]  /*554b0*/  ISETP.GE.AND P2, PT, R4, UR4, PT ;  /* 0x0000000404007c0c */ /* 0x001fe4000bf46270 */
[----:B---3--:R-:W-:Y:S01]  /*554c0*/  F2FP.SATFINITE.E5M2.F32.PACK_AB_MERGE_C R14, R7, R6, RZ ;  /* 0x00000006070e723e */ /* 0x008fe200048060ff */
[----:B------:R-:W3:Y:S01]  /*554d0*/  LDL.LU R4, [R1+0x1574] ;  /* 0x0015740001047983 */ /* 0x000ee20000300800 */
[----:B------:R-:W-:Y:S01]  /*554e0*/  ISETP.LT.AND P4, PT, R9, UR16, !P5 ;  /* 0x0000001009007c0c */ /* 0x000fe2000ef81270 */
[----:B------:R-:W-:Y:S01]  /*554f0*/  VIADD R80, R84, UR26 ;  /* 0x0000001a54507c36 */ /* 0x000fe20008000000 */
[----:B------:R-:W-:Y:S01]  /*55500*/  SHF.R.S32.HI R69, RZ, 0x8, R69 ;  /* 0x00000008ff457819 */ /* 0x000fe20000011445 */
[----:B------:R-:W4:Y:S01]  /*55510*/  LDL.LU R22, [R1+0x400] ;  /* 0x0004000001167983 */ /* 0x000f220000300800 */
[----:B------:R-:W0:Y:S03]  /*55520*/  LDCU UR16, c[0x0][0x398] ;  /* 0x00007300ff1077ac */ /* 0x000e260008000800 */
[----:B------:R1:W-:Y:S01]  /*55530*/  @P0 STG.E.U8 desc[UR20][R72.64], R69 ;  /* 0x0000004548000986 */ /* 0x0003e2000c101114 */
[----:B------:R-:W-:Y:S01]  /*55540*/  IADD3 R88, P0, PT, R88, R68, RZ ;  /* 0x0000004458587210 */ /* 0x000fe20007f1e0ff */
[----:B------:R-:W0:Y:S04]  /*55550*/  LDCU UR4, c[0x0][0x39c] ;  /* 0x00007380ff0477ac */ /* 0x000e280008000800 */
[----:B------:R5:W-:Y:S01]  /*55560*/  @P4 STG.E.U8 desc[UR20][R70.64], R14 ;  /* 0x0000000e46004986 */ /* 0x000be2000c101114 */
[----:B------:R-:W-:Y:S01]  /*55570*/  IMAD.X R89, R74, 0x1, R3, P0 ;  /* 0x000000014a597824 */ /* 0x000fe200000e0603 */
[----:B------:R-:W-:Y:S01]  /*55580*/  ISETP.LT.AND P4, PT, R5, UR12, !P5 ;  /* 0x0000000c05007c0c */ /* 0x000fe2000ef81270 */
[----:B------:R-:W-:Y:S01]  /*55590*/  VIADD R76, R80, UR26 ;  /* 0x0000001a504c7c36 */ /* 0x000fe20008000000 */
[----:B------:R-:W-:Y:S01]  /*555a0*/  IADD3 R86, P0, PT, R84, R2, RZ ;  /* 0x0000000254567210 */ /* 0x000fe20007f1e0ff */
[----:B------:R-:W0:Y:S01]  /*555b0*/  LDCU UR12, c[0x0][0x398] ;  /* 0x00007300ff0c77ac */ /* 0x000e220008000800 */
[----:B-1----:R-:W-:-:S02]  /*555c0*/  SHF.R.S32.HI R69, RZ, 0x1f, R84 ;  /* 0x0000001fff457819 */ /* 0x002fc40000011454 */
[----:B------:R-:W-:-:S03]  /*555d0*/  IADD3 R84, P5, PT, R84, R68, RZ ;  /* 0x0000004454547210 */ /* 0x000fc60007fbe0ff */
[C---:B------:R-:W-:Y:S01]  /*555e0*/  IMAD.X R87, R69.reuse, 0x1, R0, P0 ;  /* 0x0000000145577824 */ /* 0x040fe200000e0600 */
[----:B-----5:R-:W-:Y:S01]  /*555f0*/  SHF.R.S32.HI R70, RZ, 0x1f, R80 ;  /* 0x0000001fff467819 */ /* 0x020fe20000011450 */
[--C-:B------:R-:W-:Y:S01]  /*55600*/  IMAD.X R85, R69, 0x1, R3.reuse, P5 ;  /* 0x0000000145557824 */ /* 0x100fe200028e0603 */
[C---:B------:R-:W-:Y:S02]  /*55610*/  IADD3 R82, P0, PT, R80.reuse, R2, RZ ;  /* 0x0000000250527210 */ /* 0x040fe40007f1e0ff */
[----:B------:R-:W-:Y:S01]  /*55620*/  IADD3 R80, P5, PT, R80, R68, RZ ;  /* 0x0000004450507210 */ /* 0x000fe20007fbe0ff */
[----:B------:R-:W-:Y:S01]  /*55630*/  VIADD R72, R76, UR26 ;  /* 0x0000001a4c487c36 */ /* 0x000fe20008000000 */
[----:B------:R-:W-:Y:S01]  /*55640*/  SHF.R.S32.HI R71, RZ, 0x1f, R76 ;  /* 0x0000001fff477819 */ /* 0x000fe2000001144c */
[----:B------:R-:W-:Y:S01]  /*55650*/  IMAD.X R83, R70, 0x1, R0, P0 ;  /* 0x0000000146537824 */ /* 0x000fe200000e0600 */
[----:B------:R-:W-:Y:S01]  /*55660*/  IADD3 R78, P0, PT, R76, R2, RZ ;  /* 0x000000024c4e7210 */ /* 0x000fe20007f1e0ff */
        /* <DEDUP_REMOVED lines=14> */
[----:B------:R-:W-:Y:S01]  /*55750*/  VIADD R69, R92, UR26 ;  /* 0x0000001a5c457c36 */ /* 0x000fe20008000000 */
[----:B------:R-:W-:Y:S01]  /*55760*/  SHF.R.S32.HI R91, RZ, 0x1f, R92 ;  /* 0x0000001fff5b7819 */ /* 0x000fe2000001145c */
[----:B------:R-:W-:Y:S01]  /*55770*/  IMAD.X R71, R90, 0x1, R0, P0 ;  /* 0x000000015a477824 */ /* 0x000fe200000e0600 */
[----:B------:R-:W-:Y:S01]  /*55780*/  IADD3 R6, P0, PT, R92, R2, RZ ;  /* 0x000000025c067210 */ /* 0x000fe20007f1e0ff */
[----:B------:R-:W-:Y:S01]  /*55790*/  IMAD.X R13, R90, 0x1, R3, P5 ;  /* 0x000000015a0d7824 */ /* 0x000fe200028e0603 */
[----:B------:R-:W-:-:S05]  /*557a0*/  IADD3 R92, P5, PT, R92, R68, RZ ;  /* 0x000000445c5c7210 */ /* 0x000fca0007fbe0ff */
[----:B------:R-:W-:Y:S01]  /*557b0*/  IMAD.X R93, R91, 0x1, R3, P5 ;  /* 0x000000015b5d7824 */ /* 0x000fe200028e0603 */
[----:B------:R-:W-:Y:S01]  /*557c0*/  ISETP.GE.AND P5, PT, R15, UR9, PT ;  /* 0x000000090f007c0c */ /* 0x000fe2000bfa6270 */
[----:B------:R-:W-:Y:S01]  /*557d0*/  IMAD.X R7, R91, 0x1, R0, P0 ;  /* 0x000000015b077824 */ /* 0x000fe200000e0600 */
[----:B------:R-:W4:Y:S01]  /*557e0*/  LDL.LU R15, [R1+0x404] ;  /* 0x00040400010f7983 */ /* 0x000f220000300800 */
[----:B------:R-:W-:Y:S01]  /*557f0*/  SHF.R.S32.HI R10, RZ, 0x1f, R69 ;  /* 0x0000001fff0a7819 */ /* 0x000fe20000011445 */
[----:B------:R-:W1:Y:S01]  /*55800*/  LDCU UR9, c[0x0][0x39c] ;  /* 0x00007380ff0977ac */ /* 0x000e620008000800 */
[----:B------:R-:W-:Y:S02]  /*55810*/  IADD3 R90, P0, PT, R69, R2, RZ ;  /* 0x00000002455a7210 */ /* 0x000fe40007f1e0ff */
[----:B------:R-:W-:-:S03]  /*55820*/  PRMT R14, R14, 0x9910, RZ ;  /* 0x000099100e0e7816 */ /* 0x000fc600000000ff */
[----:B------:R-:W-:Y:S01]  /*55830*/  IMAD.X R91, R10, 0x1, R0, P0 ;  /* 0x000000010a5b7824 */ /* 0x000fe200000e0600 */
[----:B------:R-:W-:Y:S01]  /*55840*/  ISETP.LT.AND P0, PT, R9, UR14, !P6 ;  /* 0x0000000e09007c0c */ /* 0x000fe2000f701270 */
[----:B------:R-:W5:Y:S01]  /*55850*/  LDCU UR14, c[0x0][0x398] ;  /* 0x00007300ff0e77ac */ /* 0x000f620008000800 */
[----:B--2---:R-:W-:Y:S02]  /*55860*/  F2FP.SATFINITE.E5M2.F32.PACK_AB_MERGE_C R8, R8, R11, RZ ;  /* 0x0000000b0808723e */ /* 0x004fe400048060ff */
[----:B------:R-:W2:Y:S04]  /*55870*/  LDL.LU R11, [R1+0x1578] ;  /* 0x00157800010b7983 */ /* 0x000ea80000300800 */
[----:B------:R-:W2:Y:S04]  /*55880*/  LDL.LU R23, [R1] ;  /* 0x0000000001177983 */ /* 0x000ea80000300800 */
[----:B------:R-:W2:Y:S04]  /*55890*/  LDL.LU R20, [R1+0x4] ;  /* 0x0000040001147983 */ /* 0x000ea80000300800 */
[----:B------:R0:W-:Y:S02]  /*558a0*/  @P4 STG.E.U8 desc[UR20][R88.64], R8 ;  /* 0x0000000858004986 */ /* 0x0001e4000c101114 */
[----:B0-----:R-:W-:-:S05]  /*558b0*/  IMAD.MOV.U32 R88, RZ, RZ, R14 ;  /* 0x000000ffff587224 */ /* 0x001fca00078e000e */
[----:B------:R-:W-:Y:S02]  /*558c0*/  SHF.R.S32.HI R88, RZ, 0x8, R88 ;  /* 0x00000008ff587819 */ /* 0x000fe40000011458 */
[----:B------:R-:W-:Y:S02]  /*558d0*/  PRMT R89, R8, 0x9910, RZ ;  /* 0x0000991008597816 */ /* 0x000fe400000000ff */
[----:B------:R-:W2:Y:S04]  /*558e0*/  LDL.LU R8, [R1+0x157c] ;  /* 0x00157c0001087983 */ /* 0x000ea80000300800 */
[----:B------:R0:W-:Y:S01]  /*558f0*/  @P0 STG.E.U8 desc[UR20][R86.64], R88 ;  /* 0x0000005856000986 */ /* 0x0001e2000c101114 */
[----:B---3--:R-:W-:Y:S01]  /*55900*/  ISETP.GE.AND P0, PT, R4, UR10, PT ;  /* 0x0000000a04007c0c */ /* 0x008fe2000bf06270 */
[----:B------:R-:W3:Y:S02]  /*55910*/  LDCU UR10, c[0x0][0x398] ;  /* 0x00007300ff0a77ac */ /* 0x000ee40008000800 */
[----:B------:R-:W1:Y:S04]  /*55920*/  LDL.LU R4, [R1+0x156c] ;  /* 0x00156c0001047983 */ /* 0x000e680000300800 */
[----:B------:R-:W3:Y:S04]  /*55930*/  LDL.LU R21, [R1+0x408] ;  /* 0x0004080001157983 */ /* 0x000ee80000300800 */
[----:B------:R-:W3:Y:S01]  /*55940*/  LDL.LU R18, [R1+0x40c] ;  /* 0x00040c0001127983 */ /* 0x000ee20000300800 */
[----:B------:R-:W-:Y:S01]  /*55950*/  ISETP.LT.AND P6, PT, R5, UR16, !P6 ;  /* 0x0000001005007c0c */ /* 0x000fe2000f7c1270 */
[----:B------:R-:W4:Y:S02]  /*55960*/  LDCU UR16, c[0x0][0x398] ;  /* 0x00007300ff1077ac */ /* 0x000f240008000800 */
[----:B------:R-:W3:Y:S01]  /*55970*/  LDL.LU R19, [R1+0x410] ;  /* 0x0004100001137983 */ /* 0x000ee20000300800 */
[----:B------:R-:W-:Y:S01]  /*55980*/  ISETP.LT.AND P4, PT, R9, UR12, !P2 ;  /* 0x0000000c09007c0c */ /* 0x000fe2000d781270 */
[----:B------:R-:W1:Y:S02]  /*55990*/  LDCU UR12, c[0x0][0x398] ;  /* 0x00007300ff0c77ac */ /* 0x000e640008000800 */
[----:B------:R-:W3:Y:S04]  /*559a0*/  LDL.LU R16, [R1+0x414] ;  /* 0x0004140001107983 */ /* 0x000ee80000300800 */
[----:B------:R-:W3:Y:S04]  /*559b0*/  LDL.LU R17, [R1+0x8] ;  /* 0x0000080001117983 */ /* 0x000ee80000300800 */
[----:B------:R-:W3:Y:S01]  /*559c0*/  LDL.LU R14, [R1+0xc] ;  /* 0x00000c00010e7983 */ /* 0x000ee20000300800 */
[----:B0-----:R-:W-:-:S02]  /*559d0*/  SHF.R.S32.HI R87, RZ, 0x8, R89 ;  /* 0x00000008ff577819 */ /* 0x001fc40000011459 */
[----:B-----5:R-:W-:Y:S01]  /*559e0*/  ISETP.LT.AND P2, PT, R5, UR14, !P2 ;  /* 0x0000000e05007c0c */ /* 0x020fe2000d741270 */
[----:B------:R-:W0:Y:S02]  /*559f0*/  LDCU UR14, c[0x0][0x398] ;  /* 0x00007300ff0e77ac */ /* 0x000e240008000800 */
[----:B------:R-:W-:Y:S01]  /*55a00*/  @P6 STG.E.U8 desc[UR20][R84.64], R87 ;  /* 0x0000005754006986 */ /* 0x000fe2000c101114 */
[----:B----4-:R-:W-:-:S03]  /*55a10*/  F2FP.SATFINITE.E5M2.F32.PACK_AB_MERGE_C R86, R15, R22, RZ ;  /* 0x000000160f56723e */ /* 0x010fc600048060ff */
[----:B------:R-:W4:Y:S04]  /*55a20*/  LDL.LU R15, [R1+0x10] ;  /* 0x00001000010f7983 */ /* 0x000f280000300800 */
[----:B------:R5:W-:Y:S01]  /*55a30*/  @P4 STG.E.U8 desc[UR20][R82.64], R86 ;  /* 0x0000005652004986 */ /* 0x000be2000c101114 */
[----:B------:R-:W-:Y:S02]  /*55a40*/  ISETP.LT.AND P4, PT, R9, UR18, !P5 ;  /* 0x0000001209007c0c */ /* 0x000fe4000ef81270 */
[----:B------:R-:W-:Y:S02]  /*55a50*/  ISETP.LT.AND P5, PT, R5, UR16, !P5 ;  /* 0x0000001005007c0c */ /* 0x000fe4000efa1270 */
[----:B-----5:R-:W-:Y:S02]  /*55a60*/  PRMT R82, R86, 0x9910, RZ ;  /* 0x0000991056527816 */ /* 0x020fe400000000ff */
[----:B--2---:R-:W-:Y:S01]  /*55a70*/  ISETP.GE.AND P6, PT, R11, UR6, PT ;  /* 0x000000060b007c0c */ /* 0x004fe2000bfc6270 */
[----:B------:R-:W2:Y:S01]  /*55a80*/  LDCU UR6, c[0x0][0x398] ;  /* 0x00007300ff0677ac */ /* 0x000ea20008000800 */
[----:B------:R-:W4:Y:S01]  /*55a90*/  LDL.LU R11, [R1+0x14] ;  /* 0x00001400010b7983 */ /* 0x000f220000300800 */
[----:B------:R-:W-:-:S04]  /*55aa0*/  F2FP.SATFINITE.E5M2.F32.PACK_AB_MERGE_C R84, R20, R23, RZ ;  /* 0x000000171454723e */ /* 0x000fc800048060ff */
[----:B------:R-:W-:Y:S01]  /*55ab0*/  PRMT R83, R84, 0x9910, RZ ;  /* 0x0000991054537816 */ /* 0x000fe200000000ff */
[----:B------:R5:W-:Y:S04]  /*55ac0*/  @P2 STG.E.U8 desc[UR20][R80.64], R84 ;  /* 0x0000005450002986 */ /* 0x000be8000c101114 */
[----:B-----5:R-:W-:Y:S01]  /*55ad0*/  IMAD.MOV.U32 R80, RZ, RZ, R83 ;  /* 0x000000ffff507224 */ /* 0x020fe200078e0053 */
[----:B------:R-:W-:-:S04]  /*55ae0*/  SHF.R.S32.HI R81, RZ, 0x8, R82 ;  /* 0x00000008ff517819 */ /* 0x000fc80000011452 */
[----:B------:R-:W-:Y:S01]  /*55af0*/  SHF.R.S32.HI R80, RZ, 0x8, R80 ;  /* 0x00000008ff507819 */ /* 0x000fe20000011450 */
[----:B------:R-:W-:Y:S01]  /*55b00*/  @P4 STG.E.U8 desc[UR20][R78.64], R81 ;  /* 0x000000514e004986 */ /* 0x000fe2000c101114 */
[----:B------:R-:W-:Y:S01]  /*55b10*/  ISETP.GE.AND P4, PT, R8, UR4, PT ;  /* 0x0000000408007c0c */ /* 0x000fe2000bf86270 */
[----:B------:R-:W5:Y:S02]  /*55b20*/  LDCU UR4, c[0x0][0x398] ;  /* 0x00007300ff0477ac */ /* 0x000f640008000800 */
[----:B------:R0:W-:Y:S04]  /*55b30*/  @P5 STG.E.U8 desc[UR20][R76.64], R80 ;  /* 0x000000504c005986 */ /* 0x0001e8000c101114 */
[----:B------:R-:W4:Y:S01]  /*55b40*/  LDL.LU R8, [R1+0x12ec] ;  /* 0x0012ec0001087983 */ /* 0x000f220000300800 */
[----:B-1----:R-:W-:Y:S01]  /*55b50*/  ISETP.GE.AND P5, PT, R4, UR9, PT ;  /* 0x0000000904007c0c */ /* 0x002fe2000bfa6270 */
[----:B------:R-:W1:Y:S02]  /*55b60*/  LDCU UR9, c[0x0][0x398] ;  /* 0x00007300ff0977ac */ /* 0x000e640008000800 */
[----:B------:R-:W4:Y:S01]  /*55b70*/  LDL.LU R4, [R1+0x12e8] ;  /* 0x0012e80001047983 */ /* 0x000f220000300800 */
[----:B---3--:R-:W-:-:S02]  /*55b80*/  ISETP.LT.AND P2, PT, R9, UR10, !P0 ;  /* 0x0000000a09007c0c */ /* 0x008fc4000c741270 */
[----:B--2---:R-:W-:Y:S01]  /*55b90*/  ISETP.LT.AND P0, PT, R5, UR6, !P0 ;  /* 0x0000000605007c0c */ /* 0x004fe2000c701270 */
[----:B------:R-:W2:Y:S01]  /*55ba0*/  LDCU UR6, c[0x0][0x398] ;  /* 0x00007300ff0677ac */ /* 0x000ea20008000800 */
[----:B0-----:R-:W-:Y:S01]  /*55bb0*/  F2FP.SATFINITE.E5M2.F32.PACK_AB_MERGE_C R77, R18, R21, RZ ;  /* 0x00000015124d723e */ /* 0x001fe200048060ff */
[----:B------:R-:W0:Y:S08]  /*55bc0*/  LDCU UR10, c[0x0][0x398] ;  /* 0x00007300ff0a77ac */ /* 0x000e300008000800 */
[----:B------:R3:W-:Y:S01]  /*55bd0*/  @P2 STG.E.U8 desc[UR20][R74.64], R77 ;  /* 0x0000004d4a002986 */ /* 0x0007e2000c101114 */
[----:B------:R-:W-:Y:S01]  /*55be0*/  ISETP.LT.AND P2, PT, R9, UR12, !P6 ;  /* 0x0000000c09007c0c */ /* 0x000fe2000f741270 */
[----:B------:R-:W0:Y:S01]  /*55bf0*/  LDCU UR12, c[0x0][0x398] ;  /* 0x00007300ff0c77ac */ /* 0x000e220008000800 */
[----:B------:R-:W-:-:S02]  /*55c00*/  ISETP.LT.AND P6, PT, R5, UR14, !P6 ;  /* 0x0000000e05007c0c */ /* 0x000fc4000f7c1270 */
[----:B------:R-:W-:Y:S02]  /*55c10*/  F2FP.SATFINITE.E5M2.F32.PACK_AB_MERGE_C R76, R14, R17, RZ ;  /* 0x000000110e4c723e */ /* 0x000fe400048060ff */
[----:B---3--:R-:W-:Y:S02]  /*55c20*/  PRMT R74, R77, 0x9910, RZ ;  /* 0x000099104d4a7816 */ /* 0x008fe400000000ff */
[----:B------:R-:W-:Y:S01]  /*55c30*/  PRMT R77, R76, 0x9910, RZ ;  /* 0x000099104c4d7816 */ /* 0x000fe200000000ff */
[----:B------:R3:W-:Y:S01]  /*55c40*/  @P0 STG.E.U8 desc[UR20][R72.64], R76 ;  /* 0x0000004c48000986 */ /* 0x0007e2000c101114 */
[----:B------:R-:W-:Y:S02]  /*55c50*/  SHF.R.S32.HI R74, RZ, 0x8, R74 ;  /* 0x00000008ff4a7819 */ /* 0x000fe4000001144a */
[----:B-----5:R-:W-:Y:S01]  /*55c60*/  ISETP.LT.AND P0, PT, R9, UR4, !P4 ;  /* 0x0000000409007c0c */ /* 0x020fe2000e701270 */
[----:B------:R-:W5:Y:S01]  /*55c70*/  LDCU UR4, c[0x0][0x39c] ;  /* 0x00007380ff0477ac */ /* 0x000f620008000800 */
[----:B-1----:R-:W-:Y:S01]  /*55c80*/  ISETP.LT.AND P4, PT, R5, UR9, !P4 ;  /* 0x0000000905007c0c */ /* 0x002fe2000e781270 */
[----:B------:R1:W-:Y:S01]  /*55c90*/  @P2 STG.E.U8 desc[UR20][R70.64], R74 ;  /* 0x0000004a46002986 */ /* 0x0003e2000c101114 */
[----:B------:R-:W-:Y:S01]  /*55ca0*/  F2FP.SATFINITE.E5M2.F32.PACK_AB_MERGE_C R78, R16, R19, RZ ;  /* 0x00000013104e723e */ /* 0x000fe200048060ff */
[----:B------:R-:W4:Y:S01]  /*55cb0*/  LDCU UR9, c[0x0][0x398] ;  /* 0x00007300ff0977ac */ /* 0x000f220008000800 */
[----:B---3--:R-:W-:-:S05]  /*55cc0*/  SHF.R.S32.HI R72, RZ, 0x8, R77 ;  /* 0x00000008ff487819 */ /* 0x008fca000001144d */
[----:B------:R3:W-:Y:S01]  /*55cd0*/  @P6 STG.E.U8 desc[UR20][R12.64], R72 ;  /* 0x000000480c006986 */ /* 0x0007e2000c101114 */
[----:B--2---:R-:W-:Y:S01]  /*55ce0*/  ISETP.LT.AND P6, PT, R9, UR6, !P5 ;  /* 0x0000000609007c0c */ /* 0x004fe2000efc1270 */
[----:B------:R-:W2:Y:S01]  /*55cf0*/  LDCU UR6, c[0x0][0x398] ;  /* 0x00007300ff0677ac */ /* 0x000ea20008000800 */
[----:B0-----:R-:W-:Y:S02]  /*55d00*/  ISETP.LT.AND P5, PT, R5, UR10, !P5 ;  /* 0x0000000a05007c0c */ /* 0x001fe4000efa1270 */
[----:B-1----:R-:W-:Y:S02]  /*55d10*/  IADD3 R70, P2, PT, R69, R68, RZ ;  /* 0x0000004445467210 */ /* 0x002fe40007f5e0ff */
[----:B---3--:R-:W-:Y:S01]  /*55d20*/  PRMT R72, R78, 0x9910, RZ ;  /* 0x000099104e487816 */ /* 0x008fe200000000ff */
[----:B------:R-:W-:Y:S01]  /*55d30*/  @P0 STG.E.U8 desc[UR20][R6.64], R78 ;  /* 0x0000004e06000986 */ /* 0x000fe2000c101114 */
[----:B------:R-:W0:Y:S02]  /*55d40*/  LDCU UR10, c[0x0][0x398] ;  /* 0x00007300ff0a77ac */ /* 0x000e240008000800 */
[----:B------:R-:W-:Y:S01]  /*55d50*/  SHF.R.S32.HI R72, RZ, 0x8, R72 ;  /* 0x00000008ff487819 */ /* 0x000fe20000011448 */
[----:B------:R-:W-:Y:S01]  /*55d60*/  IMAD.X R71, R10, 0x1, R3, P2 ;  /* 0x000000010a477824 */ /* 0x000fe200010e0603 */
[----:B----4-:R-:W-:-:S04]  /*55d70*/  F2FP.SATFINITE.E5M2.F32.PACK_AB_MERGE_C R75, R11, R15, RZ ;  /* 0x0000000f0b4b723e */ /* 0x010fc800048060ff */
[----:B------:R-:W-:Y:S01]  /*55d80*/  PRMT R73, R75, 0x9910, RZ ;  /* 0x000099104b497816 */ /* 0x000fe200000000ff */
[----:B------:R-:W-:Y:S03]  /*55d90*/  @P4 STG.E.U8 desc[UR20][R92.64], R75 ;  /* 0x0000004b5c004986 */ /* 0x000fe6000c101114 */
[----:B------:R-:W-:Y:S01]  /*55da0*/  SHF.R.S32.HI R73, RZ, 0x8, R73 ;  /* 0x00000008ff497819 */ /* 0x000fe20000011449 */
[----:B------:R1:W-:Y:S04]  /*55db0*/  @P6 STG.E.U8 desc[UR20][R90.64], R72 ;  /* 0x000000485a006986 */ /* 0x0003e8000c101114 */
[----:B------:R3:W-:Y:S01]  /*55dc0*/  @P5 STG.E.U8 desc[UR20][R70.64], R73 ;  /* 0x0000004946005986 */ /* 0x0007e2000c101114 */
[----:B-1----:R-:W-:-:S05]  /*55dd0*/  VIADD R72, R69, UR26 ;  /* 0x0000001a45487c36 */ /* 0x002fca0008000000 */
[----:B---3--:R-:W-:Y:S01]  /*55de0*/  SHF.R.S32.HI R71, RZ, 0x1f, R72 ;  /* 0x0000001fff477819 */ /* 0x008fe20000011448 */
[C---:B------:R-:W-:Y:S01]  /*55df0*/  VIADD R69, R72.reuse, UR26 ;  /* 0x0000001a48457c36 */ /* 0x040fe20008000000 */
[----:B------:R-:W-:Y:S02]  /*55e00*/  IADD3 R62, P4, PT, R72, R2, RZ ;  /* 0x00000002483e7210 */ /* 0x000fe40007f9e0ff */
[----:B------:R-:W-:-:S03]  /*55e10*/  ISETP.GE.AND P0, PT, R4, UR5, PT ;  /* 0x0000000504007c0c */ /* 0x000fc6000bf06270 */
[--C-:B------:R-:W-:Y:S01]  /*55e20*/  IMAD.X R63, R71, 0x1, R0.reuse, P4 ;  /* 0x00000001473f7824 */ /* 0x100fe200020e0600 */
[----:B------:R-:W-:Y:S01]  /*55e30*/  IADD3 R4, P5, PT, R72, R68, RZ ;  /* 0x0000004448047210 */ /* 0x000fe20007fbe0ff */
[----:B------:R-:W-:Y:S01]  /*55e40*/  VIADD R70, R69, UR26 ;  /* 0x0000001a45467c36 */ /* 0x000fe20008000000 */
[----:B------:R-:W-:Y:S01]  /*55e50*/  ISETP.GE.AND P2, PT, R8, UR7, PT ;  /* 0x0000000708007c0c */ /* 0x000fe2000bf46270 */
[----:B------:R-:W1:Y:S02]  /*55e60*/  LDCU UR5, c[0x0][0x39c] ;  /* 0x00007380ff0577ac */ /* 0x000e640008000800 */
[----:B------:R-:W-:Y:S01]  /*55e70*/  IMAD.X R5, R71, 0x1, R3, P5 ;  /* 0x0000000147057824 */ /* 0x000fe200028e0603 */
[----:B------:R-:W-:Y:S01]  /*55e80*/  SHF.R.S32.HI R72, RZ, 0x1f, R69 ;  /* 0x0000001fff487819 */ /* 0x000fe20000011445 */
[----:B------:R-:W3:Y:S01]  /*55e90*/  LDCU UR7, c[0x0][0x398] ;  /* 0x00007300ff0777ac */ /* 0x000ee20008000800 */
[C---:B------:R-:W-:Y:S02]  /*55ea0*/  IADD3 R6, P4, PT, R69.reuse, R2, RZ ;  /* 0x0000000245067210 */ /* 0x040fe40007f9e0ff */
[----:B------:R4:W-:Y:S03]  /*55eb0*/  STL.64 [R1+0xa00], R4 ;  /* 0x000a000401007387 */ /* 0x0009e60000100a00 */
[----:B------:R-:W-:Y:S01]  /*55ec0*/  IMAD.X R7, R72, 0x1, R0, P4 ;  /* 0x0000000148077824 */ /* 0x000fe200020e0600 */
[----:B----4-:R-:W-:-:S04]  /*55ed0*/  IADD3 R4, P5, PT, R69, R68, RZ ;  /* 0x0000004445047210 */ /* 0x010fc80007fbe0ff */
[----:B------:R4:W-:Y:S01]  /*55ee0*/  STL.64 [R1+0x9f8], R6 ;  /* 0x0009f80601007387 */ /* 0x0009e20000100a00 */
[----:B------:R-:W-:Y:S01]  /*55ef0*/  IMAD.X R5, R72, 0x1, R3, P5 ;  /* 0x0000000148057824 */ /* 0x000fe200028e0603 */
[----:B------:R-:W-:-:S04]  /*55f00*/  SHF.R.S32.HI R71, RZ, 0x1f, R70 ;  /* 0x0000001fff477819 */ /* 0x000fc80000011446 */
[----:B------:R0:W-:Y:S01]  /*55f10*/  STL.64 [R1+0x9f0], R4 ;  /* 0x0009f00401007387 */ /* 0x0001e20000100a00 */
[C---:B----4-:R-:W-:Y:S01]  /*55f20*/  IADD3 R6, P4, PT, R70.reuse, R2, RZ ;  /* 0x0000000246067210 */ /* 0x050fe20007f9e0ff */
[----:B------:R-:W-:-:S04]  /*55f30*/  VIADD R69, R70, UR26 ;  /* 0x0000001a46457c36 */ /* 0x000fc80008000000 */
[----:B------:R-:W-:Y:S01]  /*55f40*/  IMAD.X R7, R71, 0x1, R0, P4 ;  /* 0x0000000147077824 */ /* 0x000fe200020e0600 */
[----:B0-----:R-:W-:-:S04]  /*55f50*/  IADD3 R4, P5, PT, R70, R68, RZ ;  /* 0x0000004446047210 */ /* 0x001fc80007fbe0ff */
[----:B------:R0:W-:Y:S01]  /*55f60*/  STL.64 [R1+0x9e8], R6 ;  /* 0x0009e80601007387 */ /* 0x0001e20000100a00 */
[----:B------:R-:W-:Y:S01]  /*55f70*/  IMAD.X R5, R71, 0x1, R3, P5 ;  /* 0x0000000147057824 */ /* 0x000fe200028e0603 */
[----:B------:R-:W-:-:S04]  /*55f80*/  SHF.R.S32.HI R72, RZ, 0x1f, R69 ;  /* 0x0000001fff487819 */ /* 0x000fc80000011445 */
[----:B------:R4:W-:Y:S01]  /*55f90*/  STL.64 [R1+0x9e0], R4 ;  /* 0x0009e00401007387 */ /* 0x0009e20000100a00 */
[C---:B0-----:R-:W-:Y:S01]  /*55fa0*/  IADD3 R6, P4, PT, R69.reuse, R2, RZ ;  /* 0x0000000245067210 */ /* 0x041fe20007f9e0ff */
[----:B------:R-:W-:-:S04]  /*55fb0*/  VIADD R70, R69, UR26 ;  /* 0x0000001a45467c36 */ /* 0x000fc80008000000 */
[----:B------:R-:W-:Y:S01]  /*55fc0*/  IMAD.X R7, R72, 0x1, R0, P4 ;  /* 0x0000000148077824 */ /* 0x000fe200020e0600 */
[----:B----4-:R-:W-:-:S04]  /*55fd0*/  IADD3 R4, P5, PT, R69, R68, RZ ;  /* 0x0000004445047210 */ /* 0x010fc80007fbe0ff */
        /* <DEDUP_REMOVED lines=412> */
[C---:B------:R-:W-:Y:S01]  /*579a0*/  VIADD R70, R69.reuse, UR26 ;  /* 0x0000001a45467c36 */ /* 0x040fe20008000000 */
[C---:B0-----:R-:W-:Y:S02]  /*579b0*/  IADD3 R6, P4, PT, R69.reuse, R2, RZ ;  /* 0x0000000245067210 */ /* 0x041fe40007f9e0ff */
[----:B----4-:R-:W-:-:S05]  /*579c0*/  IADD3 R4, P5, PT, R69, R68, RZ ;  /* 0x0000004445047210 */ /* 0x010fca0007fbe0ff */
[C-C-:B------:R-:W-:Y:S01]  /*579d0*/  IMAD.X R5, R72.reuse, 0x1, R3.reuse, P5 ;  /* 0x0000000148057824 */ /* 0x140fe200028e0603 */
[----:B------:R-:W-:Y:S01]  /*579e0*/  SHF.R.S32.HI R71, RZ, 0x1f, R70 ;  /* 0x0000001fff477819 */ /* 0x000fe20000011446 */
[----:B------:R-:W-:Y:S01]  /*579f0*/  IMAD.X R7, R72, 0x1, R0, P4 ;  /* 0x0000000148077824 */ /* 0x000fe200020e0600 */
[C---:B------:R-:W-:Y:S02]  /*57a00*/  IADD3 R12, P5, PT, R70.reuse, R68, RZ ;  /* 0x00000044460c7210 */ /* 0x040fe40007fbe0ff */
[----:B------:R0:W-:Y:S01]  /*57a10*/  STL.64 [R1+0x688], R4 ;  /* 0x0006880401007387 */ /* 0x0001e20000100a00 */
[C---:B------:R-:W-:Y:S02]  /*57a20*/  VIADD R69, R70.reuse, UR26 ;  /* 0x0000001a46457c36 */ /* 0x040fe40008000000 */
[----:B------:R-:W-:Y:S01]  /*57a30*/  IMAD.X R13, R71, 0x1, R3, P5 ;  /* 0x00000001470d7824 */ /* 0x000fe200028e0603 */
[----:B------:R4:W-:Y:S01]  /*57a40*/  STL.64 [R1+0x690], R6 ;  /* 0x0006900601007387 */ /* 0x0009e20000100a00 */
[----:B0-----:R-:W-:-:S03]  /*57a50*/  IADD3 R4, P4, PT, R70, R2, RZ ;  /* 0x0000000246047210 */ /* 0x001fc60007f9e0ff */
[----:B------:R-:W-:Y:S02]  /*57a60*/  STL.64 [R1+0x1810], R12 ;  /* 0x0018100c01007387 */ /* 0x000fe40000100a00 */
[--C-:B------:R-:W-:Y:S01]  /*57a70*/  IMAD.X R5, R71, 0x1, R0.reuse, P4 ;  /* 0x0000000147057824 */ /* 0x100fe200020e0600 */
[----:B------:R-:W-:Y:S02]  /*57a80*/  SHF.R.S32.HI R72, RZ, 0x1f, R69 ;  /* 0x0000001fff487819 */ /* 0x000fe40000011445 */
[C---:B----4-:R-:W-:Y:S02]  /*57a90*/  IADD3 R6, P4, PT, R69.reuse, R2, RZ ;  /* 0x0000000245067210 */ /* 0x050fe40007f9e0ff */
[----:B------:R0:W-:Y:S01]  /*57aa0*/  STL.64 [R1+0x680], R4 ;  /* 0x0006800401007387 */ /* 0x0001e20000100a00 */
[C---:B------:R-:W-:Y:S02]  /*57ab0*/  VIADD R70, R69.reuse, UR26 ;  /* 0x0000001a45467c36 */ /* 0x040fe40008000000 */
[----:B------:R-:W-:Y:S01]  /*57ac0*/  IMAD.X R7, R72, 0x1, R0, P4 ;  /* 0x0000000148077824 */ /* 0x000fe200020e0600 */
[----:B0-----:R-:W-:-:S05]  /*57ad0*/  IADD3 R4, P5, PT, R69, R68, RZ ;  /* 0x0000004445047210 */ /* 0x001fca0007fbe0ff */
[----:B------:R-:W-:Y:S01]  /*57ae0*/  IMAD.X R5, R72, 0x1, R3, P5 ;  /* 0x0000000148057824 */ /* 0x000fe200028e0603 */
[----:B------:R-:W-:-:S04]  /*57af0*/  SHF.R.S32.HI R71, RZ, 0x1f, R70 ;  /* 0x0000001fff477819 */ /* 0x000fc80000011446 */
[----:B------:R0:W-:Y:S04]  /*57b00*/  STL.64 [R1+0x668], R4 ;  /* 0x0006680401007387 */ /* 0x0001e80000100a00 */
[----:B------:R4:W-:Y:S01]  /*57b10*/  STL.64 [R1+0x670], R6 ;  /* 0x0006700601007387 */ /* 0x0009e20000100a00 */
[C---:B------:R-:W-:Y:S01]  /*57b20*/  VIADD R69, R70.reuse, UR26 ;  /* 0x0000001a46457c36 */ /* 0x040fe20008000000 */
[C---:B0-----:R-:W-:Y:S02]  /*57b30*/  IADD3 R4, P4, PT, R70.reuse, R2, RZ ;  /* 0x0000000246047210 */ /* 0x041fe40007f9e0ff */
[----:B----4-:R-:W-:-:S03]  /*57b40*/  IADD3 R6, P5, PT, R70, R68, RZ ;  /* 0x0000004446067210 */ /* 0x010fc60007fbe0ff */
[C---:B------:R-:W-:Y:S02]  /*57b50*/  IMAD.X R5, R71.reuse, 0x1, R0, P4 ;  /* 0x0000000147057824 */ /* 0x040fe400020e0600 */
[----:B------:R-:W-:-:S03]  /*57b60*/  IMAD.X R7, R71, 0x1, R3, P5 ;  /* 0x0000000147077824 */ /* 0x000fc600028e0603 */
[----:B------:R0:W-:Y:S01]  /*57b70*/  STL.64 [R1+0x1818], R4 ;  /* 0x0018180401007387 */ /* 0x0001e20000100a00 */
[----:B------:R-:W-:-:S03]  /*57b80*/  SHF.R.S32.HI R72, RZ, 0x1f, R69 ;  /* 0x0000001fff487819 */ /* 0x000fc60000011445 */
[----:B------:R4:W-:Y:S01]  /*57b90*/  STL.64 [R1+0x658], R6 ;  /* 0x0006580601007387 */ /* 0x0009e20000100a00 */
[C---:B------:R-:W-:Y:S01]  /*57ba0*/  VIADD R70, R69.reuse, UR26 ;  /* 0x0000001a45467c36 */ /* 0x040fe20008000000 */
[C---:B0-----:R-:W-:Y:S02]  /*57bb0*/  IADD3 R4, P5, PT, R69.reuse, R68, RZ ;  /* 0x0000004445047210 */ /* 0x041fe40007fbe0ff */
[----:B----4-:R-:W-:-:S03]  /*57bc0*/  IADD3 R6, P4, PT, R69, R2, RZ ;  /* 0x0000000245067210 */ /* 0x010fc60007f9e0ff */
[C---:B------:R-:W-:Y:S02]  /*57bd0*/  IMAD.X R5, R72.reuse, 0x1, R3, P5 ;  /* 0x0000000148057824 */ /* 0x040fe400028e0603 */
[----:B------:R-:W-:Y:S01]  /*57be0*/  IMAD.X R7, R72, 0x1, R0, P4 ;  /* 0x0000000148077824 */ /* 0x000fe200020e0600 */
[----:B------:R-:W-:-:S04]  /*57bf0*/  SHF.R.S32.HI R71, RZ, 0x1f, R70 ;  /* 0x0000001fff477819 */ /* 0x000fc80000011446 */
[----:B------:R0:W-:Y:S04]  /*57c00*/  STL.64 [R1+0x1800], R6 ;  /* 0x0018000601007387 */ /* 0x0001e80000100a00 */
[----:B------:R4:W-:Y:S01]  /*57c10*/  STL.64 [R1+0x648], R4 ;  /* 0x0006480401007387 */ /* 0x0009e20000100a00 */
[C---:B------:R-:W-:Y:S01]  /*57c20*/  VIADD R69, R70.reuse, UR26 ;  /* 0x0000001a46457c36 */ /* 0x040fe20008000000 */
[C---:B0-----:R-:W-:Y:S02]  /*57c30*/  IADD3 R6, P4, PT, R70.reuse, R2, RZ ;  /* 0x0000000246067210 */ /* 0x041fe40007f9e0ff */
[----:B----4-:R-:W-:-:S03]  /*57c40*/  IADD3 R4, P5, PT, R70, R68, RZ ;  /* 0x0000004446047210 */ /* 0x010fc60007fbe0ff */
[C-C-:B------:R-:W-:Y:S02]  /*57c50*/  IMAD.X R7, R71.reuse, 0x1, R0.reuse, P4 ;  /* 0x0000000147077824 */ /* 0x140fe400020e0600 */
[----:B------:R-:W-:Y:S01]  /*57c60*/  IMAD.X R5, R71, 0x1, R3, P5 ;  /* 0x0000000147057824 */ /* 0x000fe200028e0603 */
[----:B------:R-:W-:Y:S02]  /*57c70*/  SHF.R.S32.HI R72, RZ, 0x1f, R69 ;  /* 0x0000001fff487819 */ /* 0x000fe40000011445 */
[C---:B------:R-:W-:Y:S02]  /*57c80*/  IADD3 R8, P4, PT, R69.reuse, R2, RZ ;  /* 0x0000000245087210 */ /* 0x040fe40007f9e0ff */
[----:B------:R0:W-:Y:S01]  /*57c90*/  STL.64 [R1+0x638], R4 ;  /* 0x0006380401007387 */ /* 0x0001e20000100a00 */
[C---:B------:R-:W-:Y:S02]  /*57ca0*/  VIADD R70, R69.reuse, UR26 ;  /* 0x0000001a45467c36 */ /* 0x040fe40008000000 */
[----:B------:R-:W-:Y:S01]  /*57cb0*/  IMAD.X R9, R72, 0x1, R0, P4 ;  /* 0x0000000148097824 */ /* 0x000fe200020e0600 */
[----:B------:R4:W-:Y:S01]  /*57cc0*/  STL.64 [R1+0x640], R6 ;  /* 0x0006400601007387 */ /* 0x0009e20000100a00 */
[----:B0-----:R-:W-:-:S03]  /*57cd0*/  IADD3 R4, P5, PT, R69, R68, RZ ;  /* 0x0000004445047210 */ /* 0x001fc60007fbe0ff */
[----:B------:R-:W-:Y:S02]  /*57ce0*/  STL.64 [R1+0x1820], R8 ;  /* 0x0018200801007387 */ /* 0x000fe40000100a00 */
[----:B------:R-:W-:Y:S01]  /*57cf0*/  IMAD.X R5, R72, 0x1, R3, P5 ;  /* 0x0000000148057824 */ /* 0x000fe200028e0603 */
[----:B------:R-:W-:-:S04]  /*57d00*/  SHF.R.S32.HI R71, RZ, 0x1f, R70 ;  /* 0x0000001fff477819 */ /* 0x000fc80000011446 */
[----:B------:R0:W-:Y:S01]  /*57d10*/  STL.64 [R1+0x628], R4 ;  /* 0x0006280401007387 */ /* 0x0001e20000100a00 */
[C---:B------:R-:W-:Y:S01]  /*57d20*/  VIADD R69, R70.reuse, UR26 ;  /* 0x0000001a46457c36 */ /* 0x040fe20008000000 */
[C---:B----4-:R-:W-:Y:S02]  /*57d30*/  IADD3 R6, P4, PT, R70.reuse, R2, RZ ;  /* 0x0000000246067210 */ /* 0x050fe40007f9e0ff */
[----:B0-----:R-:W-:-:S05]  /*57d40*/  IADD3 R4, P5, PT, R70, R68, RZ ;  /* 0x0000004446047210 */ /* 0x001fca0007fbe0ff */
[C---:B------:R-:W-:Y:S01]  /*57d50*/  IMAD.X R5, R71.reuse, 0x1, R3, P5 ;  /* 0x0000000147057824 */ /* 0x040fe200028e0603 */
        /* <DEDUP_REMOVED lines=10> */
[----:B------:R-:W-:Y:S02]  /*57e00*/  SHF.R.S32.HI R71, RZ, 0x1f, R70 ;  /* 0x0000001fff477819 */ /* 0x000fe40000011446 */
[C---:B----4-:R-:W-:Y:S02]  /*57e10*/  IADD3 R6, P4, PT, R70.reuse, R2, RZ ;  /* 0x0000000246067210 */ /* 0x050fe40007f9e0ff */
[----:B------:R0:W-:Y:S01]  /*57e20*/  STL.64 [R1+0x610], R4 ;  /* 0x0006100401007387 */ /* 0x0001e20000100a00 */
[C---:B------:R-:W-:Y:S02]  /*57e30*/  VIADD R69, R70.reuse, UR26 ;  /* 0x0000001a46457c36 */ /* 0x040fe40008000000 */
        /* <DEDUP_REMOVED lines=30> */
[C---:B----4-:R-:W-:Y:S01]  /*58020*/  IADD3 R6, P4, PT, R70.reuse, R2, RZ ;  /* 0x0000000246067210 */ /* 0x050fe20007f9e0ff */
[C---:B------:R-:W-:Y:S01]  /*58030*/  VIADD R69, R70.reuse, UR26 ;  /* 0x0000001a46457c36 */ /* 0x040fe20008000000 */
[----:B0-----:R-:W-:-:S03]  /*58040*/  IADD3 R4, P5, PT, R70, R68, RZ ;  /* 0x0000004446047210 */ /* 0x001fc60007fbe0ff */
        /* <DEDUP_REMOVED lines=16> */
[----:B------:R-:W-:Y:S01]  /*58150*/  IMAD.X R5, R71, 0x1, R3, P5 ;  /* 0x0000000147057824 */ /* 0x000fe200028e0603 */
[----:B------:R-:W-:-:S04]  /*58160*/  SHF.R.S32.HI R72, RZ, 0x1f, R69 ;  /* 0x0000001fff487819 */ /* 0x000fc80000011445 */
[----:B------:R0:W-:Y:S01]  /*58170*/  STL.64 [R1+0x598], R4 ;  /* 0x0005980401007387 */ /* 0x0001e20000100a00 */
[----:B------:R-:W-:Y:S02]  /*58180*/  IMAD.X R7, R71, 0x1, R0, P4 ;  /* 0x0000000147077824 */ /* 0x000fe400020e0600 */
[C---:B------:R-:W-:Y:S01]  /*58190*/  VIADD R70, R69.reuse, UR26 ;  /* 0x0000001a45467c36 */ /* 0x040fe20008000000 */
[----:B0-----:R-:W-:Y:S02]  /*581a0*/  IADD3 R4, P5, PT, R69, R68, RZ ;  /* 0x0000004445047210 */ /* 0x001fe40007fbe0ff */
[----:B------:R-:W-:Y:S03]  /*581b0*/  STL.64 [R1+0x5a0], R6 ;  /* 0x0005a00601007387 */ /* 0x000fe60000100a00 */
[----:B------:R-:W-:Y:S01]  /*581c0*/  IMAD.X R5, R72, 0x1, R3, P5 ;  /* 0x0000000148057824 */ /* 0x000fe200028e0603 */
[----:B------:R-:W-:-:S04]  /*581d0*/  SHF.R.S32.HI R71, RZ, 0x1f, R70 ;  /* 0x0000001fff477819 */ /* 0x000fc80000011446 */
[----:B------:R0:W-:Y:S01]  /*581e0*/  STL.64 [R1+0x588], R4 ;  /* 0x0005880401007387 */ /* 0x0001e20000100a00 */
[----:B------:R-:W-:Y:S01]  /*581f0*/  IADD3 R18, P4, PT, R69, R2, RZ ;  /* 0x0000000245127210 */ /* 0x000fe20007f9e0ff */
[C---:B------:R-:W-:Y:S01]  /*58200*/  VIADD R69, R70.reuse, UR26 ;  /* 0x0000001a46457c36 */ /* 0x040fe20008000000 */
[----:B0-----:R-:W-:-:S03]  /*58210*/  IADD3 R4, P5, PT, R70, R68, RZ ;  /* 0x0000004446047210 */ /* 0x001fc60007fbe0ff */
[--C-:B------:R-:W-:Y:S02]  /*58220*/  IMAD.X R19, R72, 0x1, R0.reuse, P4 ;  /* 0x0000000148137824 */ /* 0x100fe400020e0600 */
[C---:B------:R-:W-:Y:S01]  /*58230*/  IMAD.X R5, R71.reuse, 0x1, R3, P5 ;  /* 0x0000000147057824 */ /* 0x040fe200028e0603 */
[----:B------:R-:W-:Y:S02]  /*58240*/  IADD3 R6, P4, PT, R70, R2, RZ ;  /* 0x0000000246067210 */ /* 0x000fe40007f9e0ff */
[----:B------:R-:W-:Y:S02]  /*58250*/  SHF.R.S32.HI R72, RZ, 0x1f, R69 ;  /* 0x0000001fff487819 */ /* 0x000fe40000011445 */
[----:B------:R0:W-:Y:S01]  /*58260*/  STL.64 [R1+0x578], R4 ;  /* 0x0005780401007387 */ /* 0x0001e20000100a00 */
[----:B------:R-:W-:Y:S02]  /*58270*/  IMAD.X R7, R71, 0x1, R0, P4 ;  /* 0x0000000147077824 */ /* 0x000fe400020e0600 */
[C---:B------:R-:W-:Y:S01]  /*58280*/  VIADD R70, R69.reuse, UR26 ;  /* 0x0000001a45467c36 */ /* 0x040fe20008000000 */
[----:B0-----:R-:W-:-:S02]  /*58290*/  IADD3 R4, P5, PT, R69, R68, RZ ;  /* 0x0000004445047210 */ /* 0x001fc40007fbe0ff */
        /* <DEDUP_REMOVED lines=240> */
[----:B------:R0:W-:Y:S03]  /*591a0*/  STL.64 [R1+0x198], R6 ;  /* 0x0001980601007387 */ /* 0x0001e60000100a00 */
[C---:B------:R-:W-:Y:S01]  /*591b0*/  IMAD.X R5, R72.reuse, 0x1, R3, P5 ;  /* 0x0000000148057824 */ /* 0x040fe200028e0603 */
[-C--:B------:R-:W-:Y:S02]  /*591c0*/  IADD3 R52, P4, PT, R69, R2.reuse, RZ ;  /* 0x0000000245347210 */ /* 0x080fe40007f9e0ff */
[----:B------:R-:W-:Y:S02]  /*591d0*/  SHF.R.S32.HI R73, RZ, 0x1f, R70 ;  /* 0x0000001fff497819 */ /* 0x000fe40000011446 */
[----:B------:R4:W-:Y:S01]  /*591e0*/  STL.64 [R1+0x180], R4 ;  /* 0x0001800401007387 */ /* 0x0009e20000100a00 */
[----:B------:R-:W-:Y:S01]  /*591f0*/  IMAD.X R53, R72, 0x1, R0, P4 ;  /* 0x0000000148357824 */ /* 0x000fe200020e0600 */
[C---:B0-----:R-:W-:Y:S01]  /*59200*/  IADD3 R6, P4, PT, R70.reuse, R2, RZ ;  /* 0x0000000246067210 */ /* 0x041fe20007f9e0ff */
[C---:B------:R-:W-:Y:S01]  /*59210*/  VIADD R69, R70.reuse, UR26 ;  /* 0x0000001a46457c36 */ /* 0x040fe20008000000 */
[----:B----4-:R-:W-:-:S05]  /*59220*/  IADD3 R4, P5, PT, R70, R68, RZ ;  /* 0x0000004446047210 */ /* 0x010fca0007fbe0ff */
[C---:B------:R-:W-:Y:S01]  /*59230*/  IMAD.X R5, R73.reuse, 0x1, R3, P5 ;  /* 0x0000000149057824 */ /* 0x040fe200028e0603 */
[----:B------:R-:W-:Y:S01]  /*59240*/  SHF.R.S32.HI R72, RZ, 0x1f, R69 ;  /* 0x0000001fff487819 */ /* 0x000fe20000011445 */
[----:B------:R-:W-:-:S03]  /*59250*/  IMAD.X R7, R73, 0x1, R0, P4 ;  /* 0x0000000149077824 */ /* 0x000fc600020e0600 */
[----:B------:R0:W-:Y:S01]  /*59260*/  STL.64 [R1+0x170], R4 ;  /* 0x0001700401007387 */ /* 0x0001e20000100a00 */
[C---:B------:R-:W-:Y:S01]  /*59270*/  IADD3 R54, P5, PT, R69.reuse, R68, RZ ;  /* 0x0000004445367210 */ /* 0x040fe20007fbe0ff */
[C---:B------:R-:W-:Y:S01]  /*59280*/  VIADD R71, R69.reuse, UR26 ;  /* 0x0000001a45477c36 */ /* 0x040fe20008000000 */
[----:B0-----:R-:W-:Y:S01]  /*59290*/  IADD3 R4, P4, PT, R69, R2, RZ ;  /* 0x0000000245047210 */ /* 0x001fe20007f9e0ff */
[----:B------:R-:W-:Y:S04]  /*592a0*/  STL.64 [R1+0x178], R6 ;  /* 0x0001780601007387 */ /* 0x000fe80000100a00 */
[C---:B------:R-:W-:Y:S01]  /*592b0*/  IMAD.X R5, R72.reuse, 0x1, R0, P4 ;  /* 0x0000000148057824 */ /* 0x040fe200020e0600 */
[----:B------:R-:W-:Y:S01]  /*592c0*/  SHF.R.S32.HI R73, RZ, 0x1f, R71 ;  /* 0x0000001fff497819 */ /* 0x000fe20000011447 */
[----:B------:R-:W-:-:S03]  /*592d0*/  IMAD.X R55, R72, 0x1, R3, P5 ;  /* 0x0000000148377824 */ /* 0x000fc600028e0603 */
[----:B------:R0:W-:Y:S01]  /*592e0*/  STL.64 [R1+0x168], R4 ;  /* 0x0001680401007387 */ /* 0x0001e20000100a00 */
[C---:B------:R-:W-:Y:S01]  /*592f0*/  VIADD R70, R71.reuse, UR26 ;  /* 0x0000001a47467c36 */ /* 0x040fe20008000000 */
[----:B0-----:R-:W-:-:S05]  /*59300*/  IADD3 R4, P5, PT, R71, R68, RZ ;  /* 0x0000004447047210 */ /* 0x001fca0007fbe0ff */
[--C-:B------:R-:W-:Y:S01]  /*59310*/  IMAD.X R5, R73, 0x1, R3.reuse, P5 ;  /* 0x0000000149057824 */ /* 0x100fe200028e0603 */
[----:B------:R-:W-:Y:S02]  /*59320*/  IADD3 R6, P4, PT, R71, R2, RZ ;  /* 0x0000000247067210 */ /* 0x000fe40007f9e0ff */
[----:B------:R-:W-:Y:S02]  /*59330*/  SHF.R.S32.HI R71, RZ, 0x1f, R70 ;  /* 0x0000001fff477819 */ /* 0x000fe40000011446 */
        /* <DEDUP_REMOVED lines=11> */
[----:B------:R-:W-:Y:S02]  /*593f0*/  IMAD.X R57, R71, 0x1, R0, P4 ;  /* 0x0000000147397824 */ /* 0x000fe400020e0600 */
        /* <DEDUP_REMOVED lines=15> */
[----:B----4-:R-:W-:-:S03]  /*594f0*/  IADD3 R4, P5, PT, R69, R68, RZ ;  /* 0x0000004445047210 */ /* 0x010fc60007fbe0ff */
[C---:B------:R-:W-:Y:S02]  /*59500*/  IMAD.X R7, R72.reuse, 0x1, R0, P4 ;  /* 0x0000000148077824 */ /* 0x040fe400020e0600 */
[----:B------:R-:W-:Y:S01]  /*59510*/  IMAD.X R5, R72, 0x1, R3, P5 ;  /* 0x0000000148057824 */ /* 0x000fe200028e0603 */
[----:B------:R-:W-:Y:S01]  /*59520*/  SHF.R.S32.HI R71, RZ, 0x1f, R70 ;  /* 0x0000001fff477819 */ /* 0x000fe20000011446 */
[C---:B------:R-:W-:Y:S01]  /*59530*/  VIADD R69, R70.reuse, UR26 ;  /* 0x0000001a46457c36 */ /* 0x040fe20008000000 */
[C---:B------:R-:W-:Y:S02]  /*59540*/  IADD3 R60, P4, PT, R70.reuse, R2, RZ ;  /* 0x00000002463c7210 */ /* 0x040fe40007f9e0ff */
[----:B------:R0:W-:Y:S01]  /*59550*/  STL.64 [R1+0x110], R4 ;  /* 0x0001100401007387 */ /* 0x0001e20000100a00 */
[----:B------:R-:W-:Y:S02]  /*59560*/  VIADD R92, R69, UR26 ;  /* 0x0000001a455c7c36 */ /* 0x000fe40008000000 */
[----:B------:R-:W-:Y:S01]  /*59570*/  IMAD.X R61, R71, 0x1, R0, P4 ;  /* 0x00000001473d7824 */ /* 0x000fe200020e0600 */
[----:B------:R4:W-:Y:S01]  /*59580*/  STL.64 [R1+0x118], R6 ;  /* 0x0001180601007387 */ /* 0x0009e20000100a00 */
[----:B0-----:R-:W-:Y:S01]  /*59590*/  IADD3 R4, P5, PT, R70, R68, RZ ;  /* 0x0000004446047210 */ /* 0x001fe20007fbe0ff */
[----:B------:R-:W-:Y:S01]  /*595a0*/  VIADD R88, R92, UR26 ;  /* 0x0000001a5c587c36 */ /* 0x000fe20008000000 */
[----:B------:R-:W-:Y:S01]  /*595b0*/  SHF.R.S32.HI R70, RZ, 0x1f, R69 ;  /* 0x0000001fff467819 */ /* 0x000fe20000011445 */
[----:B------:R-:W5:Y:S01]  /*595c0*/  LDL.LU R8, [R1+0x1604] ;  /* 0x0016040001087983 */ /* 0x000f620000300800 */
[----:B----4-:R-:W-:Y:S01]  /*595d0*/  IMAD.MOV.U32 R6, RZ, RZ, R62 ;  /* 0x000000ffff067224 */ /* 0x010fe200078e003e */
[----:B------:R-:W-:Y:S01]  /*595e0*/  IADD3 R62, P4, PT, R69, R2, RZ ;  /* 0x00000002453e7210 */ /* 0x000fe20007f9e0ff */
[----:B------:R-:W-:Y:S01]  /*595f0*/  IMAD.X R5, R71, 0x1, R3, P5 ;  /* 0x0000000147057824 */ /* 0x000fe200028e0603 */
[----:B------:R-:W-:Y:S01]  /*59600*/  IADD3 R64, P5, PT, R69, R68, RZ ;  /* 0x0000004445407210 */ /* 0x000fe20007fbe0ff */
[----:B------:R-:W-:Y:S01]  /*59610*/  IMAD.MOV.U32 R7, RZ, RZ, R63 ;  /* 0x000000ffff077224 */ /* 0x000fe200078e003f */
[----:B------:R-:W-:Y:S01]  /*59620*/  SHF.R.S32.HI R69, RZ, 0x1f, R92 ;  /* 0x0000001fff457819 */ /* 0x000fe2000001145c */
[----:B------:R-:W-:Y:S01]  /*59630*/  IMAD.X R63, R70, 0x1, R0, P4 ;  /* 0x00000001463f7824 */ /* 0x000fe200020e0600 */
[----:B------:R-:W-:Y:S01]  /*59640*/  IADD3 R66, P4, PT, R92, R2, RZ ;  /* 0x000000025c427210 */ /* 0x000fe20007f9e0ff */
[--C-:B------:R-:W-:Y:S01]  /*59650*/  IMAD.X R65, R70, 0x1, R3.reuse, P5 ;  /* 0x0000000146417824 */ /* 0x100fe200028e0603 */
[----:B------:R-:W-:Y:S01]  /*59660*/  IADD3 R92, P5, PT, R92, R68, RZ ;  /* 0x000000445c5c7210 */ /* 0x000fe20007fbe0ff */
[C---:B------:R-:W-:Y:S01]  /*59670*/  VIADD R84, R88.reuse, UR26 ;  /* 0x0000001a58547c36 */ /* 0x040fe20008000000 */
[----:B------:R-:W-:Y:S01]  /*59680*/  SHF.R.S32.HI R70, RZ, 0x1f, R88 ;  /* 0x0000001fff467819 */ /* 0x000fe20000011458 */
[C---:B------:R-:W-:Y:S01]  /*59690*/  IMAD.X R67, R69.reuse, 0x1, R0, P4 ;  /* 0x0000000145437824 */ /* 0x040fe200020e0600 */
[C---:B------:R-:W-:Y:S01]  /*596a0*/  IADD3 R90, P4, PT, R88.reuse, R2, RZ ;  /* 0x00000002585a7210 */ /* 0x040fe20007f9e0ff */
[--C-:B------:R-:W-:Y:S01]  /*596b0*/  IMAD.X R93, R69, 0x1, R3.reuse, P5 ;  /* 0x00000001455d7824 */ /* 0x100fe200028e0603 */
        /* <DEDUP_REMOVED lines=13> */
[----:B------:R0:W-:Y:S04]  /*59790*/  STL.64 [R1+0x100], R4 ;  /* 0x0001000401007387 */ /* 0x0001e80000100a00 */
[----:B------:R-:W-:Y:S01]  /*597a0*/  IMAD.X R81, R70, 0x1, R3, P5 ;  /* 0x0000000146517824 */ /* 0x000fe200028e0603 */
[----:B0-----:R-:W1:Y:S04]  /*597b0*/  LDL.LU R5, [R1+0x1600] ;  /* 0x0016000001057983 */ /* 0x001e680000300800 */
[----:B------:R-:W4:Y:S04]  /*597c0*/  LDL.LU R14, [R1+0x418] ;  /* 0x00041800010e7983 */ /* 0x000f280000300800 */
[----:B------:R-:W4:Y:S04]  /*597d0*/  LDL.LU R15, [R1+0x41c] ;  /* 0x00041c00010f7983 */ /* 0x000f280000300800 */
[----:B------:R-:W2:Y:S04]  /*597e0*/  LDL.LU R4, [R1+0x18] ;  /* 0x0000180001047983 */ /* 0x000ea80000300800 */
[----:B------:R-:W2:Y:S04]  /*597f0*/  LDL.LU R12, [R1+0x1c] ;  /* 0x00001c00010c7983 */ /* 0x000ea80000300800 */
[----:B------:R-:W3:Y:S04]  /*59800*/  LDL.LU.64 R10, [R1+0xa00] ;  /* 0x000a0000010a7983 */ /* 0x000ee80000300a00 */
[----:B------:R0:W-:Y:S04]  /*59810*/  STL [R1+0x16e0], R81 ;  /* 0x0016e05101007387 */ /* 0x0001e80000100800 */
[----:B0-----:R-:W3:Y:S01]  /*59820*/  LDL.LU R81, [R1+0x700] ;  /* 0x0007000001517983 */ /* 0x001ee20000300800 */
[----:B------:R-:W-:-:S02]  /*59830*/  SHF.R.S32.HI R71, RZ, 0x1f, R69 ;  /* 0x0000001fff477819 */ /* 0x000fc40000011445 */
[C---:B------:R-:W-:Y:S01]  /*59840*/  IADD3 R76, P5, PT, R69.reuse, R68, RZ ;  /* 0x00000044454c7210 */ /* 0x040fe20007fbe0ff */
[----:B------:R-:W-:Y:S01]  /*59850*/  IMAD.X R83, R70, 0x1, R0, P4 ;  /* 0x0000000146537824 */ /* 0x000fe200020e0600 */
[----:B------:R-:W-:-:S03]  /*59860*/  IADD3 R78, P4, PT, R69, R2, RZ ;  /* 0x00000002454e7210 */ /* 0x000fc60007f9e0ff */
[----:B------:R-:W-:Y:S02]  /*59870*/  IMAD.X R77, R71, 0x1, R3, P5 ;  /* 0x00000001474d7824 */ /* 0x000fe400028e0603 */
[----:B------:R-:W-:-:S03]  /*59880*/  VIADD R69, R69, UR26 ;  /* 0x0000001a45457c36 */ /* 0x000fc60008000000 */
[----:B------:R0:W-:Y:S01]  /*59890*/  STL [R1+0x16dc], R77 ;  /* 0x0016dc4d01007387 */ /* 0x0001e20000100800 */
[----:B------:R-:W-:Y:S01]  /*598a0*/  IMAD.X R79, R71, 0x1, R0, P4 ;  /* 0x00000001474f7824 */ /* 0x000fe200020e0600 */
[----:B------:R-:W-:Y:S01]  /*598b0*/  SHF.R.S32.HI R73, RZ, 0x1f, R69 ;  /* 0x0000001fff497819 */ /* 0x000fe20000011445 */
[C---:B------:R-:W-:Y:S01]  /*598c0*/  VIADD R71, R69.reuse, UR26 ;  /* 0x0000001a45477c36 */ /* 0x040fe20008000000 */
[C---:B------:R-:W-:Y:S01]  /*598d0*/  IADD3 R74, P4, PT, R69.reuse, R2, RZ ;  /* 0x00000002454a7210 */ /* 0x040fe20007f9e0ff */
[----:B0-----:R-:W3:Y:S01]  /*598e0*/  LDL.LU R77, [R1+0x704] ;  /* 0x00070400014d7983 */ /* 0x001ee20000300800 */
[----:B------:R-:W-:-:S03]  /*598f0*/  IADD3 R72, P5, PT, R69, R68, RZ ;  /* 0x0000004445487210 */ /* 0x000fc60007fbe0ff */
[----:B------:R-:W-:Y:S01]  /*59900*/  IMAD.X R75, R73, 0x1, R0, P4 ;  /* 0x00000001494b7824 */ /* 0x000fe200020e0600 */
[C---:B------:R-:W-:Y:S02]  /*59910*/  IADD3 R70, P4, PT, R71.reuse, R2, RZ ;  /* 0x0000000247467210 */ /* 0x040fe40007f9e0ff */
[----:B------:R-:W-:Y:S02]  /*59920*/  IADD3 R68, P6, PT, R71, R68, RZ ;  /* 0x0000004447447210 */ /* 0x000fe40007fde0ff */
[----:B------:R-:W-:Y:S01]  /*59930*/  SHF.R.S32.HI R2, RZ, 0x1f, R71 ;  /* 0x0000001fff027819 */ /* 0x000fe20000011447 */
[----:B------:R-:W-:-:S04]  /*59940*/  IMAD.X R73, R73, 0x1, R3, P5 ;  /* 0x0000000149497824 */ /* 0x000fc800028e0603 */
[C---:B------:R-:W-:Y:S02]  /*59950*/  IMAD.X R69, R2.reuse, 0x1, R3, P6 ;  /* 0x0000000102457824 */ /* 0x040fe400030e0603 */
[----:B------:R-:W-:Y:S01]  /*59960*/  IMAD.X R71, R2, 0x1, R0, P4 ;  /* 0x0000000102477824 */ /* 0x000fe200020e0600 */
[----:B-----5:R-:W-:Y:S01]  /*59970*/  ISETP.GE.AND P5, PT, R8, UR4, PT ;  /* 0x0000000408007c0c */ /* 0x020fe2000bfa6270 */
[----:B------:R-:W0:Y:S01]  /*59980*/  LDCU UR4, c[0x0][0x39c] ;  /* 0x00007380ff0477ac */ /* 0x000e220008000800 */
[----:B------:R-:W5:Y:S04]  /*59990*/  LDL.LU.64 R8, [R1+0x9f8] ;  /* 0x0009f80001087983 */ /* 0x000f680000300a00 */
[----:B------:R-:W0:Y:S01]  /*599a0*/  LDL.LU R3, [R1+0x1634] ;  /* 0x0016340001037983 */ /* 0x000e220000300800 */
[----:B-1----:R-:W-:Y:S01]  /*599b0*/  ISETP.GE.AND P4, PT, R5, UR5, PT ;  /* 0x0000000505007c0c */ /* 0x002fe2000bf86270 */
[----:B------:R-:W1:Y:S02]  /*599c0*/  LDCU UR5, c[0x0][0x39c] ;  /* 0x00007380ff0577ac */ /* 0x000e640008000800 */
[----:B------:R-:W5:Y:S04]  /*599d0*/  LDL.LU R5, [R1+0x420] ;  /* 0x0004200001057983 */ /* 0x000f680000300800 */
[----:B------:R-:W5:Y:S01]  /*599e0*/  LDL.LU R13, [R1+0x424] ;  /* 0x00042400010d7983 */ /* 0x000f620000300800 */
[----:B----4-:R-:W-:-:S03]  /*599f0*/  F2FP.SATFINITE.E5M2.F32.PACK_AB_MERGE_C R0, R15, R14, RZ ;  /* 0x0000000e0f00723e */ /* 0x010fc600048060ff */
[----:B------:R-:W4:Y:S01]  /*59a00*/  LDL.LU.64 R16, [R1+0x9f0] ;  /* 0x0009f00001107983 */ /* 0x000f220000300a00 */
[----:B--2---:R-:W-:Y:S02]  /*59a10*/  F2FP.SATFINITE.E5M2.F32.PACK_AB_MERGE_C R2, R12, R4, RZ ;  /* 0x000000040c02723e */ /* 0x004fe400048060ff */
[----:B---3--:R-:W-:Y:S01]  /*59a20*/  ISETP.LT.AND P6, PT, R81, UR6, !P5 ;  /* 0x0000000651007c0c */ /* 0x008fe2000efc1270 */
[----:B------:R-:W2:-:S12]  /*59a30*/  LDCU UR6, c[0x0][0x398] ;  /* 0x00007300ff0677ac */ /* 0x000e980008000800 */
[----:B------:R3:W-:Y:S04]  /*59a40*/  @P6 STG.E.U8 desc[UR20][R6.64], R0 ;  /* 0x0000000006006986 */ /* 0x0007e8000c101114 */
[----:B---3--:R-:W3:Y:S04]  /*59a50*/  LDL.LU.64 R6, [R1+0x9e8] ;  /* 0x0009e80001067983 */ /* 0x008ee80000300a00 */
[----:B------:R-:W3:Y:S04]  /*59a60*/  LDL.LU R4, [R1+0x20] ;  /* 0x0000200001047983 */ /* 0x000ee80000300800 */
[----:B------:R-:W3:Y:S01]  /*59a70*/  LDL.LU R12, [R1+0x24] ;  /* 0x00002400010c7983 */ /* 0x000ee20000300800 */
[----:B------:R-:W-:Y:S01]  /*59a80*/  ISETP.LT.AND P5, PT, R77, UR7, !P5 ;  /* 0x000000074d007c0c */ /* 0x000fe2000efa1270 */
[----:B------:R-:W0:Y:S02]  /*59a90*/  LDCU UR7, c[0x0][0x398] ;  /* 0x00007300ff0777ac */ /* 0x000e240008000800 */
[----:B------:R-:W1:Y:S01]  /*59aa0*/  LDL.LU R14, [R1+0x1678] ;  /* 0x00167800010e7983 */ /* 0x000e620000300800 */
[----:B------:R-:W-:Y:S01]  /*59ab0*/  ISETP.LT.AND P6, PT, R81, UR9, !P4 ;  /* 0x0000000951007c0c */ /* 0x000fe2000e7c1270 */
[----:B------:R-:W0:Y:S01]  /*59ac0*/  LDCU UR9, c[0x0][0x398] ;  /* 0x00007300ff0977ac */ /* 0x000e220008000800 */
[----:B------:R-:W-:-:S04]  /*59ad0*/  PRMT R0, R0, 0x9910, RZ ;  /* 0x0000991000007816 */ /* 0x000fc800000000ff */
[----:B------:R-:W-:-:S03]  /*59ae0*/  SHF.R.S32.HI R0, RZ, 0x8, R0 ;  /* 0x00000008ff007819 */ /* 0x000fc60000011400 */
[----:B------:R2:W-:Y:S02]  /*59af0*/  @P5 STG.E.U8 desc[UR20][R10.64], R2 ;  /* 0x000000020a005986 */ /* 0x0005e4000c101114 */
[----:B--2---:R-:W-:Y:S01]  /*59b00*/  ISETP.LT.AND P4, PT, R77, UR6, !P4 ;  /* 0x000000064d007c0c */ /* 0x004fe2000e781270 */
[----:B------:R-:W2:Y:S01]  /*59b10*/  LDCU UR6, c[0x0][0x398] ;  /* 0x00007300ff0677ac */ /* 0x000ea20008000800 */
[----:B------:R-:W2:Y:S01]  /*59b20*/  LDL.LU.64 R10, [R1+0x9e0] ;  /* 0x0009e000010a7983 */ /* 0x000ea20000300a00 */
[----:B------:R-:W-:-:S04]  /*59b30*/  PRMT R2, R2, 0x9910, RZ ;  /* 0x0000991002027816 */ /* 0x000fc800000000ff */
[----:B------:R-:W-:Y:S01]  /*59b40*/  SHF.R.S32.HI R2, RZ, 0x8, R2 ;  /* 0x00000008ff027819 */ /* 0x000fe20000011402 */
[----:B-----5:R5:W-:Y:S01]  /*59b50*/  @P6 STG.E.U8 desc[UR20][R8.64], R0 ;  /* 0x0000000008006986 */ /* 0x020be2000c101114 */
[----:B0-----:R-:W-:Y:S01]  /*59b60*/  ISETP.GE.AND P5, PT, R3, UR4, PT ;  /* 0x0000000403007c0c */ /* 0x001fe2000bfa6270 */
[----:B------:R-:W0:Y:S03]  /*59b70*/  LDCU UR4, c[0x0][0x39c] ;  /* 0x00007380ff0477ac */ /* 0x000e260008000800 */
[----:B------:R-:W-:Y:S01]  /*59b80*/  ISETP.LT.AND P6, PT, R81, UR7, !P5 ;  /* 0x0000000751007c0c */ /* 0x000fe2000efc1270 */
[----:B------:R-:W0:Y:S01]  /*59b90*/  LDCU UR7, c[0x0][0x398] ;  /* 0x00007300ff0777ac */ /* 0x000e220008000800 */
[----:B-----5:R-:W5:Y:S04]  /*59ba0*/  LDL.LU.64 R8, [R1+0x9d8] ;  /* 0x0009d80001087983 */ /* 0x020f680000300a00 */
[----:B------:R-:W0:Y:S01]  /*59bb0*/  LDL.LU R3, [R1+0x15a8] ;  /* 0x0015a80001037983 */ /* 0x000e220000300800 */
[----:B------:R-:W-:-:S03]  /*59bc0*/  F2FP.SATFINITE.E5M2.F32.PACK_AB_MERGE_C R0, R13, R5, RZ ;  /* 0x000000050d00723e */ /* 0x000fc600048060ff */
[----:B------:R-:W5:Y:S04]  /*59bd0*/  LDL.LU R5, [R1+0x428] ;  /* 0x0004280001057983 */ /* 0x000f680000300800 */
[----:B------:R-:W5:Y:S04]  /*59be0*/  LDL.LU R13, [R1+0x42c] ;  /* 0x00042c00010d7983 */ /* 0x000f680000300800 */
[----:B----4-:R4:W-:Y:S04]  /*59bf0*/  @P4 STG.E.U8 desc[UR20][R16.64], R2 ;  /* 0x0000000210004986 */ /* 0x0109e8000c101114 */
[----:B----4-:R-:W4:Y:S04]  /*59c00*/  LDL.LU.64 R16, [R1+0x9d0] ;  /* 0x0009d00001107983 */ /* 0x010f280000300a00 */
[----:B---3--:R3:W-:Y:S01]  /*59c10*/  @P6 STG.E.U8 desc[UR20][R6.64], R0 ;  /* 0x0000000006006986 */ /* 0x0087e2000c101114 */
[----:B------:R-:W-:-:S03]  /*59c20*/  F2FP.SATFINITE.E5M2.F32.PACK_AB_MERGE_C R2, R12, R4, RZ ;  /* 0x000000040c02723e */ /* 0x000fc600048060ff */
[----:B---3--:R-:W3:Y:S04]  /*59c30*/  LDL.LU.64 R6, [R1+0x9c8] ;  /* 0x0009c80001067983 */ /* 0x008ee80000300a00 */
[----:B------:R-:W3:Y:S04]  /*59c40*/  LDL.LU R4, [R1+0x28] ;  /* 0x0000280001047983 */ /* 0x000ee80000300800 */
[----:B------:R-:W3:Y:S01]  /*59c50*/  LDL.LU R12, [R1+0x2c] ;  /* 0x00002c00010c7983 */ /* 0x000ee20000300800 */
[----:B-1----:R-:W-:Y:S01]  /*59c60*/  ISETP.GE.AND P4, PT, R14, UR5, PT ;  /* 0x000000050e007c0c */ /* 0x002fe2000bf86270 */
[----:B------:R-:W1:Y:S01]  /*59c70*/  LDCU UR5, c[0x0][0x39c] ;  /* 0x00007380ff0577ac */ /* 0x000e620008000800 */
[----:B------:R-:W-:Y:S01]  /*59c80*/  ISETP.LT.AND P5, PT, R77, UR9, !P5 ;  /* 0x000000094d007c0c */ /* 0x000fe2000efa1270 */
[----:B------:R-:W1:Y:S01]  /*59c90*/  LDL.LU R14, [R1+0x15e8] ;  /* 0x0015e800010e7983 */ /* 0x000e620000300800 */
[----:B------:R-:W-:Y:S01]  /*59ca0*/  ISETP.LT.AND P6, PT, R81, UR10, !P4 ;  /* 0x0000000a51007c0c */ /* 0x000fe2000e7c1270 */
[----:B------:R-:W0:Y:S01]  /*59cb0*/  LDCU UR9, c[0x0][0x398] ;  /* 0x00007300ff0977ac */ /* 0x000e220008000800 */
[----:B------:R-:W-:Y:S01]  /*59cc0*/  PRMT R0, R0, 0x9910, RZ ;  /* 0x0000991000007816 */ /* 0x000fe200000000ff */
[----:B------:R-:W0:Y:S03]  /*59cd0*/  LDCU UR10, c[0x0][0x398] ;  /* 0x00007300ff0a77ac */ /* 0x000e260008000800 */
[----:B------:R-:W-:-:S05]  /*59ce0*/  SHF.R.S32.HI R0, RZ, 0x8, R0 ;  /* 0x00000008ff007819 */ /* 0x000fca0000011400 */
[----:B--2---:R2:W-:Y:S01]  /*59cf0*/  @P5 STG.E.U8 desc[UR20][R10.64], R2 ;  /* 0x000000020a005986 */ /* 0x0045e2000c101114 */
[----:B------:R-:W-:Y:S01]  /*59d00*/  ISETP.LT.AND P4, PT, R77, UR6, !P4 ;  /* 0x000000064d007c0c */ /* 0x000fe2000e781270 */
[----:B------:R-:W0:Y:S02]  /*59d10*/  LDCU UR6, c[0x0][0x398] ;  /* 0x00007300ff0677ac */ /* 0x000e240008000800 */
[----:B--2---:R-:W2:Y:S01]  /*59d20*/  LDL.LU.64 R10, [R1+0x9c0] ;  /* 0x0009c000010a7983 */ /* 0x004ea20000300a00 */
        /* <DEDUP_REMOVED lines=167> */
[----:B-----5:R-:W5:Y:S01]  /*5a7a0*/  LDL.LU.64 R8, [R1+0x918] ;  /* 0x0009180001087983 */ /* 0x020f620000300a00 */
[----:B------:R-:W-:-:S03]  /*5a7b0*/  F2FP.SATFINITE.E5M2.F32.PACK_AB_MERGE_C R0, R13, R5, RZ ;  /* 0x000000050d00723e */ /* 0x000fc600048060ff */
[----:B------:R-:W0:Y:S04]  /*5a7c0*/  LDL.LU R3, [R1+0x15f8] ;  /* 0x0015f80001037983 */ /* 0x000e280000300800 */
        /* <DEDUP_REMOVED lines=233> */
[----:B------:R-:W-:Y:S01]  /*5b660*/  ISETP.LT.AND P5, PT, R77, UR9, !P5 ;  /* 0x000000094d007c0c */ /* 0x000fe2000efa1270 */
[----:B------:R-:W0:Y:S01]  /*5b670*/  LDCU UR9, c[0x0][0x398] ;  /* 0x00007300ff0977ac */ /* 0x000e220008000800 */
[----:B-1----:R-:W-:-:S02]  /*5b680*/  ISETP.GE.AND P4, PT, R14, UR5, PT ;  /* 0x000000050e007c0c */ /* 0x002fc4000bf86270 */
[----:B------:R-:W3:Y:S01]  /*5b690*/  LDL.LU R14, [R1+0x1614] ;  /* 0x00161400010e7983 */ /* 0x000ee20000300800 */
[----:B------:R-:W-:Y:S01]  /*5b6a0*/  PRMT R0, R0, 0x9910, RZ ;  /* 0x0000991000007816 */ /* 0x000fe200000000ff */
[----:B------:R-:W1:Y:S01]  /*5b6b0*/  LDCU UR5, c[0x0][0x39c] ;  /* 0x00007380ff0577ac */ /* 0x000e620008000800 */
[----:B------:R-:W-:Y:S02]  /*5b6c0*/  ISETP.LT.AND P6, PT, R81, UR10, !P4 ;  /* 0x0000000a51007c0c */ /* 0x000fe4000e7c1270 */
[----:B------:R-:W-:Y:S01]  /*5b6d0*/  SHF.R.S32.HI R0, RZ, 0x8, R0 ;  /* 0x00000008ff007819 */ /* 0x000fe20000011400 */
[----:B------:R-:W0:Y:S03]  /*5b6e0*/  LDCU UR10, c[0x0][0x398] ;  /* 0x00007300ff0a77ac */ /* 0x000e260008000800 */
        /* <DEDUP_REMOVED lines=192> */
[----:B--2---:R2:W-:Y:S04]  /*5c2f0*/  @P5 STG.E.U8 desc[UR20][R10.64], R2 ;  /* 0x000000020a005986 */ /* 0x0045e8000c101114 */
[----:B--2---:R-:W2:Y:S01]  /*5c300*/  LDL.LU.64 R10, [R1+0x760] ;  /* 0x00076000010a7983 */ /* 0x004ea20000300a00 */
[----:B------:R-:W-:Y:S01]  /*5c310*/  ISETP.LT.AND P4, PT, R77, UR6, !P4 ;  /* 0x000000064d007c0c */ /* 0x000fe2000e781270 */
[----:B------:R-:W0:Y:S01]  /*5c320*/  LDCU UR6, c[0x0][0x398] ;  /* 0x00007300ff0677ac */ /* 0x000e220008000800 */
        /* <DEDUP_REMOVED lines=57> */
[----:B------:R-:W-:-:S06]  /*5c6c0*/  ISETP.LT.AND P6, PT, R81, UR10, !P4 ;  /* 0x0000000a51007c0c */ /* 0x000fcc000e7c1270 */
[----:B--2---:R2:W-:Y:S01]  /*5c6d0*/  @P5 STG.E.U8 desc[UR20][R10.64], R2 ;  /* 0x000000020a005986 */ /* 0x0045e2000c101114 */
[----:B------:R-:W-:Y:S01]  /*5c6e0*/  SHF.R.S32.HI R0, RZ, 0x8, R0 ;  /* 0x00000008ff007819 */ /* 0x000fe20000011400 */
[----:B------:R-:W0:Y:S02]  /*5c6f0*/  LDCU UR10, c[0x0][0x398] ;  /* 0x00007300ff0a77ac */ /* 0x000e240008000800 */
        /* <DEDUP_REMOVED lines=57> */
[----:B------:R-:W-:Y:S01]  /*5ca90*/  PRMT R0, R0, 0x9910, RZ ;  /* 0x0000991000007816 */ /* 0x000fe200000000ff */
[----:B------:R-:W1:Y:S01]  /*5caa0*/  LDCU UR5, c[0x0][0x39c] ;  /* 0x00007380ff0577ac */ /* 0x000e620008000800 */
[----:B------:R-:W-:-:S07]  /*5cab0*/  ISETP.LT.AND P6, PT, R81, UR10, !P4 ;  /* 0x0000000a51007c0c */ /* 0x000fce000e7c1270 */
[----:B--2---:R2:W-:Y:S01]  /*5cac0*/  @P5 STG.E.U8 desc[UR20][R10.64], R2 ;  /* 0x000000020a005986 */ /* 0x0045e2000c101114 */
[----:B------:R-:W-:Y:S01]  /*5cad0*/  SHF.R.S32.HI R0, RZ, 0x8, R0 ;  /* 0x00000008ff007819 */ /* 0x000fe20000011400 */
[----:B------:R-:W0:Y:S02]  /*5cae0*/  LDCU UR10, c[0x0][0x398] ;  /* 0x00007300ff0a77ac */ /* 0x000e240008000800 */
[----:B--2---:R-:W1:Y:S01]  /*5caf0*/  LDL.LU R10, [R1+0x160c] ;  /* 0x00160c00010a7983 */ /* 0x004e620000300800 */
[----:B------:R-:W-:Y:S01]  /*5cb00*/  ISETP.LT.AND P4, PT, R77, UR6, !P4 ;  /* 0x000000064d007c0c */ /* 0x000fe2000e781270 */
[----:B------:R-:W2:Y:S02]  /*5cb10*/  LDCU UR6, c[0x0][0x398] ;  /* 0x00007300ff0677ac */ /* 0x000ea40008000800 */
        /* <DEDUP_REMOVED lines=19> */
[----:B------:R-:W3:Y:S04]  /*5cc50*/  LDL.LU R12, [R1+0xec] ;  /* 0x0000ec00010c7983 */ /* 0x000ee80000300800 */
[----:B------:R-:W3:Y:S01]  /*5cc60*/  LDL.LU R4, [R1+0x1664] ;  /* 0x0016640001047983 */ /* 0x000ee20000300800 */
[----:B------:R-:W-:Y:S01]  /*5cc70*/  ISETP.LT.AND P5, PT, R77, UR9, !P5 ;  /* 0x000000094d007c0c */ /* 0x000fe2000efa1270 */
[----:B------:R-:W0:Y:S01]  /*5cc80*/  LDCU UR9, c[0x0][0x398] ;  /* 0x00007300ff0977ac */ /* 0x000e220008000800 */
[----:B------:R-:W-:-:S02]  /*5cc90*/  PRMT R0, R0, 0x9910, RZ ;  /* 0x0000991000007816 */ /* 0x000fc400000000ff */
[----:B-1----:R-:W-:Y:S01]  /*5cca0*/  ISETP.GE.AND P4, PT, R10, UR5, PT ;  /* 0x000000050a007c0c */ /* 0x002fe2000bf86270 */
[----:B------:R-:W1:Y:S03]  /*5ccb0*/  LDCU UR5, c[0x0][0x39c] ;  /* 0x00007380ff0577ac */ /* 0x000e660008000800 */
[----:B------:R-:W-:-:S05]  /*5ccc0*/  ISETP.LT.AND P6, PT, R81, UR10, !P4 ;  /* 0x0000000a51007c0c */ /* 0x000fca000e7c1270 */
[----:B--2---:R2:W-:Y:S01]  /*5ccd0*/  @P5 STG.E.U8 desc[UR20][R14.64], R2 ;  /* 0x000000020e005986 */ /* 0x0045e2000c101114 */
[----:B------:R-:W-:Y:S01]  /*5cce0*/  SHF.R.S32.HI R0, RZ, 0x8, R0 ;  /* 0x00000008ff007819 */ /* 0x000fe20000011400 */
[----:B------:R-:W0:Y:S01]  /*5ccf0*/  LDCU UR10, c[0x0][0x398] ;  /* 0x00007300ff0a77ac */ /* 0x000e220008000800 */
[----:B------:R-:W-:Y:S01]  /*5cd00*/  ISETP.LT.AND P4, PT, R77, UR6, !P4 ;  /* 0x000000064d007c0c */ /* 0x000fe2000e781270 */
[----:B------:R-:W0:Y:S01]  /*5cd10*/  LDCU UR6, c[0x0][0x398] ;  /* 0x00007300ff0677ac */ /* 0x000e220008000800 */
        /* <DEDUP_REMOVED lines=14> */
[----:B---3--:R3:W-:Y:S01]  /*5ce00*/  @P6 STG.E.U8 desc[UR20][R6.64], R0 ;  /* 0x0000000006006986 */ /* 0x0087e2000c101114 */
[----:B----4-:R-:W-:-:S02]  /*5ce10*/  F2FP.SATFINITE.E5M2.F32.PACK_AB_MERGE_C R2, R12, R11, RZ ;  /* 0x0000000b0c02723e */ /* 0x010fc400048060ff */
[----:B-1----:R-:W-:Y:S01]  /*5ce20*/  ISETP.GE.AND P4, PT, R4, UR5, PT ;  /* 0x0000000504007c0c */ /* 0x002fe2000bf86270 */
[----:B------:R-:W1:Y:S01]  /*5ce30*/  LDCU UR5, c[0x0][0x39c] ;  /* 0x00007380ff0577ac */ /* 0x000e620008000800 */
[----:B------:R-:W4:Y:S04]  /*5ce40*/  LDL.LU.64 R4, [R1+0x6a8] ;  /* 0x0006a80001047983 */ /* 0x000f280000300a00 */
[----:B---3--:R-:W3:Y:S04]  /*5ce50*/  LDL.LU.64 R6, [R1+0x6a0] ;  /* 0x0006a00001067983 */ /* 0x008ee80000300a00 */
[----:B------:R-:W3:Y:S04]  /*5ce60*/  LDL.LU R16, [R1+0xf0] ;  /* 0x0000f00001107983 */ /* 0x000ee80000300800 */
[----:B------:R-:W3:Y:S04]  /*5ce70*/  LDL.LU R17, [R1+0xf4] ;  /* 0x0000f40001117983 */ /* 0x000ee80000300800 */
[----:B------:R-:W1:Y:S01]  /*5ce80*/  LDL.LU R12, [R1+0x15d4] ;  /* 0x0015d400010c7983 */ /* 0x000e620000300800 */
[----:B------:R-:W-:Y:S01]  /*5ce90*/  ISETP.LT.AND P5, PT, R77, UR9, !P5 ;  /* 0x000000094d007c0c */ /* 0x000fe2000efa1270 */
[----:B------:R-:W0:Y:S01]  /*5cea0*/  LDCU UR9, c[0x0][0x398] ;  /* 0x00007300ff0977ac */ /* 0x000e220008000800 */
[----:B------:R-:W-:-:S02]  /*5ceb0*/  ISETP.LT.AND P6, PT, R81, UR10, !P4 ;  /* 0x0000000a51007c0c */ /* 0x000fc4000e7c1270 */
        /* <DEDUP_REMOVED lines=11> */
[----:B------:R-:W0:Y:S02]  /*5cf70*/  LDCU UR4, c[0x0][0x39c] ;  /* 0x00007380ff0477ac */ /* 0x000e240008000800 */
[----:B-----5:R-:W5:Y:S01]  /*5cf80*/  LDL.LU.64 R8, [R1+0x690] ;  /* 0x0006900001087983 */ /* 0x020f620000300a00 */
[----:B------:R-:W-:-:S03]  /*5cf90*/  F2FP.SATFINITE.E5M2.F32.PACK_AB_MERGE_C R0, R13, R3, RZ ;  /* 0x000000030d00723e */ /* 0x000fc600048060ff */
[----:B------:R-:W5:Y:S04]  /*5cfa0*/  LDL.LU R10, [R1+0x4f8] ;  /* 0x0004f800010a7983 */ /* 0x000f680000300800 */
[----:B------:R-:W5:Y:S04]  /*5cfb0*/  LDL.LU R11, [R1+0x4fc] ;  /* 0x0004fc00010b7983 */ /* 0x000f680000300800 */
[----:B------:R-:W0:Y:S04]  /*5cfc0*/  LDL.LU R3, [R1+0x1344] ;  /* 0x0013440001037983 */ /* 0x000e280000300800 */
[----:B----4-:R4:W-:Y:S04]  /*5cfd0*/  @P4 STG.E.U8 desc[UR20][R4.64], R2 ;  /* 0x0000000204004986 */ /* 0x0109e8000c101114 */
[----:B----4-:R-:W4:Y:S01]  /*5cfe0*/  LDL.LU.64 R4, [R1+0x688] ;  /* 0x0006880001047983 */ /* 0x010f220000300a00 */
[----:B-1----:R-:W-:Y:S01]  /*5cff0*/  ISETP.GE.AND P4, PT, R12, UR5, PT ;  /* 0x000000050c007c0c */ /* 0x002fe2000bf86270 */
[----:B------:R-:W1:Y:S02]  /*5d000*/  LDCU UR5, c[0x0][0x39c] ;  /* 0x00007380ff0577ac */ /* 0x000e640008000800 */
[----:B------:R-:W4:Y:S01]  /*5d010*/  LDL.LU.64 R12, [R1+0x680] ;  /* 0x00068000010c7983 */ /* 0x000f220000300a00 */
[----:B------:R-:W-:-:S02]  /*5d020*/  ISETP.LT.AND P6, PT, R81, UR7, !P5 ;  /* 0x0000000751007c0c */ /* 0x000fc4000efc1270 */
[----:B------:R-:W-:Y:S01]  /*5d030*/  ISETP.LT.AND P5, PT, R77, UR9, !P5 ;  /* 0x000000094d007c0c */ /* 0x000fe2000efa1270 */
[----:B------:R-:W0:Y:S01]  /*5d040*/  LDCU UR7, c[0x0][0x398] ;  /* 0x00007300ff0777ac */ /* 0x000e220008000800 */
[----:B---3--:R-:W-:Y:S01]  /*5d050*/  F2FP.SATFINITE.E5M2.F32.PACK_AB_MERGE_C R2, R17, R16, RZ ;  /* 0x000000101102723e */ /* 0x008fe200048060ff */
[----:B------:R-:W3:Y:S08]  /*5d060*/  LDCU UR9, c[0x0][0x398] ;  /* 0x00007300ff0977ac */ /* 0x000ef00008000800 */
[----:B------:R1:W-:Y:S01]  /*5d070*/  @P6 STG.E.U8 desc[UR20][R6.64], R0 ;  /* 0x0000000006006986 */ /* 0x0003e2000c101114 */
[----:B------:R-:W-:Y:S01]  /*5d080*/  ISETP.LT.AND P6, PT, R81, UR10, !P4 ;  /* 0x0000000a51007c0c */ /* 0x000fe2000e7c1270 */
[----:B------:R-:W0:Y:S01]  /*5d090*/  LDCU UR10, c[0x0][0x398] ;  /* 0x00007300ff0a77ac */ /* 0x000e220008000800 */
[----:B------:R-:W-:Y:S01]  /*5d0a0*/  ISETP.LT.AND P4, PT, R77, UR6, !P4 ;  /* 0x000000064d007c0c */ /* 0x000fe2000e781270 */
[----:B------:R-:W0:Y:S01]  /*5d0b0*/  LDCU UR6, c[0x0][0x398] ;  /* 0x00007300ff0677ac */ /* 0x000e220008000800 */
[----:B-1----:R-:W-:Y:S01]  /*5d0c0*/  PRMT R0, R0, 0x9910, RZ ;  /* 0x0000991000007816 */ /* 0x002fe200000000ff */
[----:B--2---:R1:W-:Y:S03]  /*5d0d0*/  @P5 STG.E.U8 desc[UR20][R14.64], R2 ;  /* 0x000000020e005986 */ /* 0x0043e6000c101114 */
[----:B------:R-:W-:Y:S01]  /*5d0e0*/  SHF.R.S32.HI R0, RZ, 0x8, R0 ;  /* 0x00000008ff007819 */ /* 0x000fe20000011400 */
[----:B------:R-:W2:Y:S04]  /*5d0f0*/  LDL.LU R6, [R1+0xf8] ;  /* 0x0000f80001067983 */ /* 0x000ea80000300800 */
[----:B------:R-:W2:Y:S04]  /*5d100*/  LDL.LU R7, [R1+0xfc] ;  /* 0x0000fc0001077983 */ /* 0x000ea80000300800 */
[----:B------:R-:W2:Y:S01]  /*5d110*/  LDL.LU R17, [R1+0x1340] ;  /* 0x0013400001117983 */ /* 0x000ea20000300800 */
[----:B-1----:R-:W-:-:S03]  /*5d120*/  PRMT R2, R2, 0x9910, RZ ;  /* 0x0000991002027816 */ /* 0x002fc600000000ff */
[----:B------:R-:W2:Y:S01]  /*5d130*/  LDL.LU.64 R14, [R1+0x670] ;  /* 0x00067000010e7983 */ /* 0x000ea20000300a00 */
[----:B------:R-:W-:-:S03]  /*5d140*/  SHF.R.S32.HI R2, RZ, 0x8, R2 ;  /* 0x00000008ff027819 */ /* 0x000fc60000011402 */
[----:B-----5:R1:W-:Y:S01]  /*5d150*/  @P6 STG.E.U8 desc[UR20][R8.64], R0 ;  /* 0x0000000008006986 */ /* 0x0203e2000c101114 */
[----:B0-----:R-:W-:-:S03]  /*5d160*/  ISETP.GE.AND P5, PT, R3, UR4, PT ;  /* 0x0000000403007c0c */ /* 0x001fc6000bfa6270 */
[----:B-1----:R-:W5:Y:S01]  /*5d170*/  LDL.LU.64 R8, [R1+0x1820] ;  /* 0x0018200001087983 */ /* 0x002f620000300a00 */
[----:B------:R-:W-:Y:S01]  /*5d180*/  F2FP.SATFINITE.E5M2.F32.PACK_AB_MERGE_C R0, R11, R10, RZ ;  /* 0x0000000a0b00723e */ /* 0x000fe200048060ff */
[----:B------:R-:W0:Y:S01]  /*5d190*/  LDCU UR4, c[0x0][0x39c] ;  /* 0x00007380ff0477ac */ /* 0x000e220008000800 */
[----:B------:R-:W-:Y:S01]  /*5d1a0*/  ISETP.LT.AND P6, PT, R81, UR7, !P5 ;  /* 0x0000000751007c0c */ /* 0x000fe2000efc1270 */
[----:B------:R-:W0:Y:S01]  /*5d1b0*/  LDL.LU R3, [R1+0x164c] ;  /* 0x00164c0001037983 */ /* 0x000e220000300800 */
[----:B------:R-:W1:Y:S03]  /*5d1c0*/  LDCU UR7, c[0x0][0x398] ;  /* 0x00007300ff0777ac */ /* 0x000e660008000800 */
[----:B------:R-:W5:Y:S04]  /*5d1d0*/  LDL.LU R16, [R1+0x304] ;  /* 0x0003040001107983 */ /* 0x000f680000300800 */
[----:B------:R-:W5:Y:S04]  /*5d1e0*/  LDL.LU.64 R10, [R1+0x668] ;  /* 0x00066800010a7983 */ /* 0x000f680000300a00 */
[----:B----4-:R4:W-:Y:S04]  /*5d1f0*/  @P4 STG.E.U8 desc[UR20][R4.64], R2 ;  /* 0x0000000204004986 */ /* 0x0109e8000c101114 */
[----:B------:R1:W-:Y:S04]  /*5d200*/  @P6 STG.E.U8 desc[UR20][R12.64], R0 ;  /* 0x000000000c006986 */ /* 0x0003e8000c101114 */
[----:B----4-:R-:W4:Y:S04]  /*5d210*/  LDL.LU.64 R4, [R1+0x1818] ;  /* 0x0018180001047983 */ /* 0x010f280000300a00 */
[----:B-1----:R-:W4:Y:S01]  /*5d220*/  LDL.LU.64 R12, [R1+0x1810] ;  /* 0x00181000010c7983 */ /* 0x002f220000300a00 */
[----:B---3--:R-:W-:Y:S01]  /*5d230*/  ISETP.LT.AND P5, PT, R77, UR9, !P5 ;  /* 0x000000094d007c0c */ /* 0x008fe2000efa1270 */
[----:B------:R-:W1:Y:S01]  /*5d240*/  LDCU UR9, c[0x0][0x398] ;  /* 0x00007300ff0977ac */ /* 0x000e620008000800 */
[----:B------:R-:W-:-:S04]  /*5d250*/  PRMT R0, R0, 0x9910, RZ ;  /* 0x0000991000007816 */ /* 0x000fc800000000ff */
[----:B------:R-:W-:Y:S02]  /*5d260*/  SHF.R.S32.HI R0, RZ, 0x8, R0 ;  /* 0x00000008ff007819 */ /* 0x000fe40000011400 */
[----:B--2---:R-:W-:Y:S01]  /*5d270*/  ISETP.GE.AND P4, PT, R17, UR5, PT ;  /* 0x0000000511007c0c */ /* 0x004fe2000bf86270 */
[----:B------:R-:W2:Y:S03]  /*5d280*/  LDCU UR5, c[0x0][0x39c] ;  /* 0x00007380ff0577ac */ /* 0x000ea60008000800 */
[----:B------:R-:W-:Y:S01]  /*5d290*/  ISETP.LT.AND P6, PT, R81, UR10, !P4 ;  /* 0x0000000a51007c0c */ /* 0x000fe2000e7c1270 */
[----:B------:R-:W3:Y:S01]  /*5d2a0*/  LDCU UR10, c[0x0][0x398] ;  /* 0x00007300ff0a77ac */ /* 0x000ee20008000800 */
[----:B------:R-:W-:Y:S02]  /*5d2b0*/  F2FP.SATFINITE.E5M2.F32.PACK_AB_MERGE_C R2, R7, R6, RZ ;  /* 0x000000060702723e */ /* 0x000fe400048060ff */
[----:B------:R-:W2:Y:S04]  /*5d2c0*/  LDL.LU.64 R6, [R1+0x658] ;  /* 0x0006580001067983 */ /* 0x000ea80000300a00 */
[----:B----4-:R4:W-:Y:S05]  /*5d2d0*/  @P5 STG.E.U8 desc[UR20][R12.64], R2 ;  /* 0x000000020c005986 */ /* 0x0109ea000c101114 */
[----:B------:R0:W-:Y:S04]  /*5d2e0*/  @P6 STG.E.U8 desc[UR20][R14.64], R0 ;  /* 0x000000000e006986 */ /* 0x0001e8000c101114 */
[----:B----4-:R-:W2:Y:S04]  /*5d2f0*/  LDL.LU R13, [R1+0x167c] ;  /* 0x00167c00010d7983 */ /* 0x010ea80000300800 */
[----:B0-----:R-:W4:Y:S01]  /*5d300*/  LDL.LU R0, [R1+0x300] ;  /* 0x0003000001007983 */ /* 0x001f220000300800 */
[----:B------:R-:W-:Y:S01]  /*5d310*/  ISETP.GE.AND P5, PT, R3, UR4, PT ;  /* 0x0000000403007c0c */ /* 0x000fe2000bfa6270 */
[----:B------:R-:W0:Y:S01]  /*5d320*/  LDCU UR4, c[0x0][0x39c] ;  /* 0x00007380ff0477ac */ /* 0x000e220008000800 */
[----:B------:R-:W-:Y:S01]  /*5d330*/  ISETP.LT.AND P4, PT, R77, UR6, !P4 ;  /* 0x000000064d007c0c */ /* 0x000fe2000e781270 */
[----:B------:R-:W0:Y:S01]  /*5d340*/  LDL.LU R3, [R1+0x1680] ;  /* 0x0016800001037983 */ /* 0x000e220000300800 */
[----:B------:R-:W-:Y:S01]  /*5d350*/  ISETP.LT.AND P6, PT, R81, UR7, !P5 ;  /* 0x0000000751007c0c */ /* 0x000fe2000efc1270 */
[----:B------:R-:W0:Y:S01]  /*5d360*/  LDCU UR6, c[0x0][0x398] ;  /* 0x00007300ff0677ac */ /* 0x000e220008000800 */
[----:B------:R-:W-:Y:S01]  /*5d370*/  PRMT R2, R2, 0x9910, RZ ;  /* 0x0000991002027816 */ /* 0x000fe200000000ff */
[----:B------:R-:W2:Y:S01]  /*5d380*/  LDL.LU R17, [R1+0x308] ;  /* 0x0003080001117983 */ /* 0x000ea20000300800 */
[----:B------:R-:W0:Y:S02]  /*5d390*/  LDCU UR7, c[0x0][0x398] ;  /* 0x00007300ff0777ac */ /* 0x000e240008000800 */
[----:B------:R-:W-:Y:S01]  /*5d3a0*/  SHF.R.S32.HI R2, RZ, 0x8, R2 ;  /* 0x00000008ff027819 */ /* 0x000fe20000011402 */
[----:B------:R-:W2:Y:S04]  /*5d3b0*/  LDL.LU R12, [R1+0x30c] ;  /* 0x00030c00010c7983 */ /* 0x000ea80000300800 */
[----:B------:R-:W2:Y:S04]  /*5d3c0*/  LDL.LU.64 R14, [R1+0x648] ;  /* 0x00064800010e7983 */ /* 0x000ea80000300a00 */
[----:B-----5:R5:W-:Y:S04]  /*5d3d0*/  @P4 STG.E.U8 desc[UR20][R10.64], R2 ;  /* 0x000000020a004986 */ /* 0x020be8000c101114 */
[----:B-----5:R-:W5:Y:S01]  /*5d3e0*/  LDL.LU.64 R10, [R1+0x640] ;  /* 0x00064000010a7983 */ /* 0x020f620000300a00 */
[----:B----4-:R-:W-:-:S05]  /*5d3f0*/  F2FP.SATFINITE.E5M2.F32.PACK_AB_MERGE_C R0, R16, R0, RZ ;  /* 0x000000001000723e */ /* 0x010fca00048060ff */
[----:B------:R4:W-:Y:S04]  /*5d400*/  @P6 STG.E.U8 desc[UR20][R4.64], R0 ;  /* 0x0000000004006986 */ /* 0x0009e8000c101114 */
[----:B----4-:R-:W4:Y:S01]  /*5d410*/  LDL.LU.64 R4, [R1+0x1808] ;  /* 0x0018080001047983 */ /* 0x010f220000300a00 */
[----:B-1----:R-:W-:Y:S01]  /*5d420*/  ISETP.LT.AND P5, PT, R77, UR9, !P5 ;  /* 0x000000094d007c0c */ /* 0x002fe2000efa1270 */
[----:B------:R-:W1:Y:S01]  /*5d430*/  LDCU UR9, c[0x0][0x398] ;  /* 0x00007300ff0977ac */ /* 0x000e620008000800 */
[----:B--2---:R-:W-:Y:S02]  /*5d440*/  ISETP.GE.AND P4, PT, R13, UR5, PT ;  /* 0x000000050d007c0c */ /* 0x004fe4000bf86270 */
[----:B------:R-:W-:Y:S01]  /*5d450*/  PRMT R0, R0, 0x9910, RZ ;  /* 0x0000991000007816 */ /* 0x000fe200000000ff */
[----:B------:R-:W2:Y:S01]  /*5d460*/  LDCU UR5, c[0x0][0x39c] ;  /* 0x00007380ff0577ac */ /* 0x000ea20008000800 */
[----:B---3--:R-:W-:-:S02]  /*5d470*/  ISETP.LT.AND P6, PT, R81, UR10, !P4 ;  /* 0x0000000a51007c0c */ /* 0x008fc4000e7c1270 */
[----:B----4-:R-:W-:Y:S01]  /*5d480*/  F2FP.SATFINITE.E5M2.F32.PACK_AB_MERGE_C R4, R5, R4, RZ ;  /* 0x000000040504723e */ /* 0x010fe200048060ff */
[----:B------:R-:W3:Y:S04]  /*5d490*/  LDCU UR10, c[0x0][0x398] ;  /* 0x00007300ff0a77ac */ /* 0x000ee80008000800 */
[----:B------:R4:W-:Y:S04]  /*5d4a0*/  @P5 STG.E.U8 desc[UR20][R6.64], R4 ;  /* 0x0000000406005986 */ /* 0x0009e8000c101114 */
[----:B----4-:R-:W4:Y:S04]  /*5d4b0*/  LDL.LU.64 R6, [R1+0x1800] ;  /* 0x0018000001067983 */ /* 0x010f280000300a00 */
[----:B------:R-:W2:Y:S01]  /*5d4c0*/  LDL.LU R13, [R1+0x1608] ;  /* 0x00160800010d7983 */ /* 0x000ea20000300800 */
[----:B------:R-:W-:-:S02]  /*5d4d0*/  SHF.R.S32.HI R0, RZ, 0x8, R0 ;  /* 0x00000008ff007819 */ /* 0x000fc40000011400 */
[----:B------:R-:W-:Y:S02]  /*5d4e0*/  PRMT R2, R4, 0x9910, RZ ;  /* 0x0000991004027816 */ /* 0x000fe400000000ff */
[----:B------:R-:W2:Y:S01]  /*5d4f0*/  LDL.LU.64 R4, [R1+0x638] ;  /* 0x0006380001047983 */ /* 0x000ea20000300a00 */
[----:B0-----:R-:W-:Y:S01]  /*5d500*/  ISETP.GE.AND P5, PT, R3, UR4, PT ;  /* 0x0000000403007c0c */ /* 0x001fe2000bfa6270 */
[----:B------:R-:W0:Y:S01]  /*5d510*/  LDCU UR4, c[0x0][0x39c] ;  /* 0x00007380ff0477ac */ /* 0x000e220008000800 */
[----:B------:R-:W-:Y:S02]  /*5d520*/  ISETP.LT.AND P4, PT, R77, UR6, !P4 ;  /* 0x000000064d007c0c */ /* 0x000fe4000e781270 */
[----:B------:R-:W-:Y:S01]  /*5d530*/  SHF.R.S32.HI R2, RZ, 0x8, R2 ;  /* 0x00000008ff027819 */ /* 0x000fe20000011402 */
[----:B------:R-:W0:Y:S01]  /*5d540*/  LDCU UR6, c[0x0][0x398] ;  /* 0x00007300ff0677ac */ /* 0x000e220008000800 */
[----:B----4-:R4:W-:Y:S04]  /*5d550*/  @P6 STG.E.U8 desc[UR20][R6.64], R0 ;  /* 0x0000000006006986 */ /* 0x0109e8000c101114 */
[----:B----4-:R-:W4:Y:S01]  /*5d560*/  LDL.LU.64 R6, [R1+0x17f8] ;  /* 0x0017f80001067983 */ /* 0x010f220000300a00 */
[----:B------:R-:W-:Y:S01]  /*5d570*/  ISETP.LT.AND P6, PT, R81, UR7, !P5 ;  /* 0x0000000751007c0c */ /* 0x000fe2000efc1270 */
[----:B------:R-:W0:Y:S01]  /*5d580*/  LDCU UR7, c[0x0][0x398] ;  /* 0x00007300ff0777ac */ /* 0x000e220008000800 */
[----:B------:R-:W-:-:S02]  /*5d590*/  F2FP.SATFINITE.E5M2.F32.PACK_AB_MERGE_C R0, R12, R17, RZ ;  /* 0x000000110c00723e */ /* 0x000fc400048060ff */
[----:B------:R0:W-:Y:S01]  /*5d5a0*/  @P4 STG.E.U8 desc[UR20][R14.64], R2 ;  /* 0x000000020e004986 */ /* 0x0001e2000c101114 */
[----:B--2---:R-:W-:Y:S01]  /*5d5b0*/  ISETP.GE.AND P4, PT, R13, UR5, PT ;  /* 0x000000050d007c0c */ /* 0x004fe2000bf86270 */
[----:B------:R-:W2:Y:S01]  /*5d5c0*/  LDCU UR5, c[0x0][0x39c] ;  /* 0x00007380ff0577ac */ /* 0x000ea20008000800 */
[----:B-1----:R-:W-:Y:S01]  /*5d5d0*/  ISETP.LT.AND P5, PT, R77, UR9, !P5 ;  /* 0x000000094d007c0c */ /* 0x002fe2000efa1270 */
[----:B------:R-:W2:Y:S01]  /*5d5e0*/  LDL.LU R3, [R1+0x1350] ;  /* 0x0013500001037983 */ /* 0x000ea20000300800 */
[----:B------:R-:W1:Y:S03]  /*5d5f0*/  LDCU UR9, c[0x0][0x398] ;  /* 0x00007300ff0977ac */ /* 0x000e660008000800 */
[----:B------:R-:W2:Y:S04]  /*5d600*/  LDL.LU R12, [R1+0x310] ;  /* 0x00031000010c7983 */ /* 0x000ea80000300800 */
[----:B-----5:R5:W-:Y:S01]  /*5d610*/  @P6 STG.E.U8 desc[UR20][R10.64], R0 ;  /* 0x000000000a006986 */ /* 0x020be2000c101114 */
[----:B---3--:R-:W-:Y:S01]  /*5d620*/  ISETP.LT.AND P6, PT, R81, UR10, !P4 ;  /* 0x0000000a51007c0c */ /* 0x008fe2000e7c1270 */
[----:B------:R-:W3:Y:S02]  /*5d630*/  LDCU UR10, c[0x0][0x398] ;  /* 0x00007300ff0a77ac */ /* 0x000ee40008000800 */
[----:B0-----:R-:W2:Y:S04]  /*5d640*/  LDL.LU.64 R14, [R1+0x628] ;  /* 0x00062800010e7983 */ /* 0x001ea80000300a00 */
[----:B------:R-:W2:Y:S01]  /*5d650*/  LDL.LU.64 R16, [R1+0x620] ;  /* 0x0006200001107983 */ /* 0x000ea20000300a00 */
[----:B-----5:R-:W-:-:S03]  /*5d660*/  PRMT R0, R0, 0x9910, RZ ;  /* 0x0000991000007816 */ /* 0x020fc600000000ff */
[----:B------:R-:W5:Y:S01]  /*5d670*/  LDL.LU.64 R10, [R1+0x618] ;  /* 0x00061800010a7983 */ /* 0x000f620000300a00 */
[----:B------:R-:W-:Y:S02]  /*5d680*/  SHF.R.S32.HI R0, RZ, 0x8, R0 ;  /* 0x00000008ff007819 */ /* 0x000fe40000011400 */
[----:B----4-:R-:W-:-:S04]  /*5d690*/  F2FP.SATFINITE.E5M2.F32.PACK_AB_MERGE_C R6, R7, R6, RZ ;  /* 0x000000060706723e */ /* 0x010fc800048060ff */
[----:B------:R-:W-:Y:S01]  /*5d6a0*/  PRMT R2, R6, 0x9910, RZ ;  /* 0x0000991006027816 */ /* 0x000fe200000000ff */
[----:B------:R0:W-:Y:S04]  /*5d6b0*/  @P5 STG.E.U8 desc[UR20][R4.64], R6 ;  /* 0x0000000604005986 */ /* 0x0001e8000c101114 */
[----:B------:R4:W-:Y:S04]  /*5d6c0*/  @P6 STG.E.U8 desc[UR20][R8.64], R0 ;  /* 0x0000000008006986 */ /* 0x0009e8000c101114 */
[----:B0-----:R-:W3:Y:S04]  /*5d6d0*/  LDL.LU R5, [R1+0x1354] ;  /* 0x0013540001057983 */ /* 0x001ee80000300800 */
[----:B------:R-:W3:Y:S04]  /*5d6e0*/  LDL.LU.64 R6, [R1+0x610] ;  /* 0x0006100001067983 */ /* 0x000ee80000300a00 */
[----:B----4-:R-:W4:Y:S04]  /*5d6f0*/  LDL.LU.64 R8, [R1+0x17f0] ;  /* 0x0017f00001087983 */ /* 0x010f280000300a00 */
[----:B------:R-:W3:Y:S01]  /*5d700*/  LDL.LU R0, [R1+0x314] ;  /* 0x0003140001007983 */ /* 0x000ee20000300800 */
[----:B--2---:R-:W-:Y:S01]  /*5d710*/  ISETP.GE.AND P5, PT, R3, UR4, PT ;  /* 0x0000000403007c0c */ /* 0x004fe2000bfa6270 */
[----:B------:R-:W0:Y:S01]  /*5d720*/  LDCU UR4, c[0x0][0x39c] ;  /* 0x00007380ff0477ac */ /* 0x000e220008000800 */
[----:B------:R-:W-:Y:S01]  /*5d730*/  ISETP.LT.AND P4, PT, R77, UR6, !P4 ;  /* 0x000000064d007c0c */ /* 0x000fe2000e781270 */
[----:B------:R-:W0:Y:S01]  /*5d740*/  LDL.LU R4, [R1+0x1348] ;  /* 0x0013480001047983 */ /* 0x000e220000300800 */
[----:B------:R-:W-:Y:S01]  /*5d750*/  ISETP.LT.AND P6, PT, R81, UR7, !P5 ;  /* 0x0000000751007c0c */ /* 0x000fe2000efc1270 */
[----:B------:R-:W2:Y:S01]  /*5d760*/  LDCU UR6, c[0x0][0x398] ;  /* 0x00007300ff0677ac */ /* 0x000ea20008000800 */
[----:B-1----:R-:W-:Y:S01]  /*5d770*/  ISETP.LT.AND P5, PT, R77, UR9, !P5 ;  /* 0x000000094d007c0c */ /* 0x002fe2000efa1270 */
[----:B------:R-:W2:Y:S01]  /*5d780*/  LDL.LU R3, [R1+0x318] ;  /* 0x0003180001037983 */ /* 0x000ea20000300800 */
[----:B------:R-:W-:Y:S01]  /*5d790*/  SHF.R.S32.HI R2, RZ, 0x8, R2 ;  /* 0x00000008ff027819 */ /* 0x000fe20000011402 */
[----:B------:R-:W1:Y:S02]  /*5d7a0*/  LDCU UR7, c[0x0][0x398] ;  /* 0x00007300ff0777ac */ /* 0x000e640008000800 */
[----:B------:R-:W2:Y:S01]  /*5d7b0*/  LDL.LU R13, [R1+0x31c] ;  /* 0x00031c00010d7983 */ /* 0x000ea20000300800 */
[----:B------:R-:W0:Y:S03]  /*5d7c0*/  LDCU UR9, c[0x0][0x398] ;  /* 0x00007300ff0977ac */ /* 0x000e260008000800 */
[----:B------:R0:W-:Y:S01]  /*5d7d0*/  @P4 STG.E.U8 desc[UR20][R14.64], R2 ;  /* 0x000000020e004986 */ /* 0x0001e2000c101114 */
[----:B----4-:R-:W-:-:S02]  /*5d7e0*/  F2FP.SATFINITE.E5M2.F32.PACK_AB_MERGE_C R8, R9, R8, RZ ;  /* 0x000000080908723e */ /* 0x010fc400048060ff */
[----:B---3--:R-:W-:Y:S02]  /*5d7f0*/  F2FP.SATFINITE.E5M2.F32.PACK_AB_MERGE_C R0, R0, R12, RZ ;  /* 0x0000000c0000723e */ /* 0x008fe400048060ff */
[----:B------:R-:W3:Y:S04]  /*5d800*/  LDL.LU R12, [R1+0x17e8] ;  /* 0x0017e800010c7983 */ /* 0x000ee80000300800 */
[----:B0-----:R-:W4:Y:S04]  /*5d810*/  LDL.LU.64 R14, [R1+0x600] ;  /* 0x00060000010e7983 */ /* 0x001f280000300a00 */
[----:B------:R0:W-:Y:S04]  /*5d820*/  @P6 STG.E.U8 desc[UR20][R16.64], R0 ;  /* 0x0000000010006986 */ /* 0x0001e8000c101114 */
[----:B-----5:R5:W-:Y:S04]  /*5d830*/  @P5 STG.E.U8 desc[UR20][R10.64], R8 ;  /* 0x000000080a005986 */ /* 0x020be8000c101114 */
[----:B0-----:R-:W3:Y:S04]  /*5d840*/  LDL.LU.64 R16, [R1+0x5f8] ;  /* 0x0005f80001107983 */ /* 0x001ee80000300a00 */
[----:B-----5:R-:W5:Y:S01]  /*5d850*/  LDL.LU.64 R10, [R1+0x17e0] ;  /* 0x0017e000010a7983 */ /* 0x020f620000300a00 */
[----:B------:R-:W-:Y:S01]  /*5d860*/  ISETP.GE.AND P4, PT, R5, UR5, PT ;  /* 0x0000000505007c0c */ /* 0x000fe2000bf86270 */
[----:B------:R-:W0:Y:S03]  /*5d870*/  LDCU UR5, c[0x0][0x39c] ;  /* 0x00007380ff0577ac */ /* 0x000e260008000800 */
[----:B------:R-:W-:Y:S01]  /*5d880*/  ISETP.LT.AND P6, PT, R81, UR10, !P4 ;  /* 0x0000000a51007c0c */ /* 0x000fe2000e7c1270 */
[----:B------:R-:W0:Y:S01]  /*5d890*/  LDCU UR10, c[0x0][0x398] ;  /* 0x00007300ff0a77ac */ /* 0x000e220008000800 */
[----:B--2---:R-:W-:-:S02]  /*5d8a0*/  ISETP.LT.AND P4, PT, R77, UR6, !P4 ;  /* 0x000000064d007c0c */ /* 0x004fc4000e781270 */
[----:B------:R-:W-:Y:S01]  /*5d8b0*/  PRMT R0, R0, 0x9910, RZ ;  /* 0x0000991000007816 */ /* 0x000fe200000000ff */
[----:B------:R-:W2:Y:S01]  /*5d8c0*/  LDCU UR6, c[0x0][0x398] ;  /* 0x00007300ff0677ac */ /* 0x000ea20008000800 */
[----:B------:R-:W-:Y:S02]  /*5d8d0*/  ISETP.GE.AND P5, PT, R4, UR4, PT ;  /* 0x0000000404007c0c */ /* 0x000fe4000bfa6270 */
[----:B------:R-:W0:Y:S01]  /*5d8e0*/  LDL.LU R4, [R1+0x134c] ;  /* 0x00134c0001047983 */ /* 0x000e220000300800 */
[----:B------:R-:W-:Y:S01]  /*5d8f0*/  PRMT R2, R8, 0x9910, RZ ;  /* 0x0000991008027816 */ /* 0x000fe200000000ff */
[----:B------:R-:W0:Y:S01]  /*5d900*/  LDCU UR4, c[0x0][0x39c] ;  /* 0x00007380ff0477ac */ /* 0x000e220008000800 */
[----:B------:R-:W-:Y:S01]  /*5d910*/  SHF.R.S32.HI R0, RZ, 0x8, R0 ;  /* 0x00000008ff007819 */ /* 0x000fe20000011400 */
[----:B------:R-:W2:Y:S01]  /*5d920*/  LDL.LU.64 R8, [R1+0x5f0] ;  /* 0x0005f00001087983 */ /* 0x000ea20000300a00 */
[----:B------:R-:W-:-:S03]  /*5d930*/  SHF.R.S32.HI R2, RZ, 0x8, R2 ;  /* 0x00000008ff027819 */ /* 0x000fc60000011402 */
[----:B------:R1:W-:Y:S04]  /*5d940*/  @P6 STG.E.U8 desc[UR20][R6.64], R0 ;  /* 0x0000000006006986 */ /* 0x0003e8000c101114 */
[----:B-1----:R-:W2:Y:S01]  /*5d950*/  LDL.LU.64 R6, [R1+0x5e8] ;  /* 0x0005e80001067983 */ /* 0x002ea20000300a00 */
[----:B------:R-:W-:-:S03]  /*5d960*/  F2FP.SATFINITE.E5M2.F32.PACK_AB_MERGE_C R0, R13, R3, RZ ;  /* 0x000000030d00723e */ /* 0x000fc600048060ff */
[----:B------:R-:W2:Y:S04]  /*5d970*/  LDL.LU R3, [R1+0x1684] ;  /* 0x0016840001037983 */ /* 0x000ea80000300800 */
[----:B------:R-:W2:Y:S04]  /*5d980*/  LDL.LU R13, [R1+0x320] ;  /* 0x00032000010d7983 */ /* 0x000ea80000300800 */
[----:B-----5:R1:W-:Y:S04]  /*5d990*/  @P4 STG.E.U8 desc[UR20][R10.64], R2 ;  /* 0x000000020a004986 */ /* 0x0203e8000c101114 */
[----:B-1----:R-:W5:Y:S01]  /*5d9a0*/  LDL.LU.64 R10, [R1+0x17d8] ;  /* 0x0017d800010a7983 */ /* 0x002f620000300a00 */
[----:B------:R-:W-:Y:S01]  /*5d9b0*/  ISETP.LT.AND P6, PT, R81, UR7, !P5 ;  /* 0x0000000751007c0c */ /* 0x000fe2000efc1270 */
[----:B------:R-:W1:Y:S01]  /*5d9c0*/  LDCU UR7, c[0x0][0x398] ;  /* 0x00007300ff0777ac */ /* 0x000e620008000800 */
[----:B0-----:R-:W-:-:S02]  /*5d9d0*/  ISETP.GE.AND P4, PT, R4, UR5, PT ;  /* 0x0000000504007c0c */ /* 0x001fc4000bf86270 */
[----:B------:R-:W-:Y:S01]  /*5d9e0*/  ISETP.LT.AND P5, PT, R77, UR9, !P5 ;  /* 0x000000094d007c0c */ /* 0x000fe2000efa1270 */
[----:B------:R-:W2:Y:S01]  /*5d9f0*/  LDL.LU.64 R4, [R1+0x5e0] ;  /* 0x0005e00001047983 */ /* 0x000ea20000300a00 */
[----:B------:R-:W0:Y:S01]  /*5da00*/  LDCU UR9, c[0x0][0x398] ;  /* 0x00007300ff0977ac */ /* 0x000e220008000800 */
[----:B------:R-:W0:Y:S06]  /*5da10*/  LDCU UR5, c[0x0][0x39c] ;  /* 0x00007380ff0577ac */ /* 0x000e2c0008000800 */
[----:B----4-:R4:W-:Y:S01]  /*5da20*/  @P6 STG.E.U8 desc[UR20][R14.64], R0 ;  /* 0x000000000e006986 */ /* 0x0109e2000c101114 */
[----:B------:R-:W-:Y:S01]  /*5da30*/  ISETP.LT.AND P6, PT, R81, UR10, !P4 ;  /* 0x0000000a51007c0c */ /* 0x000fe2000e7c1270 */
[----:B------:R-:W0:Y:S01]  /*5da40*/  LDCU UR10, c[0x0][0x398] ;  /* 0x00007300ff0a77ac */ /* 0x000e220008000800 */
[----:B----4-:R-:W-:Y:S01]  /*5da50*/  PRMT R0, R0, 0x9910, RZ ;  /* 0x0000991000007816 */ /* 0x010fe200000000ff */
[----:B------:R-:W4:Y:S03]  /*5da60*/  LDL.LU.64 R14, [R1+0x5d8] ;  /* 0x0005d800010e7983 */ /* 0x000f260000300a00 */
[----:B------:R-:W-:-:S02]  /*5da70*/  SHF.R.S32.HI R0, RZ, 0x8, R0 ;  /* 0x00000008ff007819 */ /* 0x000fc40000011400 */
[----:B-----5:R-:W-:-:S05]  /*5da80*/  F2FP.SATFINITE.E5M2.F32.PACK_AB_MERGE_C R10, R11, R10, RZ ;  /* 0x0000000a0b0a723e */ /* 0x020fca00048060ff */
[----:B---3--:R3:W-:Y:S04]  /*5da90*/  @P5 STG.E.U8 desc[UR20][R16.64], R10 ;  /* 0x0000000a10005986 */ /* 0x0087e8000c101114 */
[----:B--2---:R2:W-:Y:S04]  /*5daa0*/  @P6 STG.E.U8 desc[UR20][R8.64], R0 ;  /* 0x0000000008006986 */ /* 0x0045e8000c101114 */
[----:B---3--:R-:W3:Y:S04]  /*5dab0*/  LDL.LU.64 R16, [R1+0x17d0] ;  /* 0x0017d00001107983 */ /* 0x008ee80000300a00 */
[----:B--2---:R-:W2:Y:S01]  /*5dac0*/  LDL.LU R0, [R1+0x324] ;  /* 0x0003240001007983 */ /* 0x004ea20000300800 */
[----:B------:R-:W-:Y:S01]  /*5dad0*/  ISETP.GE.AND P5, PT, R3, UR4, PT ;  /* 0x0000000403007c0c */ /* 0x000fe2000bfa6270 */
[----:B------:R-:W5:Y:S02]  /*5dae0*/  LDCU UR4, c[0x0][0x39c] ;  /* 0x00007380ff0477ac */ /* 0x000f640008000800 */
[----:B------:R-:W5:Y:S01]  /*5daf0*/  LDL.LU R8, [R1+0x168c] ;  /* 0x00168c0001087983 */ /* 0x000f620000300800 */
[----:B------:R-:W-:-:S03]  /*5db00*/  PRMT R2, R10, 0x9910, RZ ;  /* 0x000099100a027816 */ /* 0x000fc600000000ff */
[----:B------:R-:W3:Y:S04]  /*5db10*/  LDL.LU R9, [R1+0x328] ;  /* 0x0003280001097983 */ /* 0x000ee80000300800 */
[----:B------:R-:W3:Y:S04]  /*5db20*/  LDL.LU R3, [R1+0x32c] ;  /* 0x00032c0001037983 */ /* 0x000ee80000300800 */
[----:B------:R-:W3:Y:S01]  /*5db30*/  LDL.LU.64 R10, [R1+0x5c8] ;  /* 0x0005c800010a7983 */ /* 0x000ee20000300a00 */
[----:B------:R-:W-:Y:S01]  /*5db40*/  ISETP.LT.AND P4, PT, R77, UR6, !P4 ;  /* 0x000000064d007c0c */ /* 0x000fe2000e781270 */
[----:B------:R-:W0:Y:S01]  /*5db50*/  LDCU UR6, c[0x0][0x398] ;  /* 0x00007300ff0677ac */ /* 0x000e220008000800 */
[----:B--2---:R-:W-:-:S02]  /*5db60*/  F2FP.SATFINITE.E5M2.F32.PACK_AB_MERGE_C R0, R0, R13, RZ ;  /* 0x0000000d0000723e */ /* 0x004fc400048060ff */
[----:B------:R-:W2:Y:S01]  /*5db70*/  LDL.LU R13, [R1+0x17c8] ;  /* 0x0017c800010d7983 */ /* 0x000ea20000300800 */
[----:B------:R-:W-:Y:S02]  /*5db80*/  SHF.R.S32.HI R2, RZ, 0x8, R2 ;  /* 0x00000008ff027819 */ /* 0x000fe40000011402 */
[----:B-1----:R-:W-:Y:S01]  /*5db90*/  ISETP.LT.AND P6, PT, R81, UR7, !P5 ;  /* 0x0000000751007c0c */ /* 0x002fe2000efc1270 */
[----:B------:R-:W1:Y:S05]  /*5dba0*/  LDCU UR7, c[0x0][0x398] ;  /* 0x00007300ff0777ac */ /* 0x000e6a0008000800 */
[----:B------:R3:W-:Y:S01]  /*5dbb0*/  @P4 STG.E.U8 desc[UR20][R6.64], R2 ;  /* 0x0000000206004986 */ /* 0x0007e2000c101114 */
[----:B0-----:R-:W-:Y:S01]  /*5dbc0*/  ISETP.LT.AND P5, PT, R77, UR9, !P5 ;  /* 0x000000094d007c0c */ /* 0x001fe2000efa1270 */
[----:B------:R-:W0:Y:S02]  /*5dbd0*/  LDCU UR9, c[0x0][0x398] ;  /* 0x00007300ff0977ac */ /* 0x000e240008000800 */
[----:B---3--:R-:W3:Y:S04]  /*5dbe0*/  LDL.LU R2, [R1+0x1688] ;  /* 0x0016880001027983 */ /* 0x008ee80000300800 */
[----:B------:R-:W5:Y:S04]  /*5dbf0*/  LDL.LU.64 R6, [R1+0x5c0] ;  /* 0x0005c00001067983 */ /* 0x000f680000300a00 */
[----:B------:R0:W-:Y:S04]  /*5dc00*/  @P6 STG.E.U8 desc[UR20][R4.64], R0 ;  /* 0x0000000004006986 */ /* 0x0001e8000c101114 */
[----:B0-----:R-:W5:Y:S01]  /*5dc10*/  LDL.LU.64 R4, [R1+0x5b8] ;  /* 0x0005b80001047983 */ /* 0x001f620000300a00 */
[----:B--2---:R-:W-:-:S05]  /*5dc20*/  F2FP.SATFINITE.E5M2.F32.PACK_AB_MERGE_C R12, R13, R12, RZ ;  /* 0x0000000c0d0c723e */ /* 0x004fca00048060ff */
[----:B----4-:R0:W-:Y:S04]  /*5dc30*/  @P5 STG.E.U8 desc[UR20][R14.64], R12 ;  /* 0x0000000c0e005986 */ /* 0x0101e8000c101114 */
[----:B0-----:R-:W2:Y:S01]  /*5dc40*/  LDL.LU.64 R14, [R1+0x17c0] ;  /* 0x0017c000010e7983 */ /* 0x001ea20000300a00 */
[----:B---3--:R-:W-:Y:S01]  /*5dc50*/  ISETP.GE.AND P4, PT, R2, UR5, PT ;  /* 0x0000000502007c0c */ /* 0x008fe2000bf86270 */
[----:B------:R-:W0:Y:S01]  /*5dc60*/  LDCU UR5, c[0x0][0x39c] ;  /* 0x00007380ff0577ac */ /* 0x000e220008000800 */
[----:B-----5:R-:W-:Y:S02]  /*5dc70*/  ISETP.GE.AND P5, PT, R8, UR4, PT ;  /* 0x0000000408007c0c */ /* 0x020fe4000bfa6270 */
[----:B------:R-:W-:Y:S01]  /*5dc80*/  ISETP.LT.AND P6, PT, R81, UR10, !P4 ;  /* 0x0000000a51007c0c */ /* 0x000fe2000e7c1270 */
[----:B------:R-:W0:Y:S01]  /*5dc90*/  LDL.LU R8, [R1+0x1694] ;  /* 0x0016940001087983 */ /* 0x000e220000300800 */
[----:B------:R-:W-:Y:S01]  /*5dca0*/  PRMT R0, R0, 0x9910, RZ ;  /* 0x0000991000007816 */ /* 0x000fe200000000ff */
[----:B------:R-:W3:Y:S03]  /*5dcb0*/  LDCU UR10, c[0x0][0x398] ;  /* 0x00007300ff0a77ac */ /* 0x000ee60008000800 */
[----:B------:R-:W-:Y:S01]  /*5dcc0*/  SHF.R.S32.HI R0, RZ, 0x8, R0 ;  /* 0x00000008ff007819 */ /* 0x000fe20000011400 */
[----:B------:R-:W4:Y:S01]  /*5dcd0*/  LDCU UR4, c[0x0][0x39c] ;  /* 0x00007380ff0477ac */ /* 0x000f220008000800 */
[----:B------:R-:W-:-:S02]  /*5dce0*/  ISETP.LT.AND P4, PT, R77, UR6, !P4 ;  /* 0x000000064d007c0c */ /* 0x000fc4000e781270 */
[----:B------:R-:W-:Y:S01]  /*5dcf0*/  PRMT R2, R12, 0x9910, RZ ;  /* 0x000099100c027816 */ /* 0x000fe200000000ff */
[----:B------:R-:W5:Y:S02]  /*5dd00*/  LDCU UR6, c[0x0][0x398] ;  /* 0x00007300ff0677ac */ /* 0x000f640008000800 */
[----:B--2---:R2:W-:Y:S04]  /*5dd10*/  @P6 STG.E.U8 desc[UR20][R14.64], R0 ;  /* 0x000000000e006986 */ /* 0x0045e8000c101114 */
[----:B--2---:R-:W2:Y:S01]  /*5dd20*/  LDL.LU.64 R14, [R1+0x17b8] ;  /* 0x0017b800010e7983 */ /* 0x004ea20000300a00 */
[----:B------:R-:W-:-:S03]  /*5dd30*/  F2FP.SATFINITE.E5M2.F32.PACK_AB_MERGE_C R0, R3, R9, RZ ;  /* 0x000000090300723e */ /* 0x000fc600048060ff */
[----:B------:R-:W4:Y:S01]  /*5dd40*/  LDL.LU R3, [R1+0x1360] ;  /* 0x0013600001037983 */ /* 0x000f220000300800 */
[----:B-1----:R-:W-:Y:S01]  /*5dd50*/  ISETP.LT.AND P6, PT, R81, UR7, !P5 ;  /* 0x0000000751007c0c */ /* 0x002fe2000efc1270 */
[----:B------:R-:W1:Y:S01]  /*5dd60*/  LDCU UR7, c[0x0][0x398] ;  /* 0x00007300ff0777ac */ /* 0x000e620008000800 */
[----:B------:R-:W-:Y:S01]  /*5dd70*/  SHF.R.S32.HI R2, RZ, 0x8, R2 ;  /* 0x00000008ff027819 */ /* 0x000fe20000011402 */
[----:B------:R-:W4:Y:S04]  /*5dd80*/  LDL.LU R13, [R1+0x334] ;  /* 0x00033400010d7983 */ /* 0x000f280000300800 */
[----:B------:R1:W-:Y:S01]  /*5dd90*/  @P4 STG.E.U8 desc[UR20][R10.64], R2 ;  /* 0x000000020a004986 */ /* 0x0003e2000c101114 */
[----:B0-----:R-:W-:Y:S01]  /*5dda0*/  ISETP.GE.AND P4, PT, R8, UR5, PT ;  /* 0x0000000508007c0c */ /* 0x001fe2000bf86270 */
[----:B------:R-:W0:Y:S01]  /*5ddb0*/  LDCU UR5, c[0x0][0x39c] ;  /* 0x00007380ff0577ac */ /* 0x000e220008000800 */
[----:B------:R-:W-:-:S03]  /*5ddc0*/  ISETP.LT.AND P5, PT, R77, UR9, !P5 ;  /* 0x000000094d007c0c */ /* 0x000fc6000efa1270 */
[----:B------:R5:W-:Y:S01]  /*5ddd0*/  @P6 STG.E.U8 desc[UR20][R6.64], R0 ;  /* 0x0000000006006986 */ /* 0x000be2000c101114 */
[----:B---3--:R-:W-:Y:S01]  /*5dde0*/  ISETP.LT.AND P6, PT, R81, UR10, !P4 ;  /* 0x0000000a51007c0c */ /* 0x008fe2000e7c1270 */
[----:B------:R-:W3:Y:S02]  /*5ddf0*/  LDCU UR9, c[0x0][0x398] ;  /* 0x00007300ff0977ac */ /* 0x000ee40008000800 */
[----:B-1----:R-:W3:Y:S01]  /*5de00*/  LDL.LU.64 R10, [R1+0x5a0] ;  /* 0x0005a000010a7983 */ /* 0x002ee20000300a00 */
[----:B------:R-:W1:Y:S01]  /*5de10*/  LDCU UR10, c[0x0][0x398] ;  /* 0x00007300ff0a77ac */ /* 0x000e620008000800 */
[----:B-----5:R-:W-:Y:S02]  /*5de20*/  PRMT R0, R0, 0x9910, RZ ;  /* 0x0000991000007816 */ /* 0x020fe400000000ff */
[----:B------:R-:W5:Y:S02]  /*5de30*/  LDL.LU.64 R6, [R1+0x598] ;  /* 0x0005980001067983 */ /* 0x000f640000300a00 */
[----:B------:R-:W-:-:S02]  /*5de40*/  SHF.R.S32.HI R0, RZ, 0x8, R0 ;  /* 0x00000008ff007819 */ /* 0x000fc40000011400 */
[----:B------:R-:W0:Y:S01]  /*5de50*/  LDL.LU R12, [R1+0x1358] ;  /* 0x00135800010c7983 */ /* 0x000e220000300800 */
[----:B--2---:R-:W-:-:S04]  /*5de60*/  F2FP.SATFINITE.E5M2.F32.PACK_AB_MERGE_C R14, R15, R14, RZ ;  /* 0x0000000e0f0e723e */ /* 0x004fc800048060ff */
[----:B------:R-:W-:Y:S01]  /*5de70*/  PRMT R2, R14, 0x9910, RZ ;  /* 0x000099100e027816 */ /* 0x000fe200000000ff */
[----:B------:R2:W-:Y:S04]  /*5de80*/  @P5 STG.E.U8 desc[UR20][R4.64], R14 ;  /* 0x0000000e04005986 */ /* 0x0005e8000c101114 */
[----:B------:R1:W-:Y:S04]  /*5de90*/  @P6 STG.E.U8 desc[UR20][R16.64], R0 ;  /* 0x0000000010006986 */ /* 0x0003e8000c101114 */
[----:B--2---:R-:W2:Y:S04]  /*5dea0*/  LDL.LU.64 R14, [R1+0x5a8] ;  /* 0x0005a800010e7983 */ /* 0x004ea80000300a00 */
[----:B-1----:R-:W5:Y:S04]  /*5deb0*/  LDL.LU.64 R16, [R1+0x17b0] ;  /* 0x0017b00001107983 */ /* 0x002f680000300a00 */
[----:B------:R-:W5:Y:S04]  /*5dec0*/  LDL.LU R0, [R1+0x330] ;  /* 0x0003300001007983 */ /* 0x000f680000300800 */
[----:B------:R-:W5:Y:S01]  /*5ded0*/  LDL.LU R5, [R1+0x135c] ;  /* 0x00135c0001057983 */ /* 0x000f620000300800 */
[----:B----4-:R-:W-:Y:S01]  /*5dee0*/  ISETP.GE.AND P5, PT, R3, UR4, PT ;  /* 0x0000000403007c0c */ /* 0x010fe2000bfa6270 */
[----:B------:R-:W1:Y:S02]  /*5def0*/  LDCU UR4, c[0x0][0x39c] ;  /* 0x00007380ff0477ac */ /* 0x000e640008000800 */
[----:B------:R-:W4:Y:S04]  /*5df00*/  LDL.LU R4, [R1+0x338] ;  /* 0x0003380001047983 */ /* 0x000f280000300800 */
[----:B------:R-:W4:Y:S01]  /*5df10*/  LDL.LU R3, [R1+0x33c] ;  /* 0x00033c0001037983 */ /* 0x000f220000300800 */
[----:B------:R-:W-:Y:S01]  /*5df20*/  ISETP.LT.AND P4, PT, R77, UR6, !P4 ;  /* 0x000000064d007c0c */ /* 0x000fe2000e781270 */
[----:B------:R-:W0:Y:S01]  /*5df30*/  LDCU UR6, c[0x0][0x398] ;  /* 0x00007300ff0677ac */ /* 0x000e220008000800 */
[----:B------:R-:W-:Y:S01]  /*5df40*/  ISETP.LT.AND P6, PT, R81, UR7, !P5 ;  /* 0x0000000751007c0c */ /* 0x000fe2000efc1270 */
[----:B------:R-:W4:Y:S01]  /*5df50*/  LDL.LU.64 R8, [R1+0x588] ;  /* 0x0005880001087983 */ /* 0x000f220000300a00 */
[----:B------:R-:W-:Y:S01]  /*5df60*/  SHF.R.S32.HI R2, RZ, 0x8, R2 ;  /* 0x00000008ff027819 */ /* 0x000fe20000011402 */
[----:B------:R-:W0:Y:S01]  /*5df70*/  LDCU UR7, c[0x0][0x398] ;  /* 0x00007300ff0777ac */ /* 0x000e220008000800 */
[----:B---3--:R-:W-:Y:S01]  /*5df80*/  ISETP.LT.AND P5, PT, R77, UR9, !P5 ;  /* 0x000000094d007c0c */ /* 0x008fe2000efa1270 */
[----:B------:R-:W3:Y:S06]  /*5df90*/  LDCU UR9, c[0x0][0x398] ;  /* 0x00007300ff0977ac */ /* 0x000eec0008000800 */
[----:B--2---:R2:W-:Y:S01]  /*5dfa0*/  @P4 STG.E.U8 desc[UR20][R14.64], R2 ;  /* 0x000000020e004986 */ /* 0x0045e2000c101114 */
[----:B0-----:R-:W-:Y:S01]  /*5dfb0*/  ISETP.GE.AND P4, PT, R12, UR5, PT ;  /* 0x000000050c007c0c */ /* 0x001fe2000bf86270 */
[----:B------:R-:W0:Y:S01]  /*5dfc0*/  LDCU UR5, c[0x0][0x39c] ;  /* 0x00007380ff0577ac */ /* 0x000e220008000800 */
[----:B-----5:R-:W-:-:S02]  /*5dfd0*/  F2FP.SATFINITE.E5M2.F32.PACK_AB_MERGE_C R0, R13, R0, RZ ;  /* 0x000000000d00723e */ /* 0x020fc400048060ff */
[----:B------:R-:W-:Y:S01]  /*5dfe0*/  F2FP.SATFINITE.E5M2.F32.PACK_AB_MERGE_C R16, R17, R16, RZ ;  /* 0x000000101110723e */ /* 0x000fe200048060ff */
[----:B--2---:R-:W2:Y:S04]  /*5dff0*/  LDL.LU.64 R14, [R1+0x580] ;  /* 0x00058000010e7983 */ /* 0x004ea80000300a00 */
[----:B------:R5:W-:Y:S01]  /*5e000*/  @P6 STG.E.U8 desc[UR20][R10.64], R0 ;  /* 0x000000000a006986 */ /* 0x000be2000c101114 */
[----:B------:R-:W-:Y:S01]  /*5e010*/  ISETP.LT.AND P6, PT, R81, UR10, !P4 ;  /* 0x0000000a51007c0c */ /* 0x000fe2000e7c1270 */
[----:B------:R-:W0:Y:S02]  /*5e020*/  LDCU UR10, c[0x0][0x398] ;  /* 0x00007300ff0a77ac */ /* 0x000e240008000800 */
[----:B------:R-:W-:Y:S04]  /*5e030*/  @P5 STG.E.U8 desc[UR20][R6.64], R16 ;  /* 0x0000001006005986 */ /* 0x000fe8000c101114 */
[----:B------:R-:W2:Y:S01]  /*5e040*/  LDL.LU.64 R12, [R1+0x578] ;  /* 0x00057800010c7983 */ /* 0x000ea20000300a00 */
[----:B-----5:R-:W-:-:S04]  /*5e050*/  PRMT R0, R0, 0x9910, RZ ;  /* 0x0000991000007816 */ /* 0x020fc800000000ff */
[----:B------:R-:W-:Y:S02]  /*5e060*/  SHF.R.S32.HI R0, RZ, 0x8, R0 ;  /* 0x00000008ff007819 */ /* 0x000fe40000011400 */
[----:B-1----:R-:W-:Y:S01]  /*5e070*/  ISETP.GE.AND P5, PT, R5, UR4, PT ;  /* 0x0000000405007c0c */ /* 0x002fe2000bfa6270 */
[----:B------:R-:W1:Y:S01]  /*5e080*/  LDCU UR4, c[0x0][0x39c] ;  /* 0x00007380ff0477ac */ /* 0x000e620008000800 */
[----:B------:R-:W0:Y:S04]  /*5e090*/  LDL.LU R5, [R1+0x1364] ;  /* 0x0013640001057983 */ /* 0x000e280000300800 */
[----:B------:R5:W-:Y:S04]  /*5e0a0*/  @P6 STG.E.U8 desc[UR20][R18.64], R0 ;  /* 0x0000000012006986 */ /* 0x000be8000c101114 */
[----:B-----5:R-:W5:Y:S01]  /*5e0b0*/  LDL.LU.64 R18, [R1+0x17a8] ;  /* 0x0017a80001127983 */ /* 0x020f620000300a00 */
[----:B----4-:R-:W-:-:S03]  /*5e0c0*/  F2FP.SATFINITE.E5M2.F32.PACK_AB_MERGE_C R0, R3, R4, RZ ;  /* 0x000000040300723e */ /* 0x010fc600048060ff */
[----:B------:R-:W1:Y:S04]  /*5e0d0*/  LDL.LU R4, [R1+0x1690] ;  /* 0x0016900001047983 */ /* 0x000e680000300800 */
[----:B------:R-:W4:Y:S04]  /*5e0e0*/  LDL.LU R6, [R1+0x340] ;  /* 0x0003400001067983 */ /* 0x000f280000300800 */
[----:B------:R-:W4:Y:S01]  /*5e0f0*/  LDL.LU R3, [R1+0x344] ;  /* 0x0003440001037983 */ /* 0x000f220000300800 */
[----:B------:R-:W-:Y:S01]  /*5e100*/  ISETP.LT.AND P4, PT, R77, UR6, !P4 ;  /* 0x000000064d007c0c */ /* 0x000fe2000e781270 */
[----:B------:R-:W0:Y:S01]  /*5e110*/  LDCU UR6, c[0x0][0x398] ;  /* 0x00007300ff0677ac */ /* 0x000e220008000800 */
[----:B------:R-:W-:-:S02]  /*5e120*/  PRMT R2, R16, 0x9910, RZ ;  /* 0x0000991010027816 */ /* 0x000fc400000000ff */
[----:B------:R-:W-:Y:S01]  /*5e130*/  ISETP.LT.AND P6, PT, R81, UR7, !P5 ;  /* 0x0000000751007c0c */ /* 0x000fe2000efc1270 */
[----:B------:R-:W0:Y:S01]  /*5e140*/  LDCU UR7, c[0x0][0x398] ;  /* 0x00007300ff0777ac */ /* 0x000e220008000800 */
[----:B---3--:R-:W-:Y:S02]  /*5e150*/  ISETP.LT.AND P5, PT, R77, UR9, !P5 ;  /* 0x000000094d007c0c */ /* 0x008fe4000efa1270 */
[----:B------:R-:W-:Y:S01]  /*5e160*/  SHF.R.S32.HI R2, RZ, 0x8, R2 ;  /* 0x00000008ff027819 */ /* 0x000fe20000011402 */
[----:B------:R-:W3:Y:S04]  /*5e170*/  LDCU UR9, c[0x0][0x398] ;  /* 0x00007300ff0977ac */ /* 0x000ee80008000800 */
[----:B------:R3:W-:Y:S04]  /*5e180*/  @P4 STG.E.U8 desc[UR20][R8.64], R2 ;  /* 0x0000000208004986 */ /* 0x0007e8000c101114 */
[----:B---3--:R-:W3:Y:S04]  /*5e190*/  LDL.LU.64 R8, [R1+0x568] ;  /* 0x0005680001087983 */ /* 0x008ee80000300a00 */
[----:B------:R-:W3:Y:S04]  /*5e1a0*/  LDL.LU.64 R10, [R1+0x560] ;  /* 0x00056000010a7983 */ /* 0x000ee80000300a00 */
[----:B--2---:R2:W-:Y:S04]  /*5e1b0*/  @P6 STG.E.U8 desc[UR20][R14.64], R0 ;  /* 0x000000000e006986 */ /* 0x0045e8000c101114 */
[----:B--2---:R-:W2:Y:S01]  /*5e1c0*/  LDL.LU.64 R14, [R1+0x558] ;  /* 0x00055800010e7983 */ /* 0x004ea20000300a00 */
[----:B------:R-:W-:-:S02]  /*5e1d0*/  PRMT R0, R0, 0x9910, RZ ;  /* 0x0000991000007816 */ /* 0x000fc400000000ff */
[----:B0-----:R-:W-:Y:S01]  /*5e1e0*/  ISETP.GE.AND P4, PT, R5, UR5, PT ;  /* 0x0000000505007c0c */ /* 0x001fe2000bf86270 */
[----:B------:R-:W0:Y:S03]  /*5e1f0*/  LDCU UR5, c[0x0][0x39c] ;  /* 0x00007380ff0577ac */ /* 0x000e260008000800 */
[----:B------:R-:W-:Y:S01]  /*5e200*/  ISETP.LT.AND P6, PT, R81, UR10, !P4 ;  /* 0x0000000a51007c0c */ /* 0x000fe2000e7c1270 */
[----:B------:R-:W0:Y:S01]  /*5e210*/  LDCU UR10, c[0x0][0x398] ;  /* 0x00007300ff0a77ac */ /* 0x000e220008000800 */
[----:B-----5:R-:W-:-:S05]  /*5e220*/  F2FP.SATFINITE.E5M2.F32.PACK_AB_MERGE_C R18, R19, R18, RZ ;  /* 0x000000121312723e */ /* 0x020fca00048060ff */
[----:B------:R-:W-:Y:S01]  /*5e230*/  @P5 STG.E.U8 desc[UR20][R12.64], R18 ;  /* 0x000000120c005986 */ /* 0x000fe2000c101114 */
[----:B-1----:R-:W-:Y:S01]  /*5e240*/  ISETP.GE.AND P5, PT, R4, UR4, PT ;  /* 0x0000000404007c0c */ /* 0x002fe2000bfa6270 */
[----:B------:R-:W1:Y:S02]  /*5e250*/  LDCU UR4, c[0x0][0x39c] ;  /* 0x00007380ff0477ac */ /* 0x000e640008000800 */
[----:B------:R-:W0:Y:S01]  /*5e260*/  LDL.LU R4, [R1+0x1698] ;  /* 0x0016980001047983 */ /* 0x000e220000300800 */
[----:B------:R-:W-:-:S05]  /*5e270*/  SHF.R.S32.HI R0, RZ, 0x8, R0 ;  /* 0x00000008ff007819 */ /* 0x000fca0000011400 */
[----:B------:R5:W-:Y:S04]  /*5e280*/  @P6 STG.E.U8 desc[UR20][R20.64], R0 ;  /* 0x0000000014006986 */ /* 0x000be8000c101114 */
[----:B-----5:R-:W5:Y:S01]  /*5e290*/  LDL.LU.64 R20, [R1+0x17a0] ;  /* 0x0017a00001147983 */ /* 0x020f620000300a00 */
[----:B----4-:R-:W-:-:S03]  /*5e2a0*/  F2FP.SATFINITE.E5M2.F32.PACK_AB_MERGE_C R0, R3, R6, RZ ;  /* 0x000000060300723e */ /* 0x010fc600048060ff */
[----:B------:R-:W4:Y:S04]  /*5e2b0*/  LDL.LU R7, [R1+0x348] ;  /* 0x0003480001077983 */ /* 0x000f280000300800 */
[----:B------:R-:W4:Y:S04]  /*5e2c0*/  LDL.LU R5, [R1+0x34c] ;  /* 0x00034c0001057983 */ /* 0x000f280000300800 */
[----:B------:R-:W4:Y:S04]  /*5e2d0*/  LDL.LU.64 R12, [R1+0x548] ;  /* 0x00054800010c7983 */ /* 0x000f280000300a00 */
[----:B------:R-:W1:Y:S01]  /*5e2e0*/  LDL.LU R3, [R1+0x169c] ;  /* 0x00169c0001037983 */ /* 0x000e620000300800 */
[----:B------:R-:W-:Y:S01]  /*5e2f0*/  ISETP.LT.AND P4, PT, R77, UR6, !P4 ;  /* 0x000000064d007c0c */ /* 0x000fe2000e781270 */
[----:B------:R-:W0:Y:S01]  /*5e300*/  LDCU UR6, c[0x0][0x398] ;  /* 0x00007300ff0677ac */ /* 0x000e220008000800 */
[----:B------:R-:W-:-:S02]  /*5e310*/  PRMT R2, R18, 0x9910, RZ ;  /* 0x0000991012027816 */ /* 0x000fc400000000ff */
[----:B------:R-:W-:Y:S01]  /*5e320*/  ISETP.LT.AND P6, PT, R81, UR7, !P5 ;  /* 0x0000000751007c0c */ /* 0x000fe2000efc1270 */
[----:B------:R-:W0:Y:S01]  /*5e330*/  LDCU UR7, c[0x0][0x398] ;  /* 0x00007300ff0777ac */ /* 0x000e220008000800 */
[----:B------:R-:W-:Y:S02]  /*5e340*/  SHF.R.S32.HI R2, RZ, 0x8, R2 ;  /* 0x00000008ff027819 */ /* 0x000fe40000011402 */
[----:B------:R-:W-:Y:S01]  /*5e350*/  ISETP.LT.AND P5, PT, R77, UR9, !P5 ;  /* 0x000000094d007c0c */ /* 0x000fe2000efa1270 */
[----:B------:R-:W0:Y:S04]  /*5e360*/  LDCU UR9, c[0x0][0x398] ;  /* 0x00007300ff0977ac */ /* 0x000e280008000800 */
[----:B---3--:R3:W-:Y:S04]  /*5e370*/  @P4 STG.E.U8 desc[UR20][R8.64], R2 ;  /* 0x0000000208004986 */ /* 0x0087e8000c101114 */
[----:B------:R3:W-:Y:S04]  /*5e380*/  @P6 STG.E.U8 desc[UR20][R10.64], R0 ;  /* 0x000000000a006986 */ /* 0x0007e8000c101114 */
[----:B---3--:R-:W3:Y:S01]  /*5e390*/  LDL.LU.64 R8, [R1+0x540] ;  /* 0x0005400001087983 */ /* 0x008ee20000300a00 */
[----:B------:R-:W-:-:S04]  /*5e3a0*/  PRMT R0, R0, 0x9910, RZ ;  /* 0x0000991000007816 */ /* 0x000fc800000000ff */
[----:B------:R-:W-:Y:S02]  /*5e3b0*/  SHF.R.S32.HI R0, RZ, 0x8, R0 ;  /* 0x00000008ff007819 */ /* 0x000fe40000011400 */
[----:B0-----:R-:W-:Y:S01]  /*5e3c0*/  ISETP.GE.AND P4, PT, R4, UR5, PT ;  /* 0x0000000504007c0c */ /* 0x001fe2000bf86270 */
[----:B------:R-:W0:Y:S01]  /*5e3d0*/  LDCU UR5, c[0x0][0x39c] ;  /* 0x00007380ff0577ac */ /* 0x000e220008000800 */
[----:B------:R-:W0:Y:S02]  /*5e3e0*/  LDL.LU R4, [R1+0x16a0] ;  /* 0x0016a00001047983 */ /* 0x000e240000300800 */
[----:B------:R-:W-:Y:S01]  /*5e3f0*/  ISETP.LT.AND P6, PT, R81, UR10, !P4 ;  /* 0x0000000a51007c0c */ /* 0x000fe2000e7c1270 */
[----:B------:R-:W0:Y:S01]  /*5e400*/  LDCU UR10, c[0x0][0x398] ;  /* 0x00007300ff0a77ac */ /* 0x000e220008000800 */
[----:B------:R-:W3:Y:S01]  /*5e410*/  LDL.LU.64 R10, [R1+0x538] ;  /* 0x00053800010a7983 */ /* 0x000ee20000300a00 */
[----:B-----5:R-:W-:-:S05]  /*5e420*/  F2FP.SATFINITE.E5M2.F32.PACK_AB_MERGE_C R20, R21, R20, RZ ;  /* 0x000000141514723e */ /* 0x020fca00048060ff */
[----:B--2---:R-:W-:Y:S05]  /*5e430*/  @P5 STG.E.U8 desc[UR20][R14.64], R20 ;  /* 0x000000140e005986 */ /* 0x004fea000c101114 */
[----:B------:R2:W-:Y:S01]  /*5e440*/  @P6 STG.E.U8 desc[UR20][R22.64], R0 ;  /* 0x0000000016006986 */ /* 0x0005e2000c101114 */
[----:B-1----:R-:W-:Y:S01]  /*5e450*/  ISETP.GE.AND P5, PT, R3, UR4, PT ;  /* 0x0000000403007c0c */ /* 0x002fe2000bfa6270 */
[----:B------:R-:W1:Y:S02]  /*5e460*/  LDCU UR4, c[0x0][0x39c] ;  /* 0x00007380ff0477ac */ /* 0x000e640008000800 */
[----:B--2---:R-:W2:Y:S04]  /*5e470*/  LDL.LU.64 R22, [R1+0x1798] ;  /* 0x0017980001167983 */ /* 0x004ea80000300a00 */
[----:B------:R-:W1:Y:S01]  /*5e480*/  LDL.LU R3, [R1+0x1368] ;  /* 0x0013680001037983 */ /* 0x000e620000300800 */
[----:B------:R-:W-:Y:S01]  /*5e490*/  ISETP.LT.AND P4, PT, R77, UR6, !P4 ;  /* 0x000000064d007c0c */ /* 0x000fe2000e781270 */
[----:B------:R-:W5:Y:S01]  /*5e4a0*/  LDCU UR6, c[0x0][0x398] ;  /* 0x00007300ff0677ac */ /* 0x000f620008000800 */
[----:B------:R-:W-:-:S02]  /*5e4b0*/  PRMT R2, R20, 0x9910, RZ ;  /* 0x0000991014027816 */ /* 0x000fc400000000ff */
[----:B------:R-:W-:Y:S01]  /*5e4c0*/  ISETP.LT.AND P6, PT, R81, UR7, !P5 ;  /* 0x0000000751007c0c */ /* 0x000fe2000efc1270 */
[----:B------:R-:W0:Y:S01]  /*5e4d0*/  LDCU UR7, c[0x0][0x398] ;  /* 0x00007300ff0777ac */ /* 0x000e220008000800 */
[----:B------:R-:W-:Y:S02]  /*5e4e0*/  SHF.R.S32.HI R2, RZ, 0x8, R2 ;  /* 0x00000008ff027819 */ /* 0x000fe40000011402 */
[----:B----4-:R-:W-:Y:S02]  /*5e4f0*/  F2FP.SATFINITE.E5M2.F32.PACK_AB_MERGE_C R0, R5, R7, RZ ;  /* 0x000000070500723e */ /* 0x010fe400048060ff */
[----:B------:R-:W-:Y:S01]  /*5e500*/  ISETP.LT.AND P5, PT, R77, UR9, !P5 ;  /* 0x000000094d007c0c */ /* 0x000fe2000efa1270 */
[----:B------:R-:W4:Y:S01]  /*5e510*/  LDL.LU R7, [R1+0x350] ;  /* 0x0003500001077983 */ /* 0x000f220000300800 */
[----:B------:R-:W0:Y:S03]  /*5e520*/  LDCU UR9, c[0x0][0x398] ;  /* 0x00007300ff0977ac */ /* 0x000e260008000800 */
[----:B------:R-:W-:Y:S04]  /*5e530*/  @P4 STG.E.U8 desc[UR20][R12.64], R2 ;  /* 0x000000020c004986 */ /* 0x000fe8000c101114 */
[----:B---3--:R3:W-:Y:S04]  /*5e540*/  @P6 STG.E.U8 desc[UR20][R8.64], R0 ;  /* 0x0000000008006986 */ /* 0x0087e8000c101114 */
[----:B------:R-:W4:Y:S04]  /*5e550*/  LDL.LU R5, [R1+0x354] ;  /* 0x0003540001057983 */ /* 0x000f280000300800 */
[----:B------:R-:W4:Y:S04]  /*5e560*/  LDL.LU.64 R16, [R1+0x528] ;  /* 0x0005280001107983 */ /* 0x000f280000300a00 */
[----:B------:R-:W4:Y:S01]  /*5e570*/  LDL.LU R6, [R1+0x136c] ;  /* 0x00136c0001067983 */ /* 0x000f220000300800 */
[----:B---3--:R-:W-:-:S03]  /*5e580*/  PRMT R0, R0, 0x9910, RZ ;  /* 0x0000991000007816 */ /* 0x008fc600000000ff */
[----:B------:R-:W3:Y:S01]  /*5e590*/  LDL.LU.64 R8, [R1+0x520] ;  /* 0x0005200001087983 */ /* 0x000ee20000300a00 */
[----:B------:R-:W-:-:S03]  /*5e5a0*/  SHF.R.S32.HI R0, RZ, 0x8, R0 ;  /* 0x00000008ff007819 */ /* 0x000fc60000011400 */
[----:B------:R-:W3:Y:S01]  /*5e5b0*/  LDL.LU.64 R14, [R1+0x518] ;  /* 0x00051800010e7983 */ /* 0x000ee20000300a00 */
[----:B0-----:R-:W-:Y:S01]  /*5e5c0*/  ISETP.GE.AND P4, PT, R4, UR5, PT ;  /* 0x0000000504007c0c */ /* 0x001fe2000bf86270 */
[----:B------:R-:W0:Y:S03]  /*5e5d0*/  LDCU UR5, c[0x0][0x39c] ;  /* 0x00007380ff0577ac */ /* 0x000e260008000800 */
[----:B------:R-:W-:Y:S01]  /*5e5e0*/  ISETP.LT.AND P6, PT, R81, UR10, !P4 ;  /* 0x0000000a51007c0c */ /* 0x000fe2000e7c1270 */
[----:B------:R-:W0:Y:S01]  /*5e5f0*/  LDCU UR10, c[0x0][0x398] ;  /* 0x00007300ff0a77ac */ /* 0x000e220008000800 */
[----:B--2---:R-:W-:-:S05]  /*5e600*/  F2FP.SATFINITE.E5M2.F32.PACK_AB_MERGE_C R22, R23, R22, RZ ;  /* 0x000000161716723e */ /* 0x004fca00048060ff */
[----:B------:R-:W-:Y:S01]  /*5e610*/  @P5 STG.E.U8 desc[UR20][R10.64], R22 ;  /* 0x000000160a005986 */ /* 0x000fe2000c101114 */
[----:B-1----:R-:W-:Y:S01]  /*5e620*/  ISETP.GE.AND P5, PT, R3, UR4, PT ;  /* 0x0000000403007c0c */ /* 0x002fe2000bfa6270 */
[----:B------:R-:W1:Y:S02]  /*5e630*/  LDCU UR4, c[0x0][0x39c] ;  /* 0x00007380ff0477ac */ /* 0x000e640008000800 */
[----:B------:R-:W1:Y:S04]  /*5e640*/  LDL.LU R3, [R1+0x1370] ;  /* 0x0013700001037983 */ /* 0x000e680000300800 */
[----:B------:R2:W-:Y:S04]  /*5e650*/  @P6 STG.E.U8 desc[UR20][R24.64], R0 ;  /* 0x0000000018006986 */ /* 0x0005e8000c101114 */
[----:B--2---:R-:W2:Y:S01]  /*5e660*/  LDL.LU.64 R24, [R1+0x1790] ;  /* 0x0017900001187983 */ /* 0x004ea20000300a00 */
[----:B-----5:R-:W-:Y:S01]  /*5e670*/  ISETP.LT.AND P4, PT, R77, UR6, !P4 ;  /* 0x000000064d007c0c */ /* 0x020fe2000e781270 */
[----:B------:R-:W5:Y:S01]  /*5e680*/  LDCU UR6, c[0x0][0x398] ;  /* 0x00007300ff0677ac */ /* 0x000f620008000800 */
[----:B------:R-:W-:Y:S01]  /*5e690*/  PRMT R2, R22, 0x9910, RZ ;  /* 0x0000991016027816 */ /* 0x000fe200000000ff */
[----:B------:R-:W5:Y:S01]  /*5e6a0*/  LDL.LU R13, [R1+0x358] ;  /* 0x00035800010d7983 */ /* 0x000f620000300800 */
[----:B------:R-:W-:Y:S01]  /*5e6b0*/  ISETP.LT.AND P6, PT, R81, UR7, !P5 ;  /* 0x0000000751007c0c */ /* 0x000fe2000efc1270 */
[----:B------:R-:W1:Y:S01]  /*5e6c0*/  LDCU UR7, c[0x0][0x398] ;  /* 0x00007300ff0777ac */ /* 0x000e620008000800 */
[----:B------:R-:W-:Y:S01]  /*5e6d0*/  SHF.R.S32.HI R2, RZ, 0x8, R2 ;  /* 0x00000008ff027819 */ /* 0x000fe20000011402 */
[----:B------:R-:W5:Y:S01]  /*5e6e0*/  LDL.LU R4, [R1+0x35c] ;  /* 0x00035c0001047983 */ /* 0x000f620000300800 */
[----:B----4-:R-:W-:-:S02]  /*5e6f0*/  F2FP.SATFINITE.E5M2.F32.PACK_AB_MERGE_C R0, R5, R7, RZ ;  /* 0x000000070500723e */ /* 0x010fc400048060ff */
[----:B------:R-:W-:Y:S01]  /*5e700*/  ISETP.LT.AND P5, PT, R77, UR9, !P5 ;  /* 0x000000094d007c0c */ /* 0x000fe2000efa1270 */
[----:B------:R-:W4:Y:S01]  /*5e710*/  LDL.LU.64 R10, [R1+0x508] ;  /* 0x00050800010a7983 */ /* 0x000f220000300a00 */
[----:B------:R-:W1:Y:S03]  /*5e720*/  LDCU UR9, c[0x0][0x398] ;  /* 0x00007300ff0977ac */ /* 0x000e660008000800 */
[----:B------:R-:W-:Y:S01]  /*5e730*/  @P4 STG.E.U8 desc[UR20][R16.64], R2 ;  /* 0x0000000210004986 */ /* 0x000fe2000c101114 */
[----:B0-----:R-:W-:Y:S01]  /*5e740*/  ISETP.GE.AND P4, PT, R6, UR5, PT ;  /* 0x0000000506007c0c */ /* 0x001fe2000bf86270 */
[----:B------:R-:W0:Y:S02]  /*5e750*/  LDCU UR5, c[0x0][0x39c] ;  /* 0x00007380ff0577ac */ /* 0x000e240008000800 */
[----:B---3--:R3:W-:Y:S01]  /*5e760*/  @P6 STG.E.U8 desc[UR20][R8.64], R0 ;  /* 0x0000000008006986 */ /* 0x0087e2000c101114 */
[----:B------:R-:W-:Y:S01]  /*5e770*/  ISETP.LT.AND P6, PT, R81, UR10, !P4 ;  /* 0x0000000a51007c0c */ /* 0x000fe2000e7c1270 */
[----:B------:R-:W0:Y:S02]  /*5e780*/  LDCU UR10, c[0x0][0x398] ;  /* 0x00007300ff0a77ac */ /* 0x000e240008000800 */
[----:B------:R-:W0:Y:S04]  /*5e790*/  LDL.LU R5, [R1+0x1328] ;  /* 0x0013280001057983 */ /* 0x000e280000300800 */
[----:B------:R-:W4:Y:S01]  /*5e7a0*/  LDL.LU.64 R6, [R1+0x500] ;  /* 0x0005000001067983 */ /* 0x000f220000300a00 */
[----:B---3--:R-:W-:-:S03]  /*5e7b0*/  PRMT R0, R0, 0x9910, RZ ;  /* 0x0000991000007816 */ /* 0x008fc600000000ff */
[----:B------:R-:W3:Y:S01]  /*5e7c0*/  LDL.LU.64 R8, [R1+0x410] ;  /* 0x0004100001087983 */ /* 0x000ee20000300a00 */
[----:B------:R-:W-:Y:S02]  /*5e7d0*/  SHF.R.S32.HI R0, RZ, 0x8, R0 ;  /* 0x00000008ff007819 */ /* 0x000fe40000011400 */
        /* <DEDUP_REMOVED lines=10> */
[----:B------:R-:W3:Y:S01]  /*5e880*/  LDL.LU R17, [R1+0x360] ;  /* 0x0003600001117983 */ /* 0x000ee20000300800 */
[----:B------:R-:W-:Y:S01]  /*5e890*/  ISETP.LT.AND P6, PT, R81, UR7, !P5 ;  /* 0x0000000751007c0c */ /* 0x000fe2000efc1270 */
[----:B------:R-:W1:Y:S01]  /*5e8a0*/  LDCU UR7, c[0x0][0x398] ;  /* 0x00007300ff0777ac */ /* 0x000e620008000800 */
[----:B------:R-:W-:-:S02]  /*5e8b0*/  SHF.R.S32.HI R2, RZ, 0x8, R2 ;  /* 0x00000008ff027819 */ /* 0x000fc40000011402 */
[----:B------:R-:W-:Y:S02]  /*5e8c0*/  F2FP.SATFINITE.E5M2.F32.PACK_AB_MERGE_C R0, R4, R13, RZ ;  /* 0x0000000d0400723e */ /* 0x000fe400048060ff */
[----:B------:R-:W-:Y:S01]  /*5e8d0*/  ISETP.LT.AND P5, PT, R77, UR9, !P5 ;  /* 0x000000094d007c0c */ /* 0x000fe2000efa1270 */
[----:B------:R-:W5:Y:S01]  /*5e8e0*/  LDL.LU R4, [R1+0x364] ;  /* 0x0003640001047983 */ /* 0x000f620000300800 */
[----:B------:R-:W1:Y:S03]  /*5e8f0*/  LDCU UR9, c[0x0][0x398] ;  /* 0x00007300ff0977ac */ /* 0x000e660008000800 */
[----:B----4-:R4:W-:Y:S01]  /*5e900*/  @P4 STG.E.U8 desc[UR20][R10.64], R2 ;  /* 0x000000020a004986 */ /* 0x0109e2000c101114 */
[----:B0-----:R-:W-:Y:S01]  /*5e910*/  ISETP.GE.AND P4, PT, R5, UR5, PT ;  /* 0x0000000505007c0c */ /* 0x001fe2000bf86270 */
[----:B------:R-:W0:Y:S02]  /*5e920*/  LDCU UR5, c[0x0][0x39c] ;  /* 0x00007380ff0577ac */ /* 0x000e240008000800 */
[----:B------:R0:W-:Y:S01]  /*5e930*/  @P6 STG.E.U8 desc[UR20][R6.64], R0 ;  /* 0x0000000006006986 */ /* 0x0001e2000c101114 */
[----:B------:R-:W-:Y:S01]  /*5e940*/  ISETP.LT.AND P6, PT, R81, UR10, !P4 ;  /* 0x0000000a51007c0c */ /* 0x000fe2000e7c1270 */
[----:B------:R-:W1:Y:S02]  /*5e950*/  LDCU UR10, c[0x0][0x398] ;  /* 0x00007300ff0a77ac */ /* 0x000e640008000800 */
[----:B------:R-:W5:Y:S04]  /*5e960*/  LDL.LU.64 R12, [R1+0x400] ;  /* 0x00040000010c7983 */ /* 0x000f680000300a00 */
[----:B----4-:R-:W4:Y:S01]  /*5e970*/  LDL.LU R10, [R1+0x16a4] ;  /* 0x0016a400010a7983 */ /* 0x010f220000300800 */
[----:B0-----:R-:W-:-:S03]  /*5e980*/  PRMT R0, R0, 0x9910, RZ ;  /* 0x0000991000007816 */ /* 0x001fc600000000ff */
[----:B------:R-:W4:Y:S01]  /*5e990*/  LDL.LU.64 R6, [R1+0x2f8] ;  /* 0x0002f80001067983 */ /* 0x000f220000300a00 */
[----:B------:R-:W-:-:S03]  /*5e9a0*/  SHF.R.S32.HI R0, RZ, 0x8, R0 ;  /* 0x00000008ff007819 */ /* 0x000fc60000011400 */
[----:B------:R-:W4:Y:S04]  /*5e9b0*/  LDL.LU.64 R14, [R1+0x2f0] ;  /* 0x0002f000010e7983 */ /* 0x000f280000300a00 */
[----:B------:R-:W4:Y:S01]  /*5e9c0*/  LDL.LU R5, [R1+0x16a8] ;  /* 0x0016a80001057983 */ /* 0x000f220000300800 */
[----:B--2---:R-:W-:-:S05]  /*5e9d0*/  F2FP.SATFINITE.E5M2.F32.PACK_AB_MERGE_C R26, R27, R26, RZ ;  /* 0x0000001a1b1a723e */ /* 0x004fca00048060ff */
[----:B---3--:R-:W-:Y:S04]  /*5e9e0*/  @P5 STG.E.U8 desc[UR20][R8.64], R26 ;  /* 0x0000001a08005986 */ /* 0x008fe8000c101114 */
[----:B------:R0:W-:Y:S04]  /*5e9f0*/  @P6 STG.E.U8 desc[UR20][R28.64], R0 ;  /* 0x000000001c006986 */ /* 0x0001e8000c101114 */
[----:B0-----:R-:W2:Y:S01]  /*5ea00*/  LDL.LU.64 R28, [R1+0x1780] ;  /* 0x00178000011c7983 */ /* 0x001ea20000300a00 */
[----:B-1----:R-:W-:Y:S01]  /*5ea10*/  ISETP.GE.AND P5, PT, R3, UR4, PT ;  /* 0x0000000403007c0c */ /* 0x002fe2000bfa6270 */
[----:B------:R-:W0:Y:S01]  /*5ea20*/  LDCU UR4, c[0x0][0x39c] ;  /* 0x00007380ff0477ac */ /* 0x000e220008000800 */
[----:B-----5:R-:W-:Y:S01]  /*5ea30*/  ISETP.LT.AND P4, PT, R77, UR6, !P4 ;  /* 0x000000064d007c0c */ /* 0x020fe2000e781270 */
[----:B------:R-:W3:Y:S01]  /*5ea40*/  LDL.LU R11, [R1+0x368] ;  /* 0x00036800010b7983 */ /* 0x000ee20000300800 */
[----:B------:R-:W-:Y:S01]  /*5ea50*/  PRMT R2, R26, 0x9910, RZ ;  /* 0x000099101a027816 */ /* 0x000fe200000000ff */
[----:B------:R-:W1:Y:S01]  /*5ea60*/  LDCU UR6, c[0x0][0x398] ;  /* 0x00007300ff0677ac */ /* 0x000e620008000800 */
[----:B------:R-:W-:Y:S01]  /*5ea70*/  ISETP.LT.AND P6, PT, R81, UR7, !P5 ;  /* 0x0000000751007c0c */ /* 0x000fe2000efc1270 */
[----:B------:R-:W3:Y:S01]  /*5ea80*/  LDL.LU R3, [R1+0x36c] ;  /* 0x00036c0001037983 */ /* 0x000ee20000300800 */
[----:B------:R-:W-:Y:S01]  /*5ea90*/  SHF.R.S32.HI R2, RZ, 0x8, R2 ;  /* 0x00000008ff027819 */ /* 0x000fe20000011402 */
[----:B------:R-:W5:Y:S01]  /*5eaa0*/  LDCU UR7, c[0x0][0x398] ;  /* 0x00007300ff0777ac */ /* 0x000f620008000800 */
[----:B------:R-:W-:Y:S01]  /*5eab0*/  F2FP.SATFINITE.E5M2.F32.PACK_AB_MERGE_C R0, R4, R17, RZ ;  /* 0x000000110400723e */ /* 0x000fe200048060ff */
[----:B------:R-:W3:Y:S01]  /*5eac0*/  LDL.LU.64 R8, [R1+0x2e0] ;  /* 0x0002e00001087983 */ /* 0x000ee20000300a00 */
[----:B------:R-:W-:Y:S01]  /*5ead0*/  ISETP.LT.AND P5, PT, R77, UR9, !P5 ;  /* 0x000000094d007c0c */ /* 0x000fe2000efa1270 */
[----:B------:R-:W0:Y:S02]  /*5eae0*/  LDCU UR9, c[0x0][0x398] ;  /* 0x00007300ff0977ac */ /* 0x000e240008000800 */
[----:B------:R1:W-:Y:S01]  /*5eaf0*/  @P4 STG.E.U8 desc[UR20][R12.64], R2 ;  /* 0x000000020c004986 */ /* 0x0003e2000c101114 */
[----:B----4-:R-:W-:Y:S01]  /*5eb00*/  ISETP.GE.AND P4, PT, R10, UR5, PT ;  /* 0x000000050a007c0c */ /* 0x010fe2000bf86270 */
[----:B------:R-:W4:Y:S02]  /*5eb10*/  LDCU UR5, c[0x0][0x39c] ;  /* 0x00007380ff0577ac */ /* 0x000f240008000800 */
[----:B------:R0:W-:Y:S01]  /*5eb20*/  @P6 STG.E.U8 desc[UR20][R6.64], R0 ;  /* 0x0000000006006986 */ /* 0x0001e2000c101114 */
[----:B------:R-:W-:Y:S01]  /*5eb30*/  ISETP.LT.AND P6, PT, R81, UR10, !P4 ;  /* 0x0000000a51007c0c */ /* 0x000fe2000e7c1270 */
[----:B------:R-:W2:Y:S02]  /*5eb40*/  LDCU UR10, c[0x0][0x398] ;  /* 0x00007300ff0a77ac */ /* 0x000ea40008000800 */
[----:B------:R-:W4:Y:S04]  /*5eb50*/  LDL.LU R4, [R1+0x16ac] ;  /* 0x0016ac0001047983 */ /* 0x000f280000300800 */
[----:B-1----:R-:W3:Y:S01]  /*5eb60*/  LDL.LU.64 R12, [R1+0x2d8] ;  /* 0x0002d800010c7983 */ /* 0x002ee20000300a00 */
[----:B0-----:R-:W-:-:S03]  /*5eb70*/  PRMT R0, R0, 0x9910, RZ ;  /* 0x0000991000007816 */ /* 0x001fc600000000ff */
[----:B------:R-:W4:Y:S01]  /*5eb80*/  LDL.LU.64 R6, [R1+0x2d0] ;  /* 0x0002d00001067983 */ /* 0x000f220000300a00 */
[----:B------:R-:W-:Y:S02]  /*5eb90*/  SHF.R.S32.HI R0, RZ, 0x8, R0 ;  /* 0x00000008ff007819 */ /* 0x000fe40000011400 */
[----:B--2---:R-:W-:-:S05]  /*5eba0*/  F2FP.SATFINITE.E5M2.F32.PACK_AB_MERGE_C R28, R29, R28, RZ ;  /* 0x0000001c1d1c723e */ /* 0x004fca00048060ff */
[----:B------:R-:W-:Y:S01]  /*5ebb0*/  @P5 STG.E.U8 desc[UR20][R14.64], R28 ;  /* 0x0000001c0e005986 */ /* 0x000fe2000c101114 */
[----:B------:R-:W-:Y:S01]  /*5ebc0*/  ISETP.GE.AND P5, PT, R5, UR4, PT ;  /* 0x0000000405007c0c */ /* 0x000fe2000bfa6270 */
[----:B------:R-:W0:Y:S02]  /*5ebd0*/  LDCU UR4, c[0x0][0x39c] ;  /* 0x00007380ff0477ac */ /* 0x000e240008000800 */
[----:B------:R-:W0:Y:S04]  /*5ebe0*/  LDL.LU R5, [R1+0x1330] ;  /* 0x0013300001057983 */ /* 0x000e280000300800 */
[----:B------:R1:W-:Y:S04]  /*5ebf0*/  @P6 STG.E.U8 desc[UR20][R30.64], R0 ;  /* 0x000000001e006986 */ /* 0x0003e8000c101114 */
[----:B-1----:R-:W2:Y:S01]  /*5ec00*/  LDL.LU.64 R30, [R1+0x1778] ;  /* 0x00177800011e7983 */ /* 0x002ea20000300a00 */
[----:B------:R-:W-:Y:S01]  /*5ec10*/  ISETP.LT.AND P4, PT, R77, UR6, !P4 ;  /* 0x000000064d007c0c */ /* 0x000fe2000e781270 */
[----:B------:R-:W1:Y:S01]  /*5ec20*/  LDCU UR6, c[0x0][0x398] ;  /* 0x00007300ff0677ac */ /* 0x000e620008000800 */
[----:B------:R-:W-:Y:S01]  /*5ec30*/  PRMT R2, R28, 0x9910, RZ ;  /* 0x000099101c027816 */ /* 0x000fe200000000ff */
[----:B------:R-:W2:Y:S01]  /*5ec40*/  LDL.LU R17, [R1+0x370] ;  /* 0x0003700001117983 */ /* 0x000ea20000300800 */
[----:B-----5:R-:W-:Y:S01]  /*5ec50*/  ISETP.LT.AND P6, PT, R81, UR7, !P5 ;  /* 0x0000000751007c0c */ /* 0x020fe2000efc1270 */
[----:B------:R-:W5:Y:S01]  /*5ec60*/  LDCU UR7, c[0x0][0x398] ;  /* 0x00007300ff0777ac */ /* 0x000f620008000800 */
[----:B------:R-:W-:-:S02]  /*5ec70*/  SHF.R.S32.HI R2, RZ, 0x8, R2 ;  /* 0x00000008ff027819 */ /* 0x000fc40000011402 */
[----:B---3--:R-:W-:Y:S02]  /*5ec80*/  F2FP.SATFINITE.E5M2.F32.PACK_AB_MERGE_C R0, R3, R11, RZ ;  /* 0x0000000b0300723e */ /* 0x008fe400048060ff */
[----:B------:R-:W-:Y:S01]  /*5ec90*/  ISETP.LT.AND P5, PT, R77, UR9, !P5 ;  /* 0x000000094d007c0c */ /* 0x000fe2000efa1270 */
[----:B------:R-:W3:Y:S01]  /*5eca0*/  LDL.LU R3, [R1+0x374] ;  /* 0x0003740001037983 */ /* 0x000ee20000300800 */
[----:B------:R-:W0:Y:S03]  /*5ecb0*/  LDCU UR9, c[0x0][0x398] ;  /* 0x00007300ff0977ac */ /* 0x000e260008000800 */
[----:B------:R1:W-:Y:S01]  /*5ecc0*/  @P4 STG.E.U8 desc[UR20][R8.64], R2 ;  /* 0x0000000208004986 */ /* 0x0003e2000c101114 */
[----:B----4-:R-:W-:Y:S01]  /*5ecd0*/  ISETP.GE.AND P4, PT, R4, UR5, PT ;  /* 0x0000000504007c0c */ /* 0x010fe2000bf86270 */
[----:B------:R-:W4:Y:S02]  /*5ece0*/  LDCU UR5, c[0x0][0x39c] ;  /* 0x00007380ff0577ac */ /* 0x000f240008000800 */
[----:B------:R5:W-:Y:S01]  /*5ecf0*/  @P6 STG.E.U8 desc[UR20][R12.64], R0 ;  /* 0x000000000c006986 */ /* 0x000be2000c101114 */
[----:B------:R-:W-:Y:S01]  /*5ed00*/  ISETP.LT.AND P6, PT, R81, UR10, !P4 ;  /* 0x0000000a51007c0c */ /* 0x000fe2000e7c1270 */
[----:B------:R-:W0:Y:S02]  /*5ed10*/  LDCU UR10, c[0x0][0x398] ;  /* 0x00007300ff0a77ac */ /* 0x000e240008000800 */
[----:B------:R-:W3:Y:S04]  /*5ed20*/  LDL.LU.64 R10, [R1+0x2c0] ;  /* 0x0002c000010a7983 */ /* 0x000ee80000300a00 */
[----:B-1----:R-:W4:Y:S01]  /*5ed30*/  LDL.LU R8, [R1+0x132c] ;  /* 0x00132c0001087983 */ /* 0x002f220000300800 */
[----:B-----5:R-:W-:-:S03]  /*5ed40*/  PRMT R0, R0, 0x9910, RZ ;  /* 0x0000991000007816 */ /* 0x020fc600000000ff */
[----:B------:R-:W5:Y:S01]  /*5ed50*/  LDL.LU.64 R12, [R1+0x2b8] ;  /* 0x0002b800010c7983 */ /* 0x000f620000300a00 */
[----:B------:R-:W-:-:S03]  /*5ed60*/  SHF.R.S32.HI R0, RZ, 0x8, R0 ;  /* 0x00000008ff007819 */ /* 0x000fc60000011400 */
[----:B------:R-:W5:Y:S04]  /*5ed70*/  LDL.LU.64 R14, [R1+0x2b0] ;  /* 0x0002b000010e7983 */ /* 0x000f680000300a00 */
[----:B------:R-:W5:Y:S01]  /*5ed80*/  LDL.LU R4, [R1+0x1320] ;  /* 0x0013200001047983 */ /* 0x000f620000300800 */
[----:B--2---:R-:W-:-:S05]  /*5ed90*/  F2FP.SATFINITE.E5M2.F32.PACK_AB_MERGE_C R30, R31, R30, RZ ;  /* 0x0000001e1f1e723e */ /* 0x004fca00048060ff */
[----:B------:R-:W-:Y:S04]  /*5eda0*/  @P5 STG.E.U8 desc[UR20][R6.64], R30 ;  /* 0x0000001e06005986 */ /* 0x000fe8000c101114 */
[----:B------:R1:W-:Y:S04]  /*5edb0*/  @P6 STG.E.U8 desc[UR20][R32.64], R0 ;  /* 0x0000000020006986 */ /* 0x0003e8000c101114 */
[----:B-1----:R-:W2:Y:S01]  /*5edc0*/  LDL.LU.64 R32, [R1+0x1770] ;  /* 0x0017700001207983 */ /* 0x002ea20000300a00 */
[----:B0-----:R-:W-:Y:S01]  /*5edd0*/  ISETP.GE.AND P5, PT, R5, UR4, PT ;  /* 0x0000000405007c0c */ /* 0x001fe2000bfa6270 */
[----:B------:R-:W0:Y:S01]  /*5ede0*/  LDCU UR4, c[0x0][0x39c] ;  /* 0x00007380ff0477ac */ /* 0x000e220008000800 */
[----:B------:R-:W-:Y:S01]  /*5edf0*/  ISETP.LT.AND P4, PT, R77, UR6, !P4 ;  /* 0x000000064d007c0c */ /* 0x000fe2000e781270 */
[----:B------:R-:W2:Y:S01]  /*5ee00*/  LDL.LU R9, [R1+0x378] ;  /* 0x0003780001097983 */ /* 0x000ea20000300800 */
[----:B------:R-:W-:Y:S01]  /*5ee10*/  PRMT R2, R30, 0x9910, RZ ;  /* 0x000099101e027816 */ /* 0x000fe200000000ff */
[----:B------:R-:W1:Y:S01]  /*5ee20*/  LDCU UR6, c[0x0][0x398] ;  /* 0x00007300ff0677ac */ /* 0x000e620008000800 */
[----:B------:R-:W-:Y:S01]  /*5ee30*/  ISETP.LT.AND P6, PT, R81, UR7, !P5 ;  /* 0x0000000751007c0c */ /* 0x000fe2000efc1270 */
[----:B------:R-:W2:Y:S01]  /*5ee40*/  LDL.LU R5, [R1+0x37c] ;  /* 0x00037c0001057983 */ /* 0x000ea20000300800 */
[----:B------:R-:W-:Y:S01]  /*5ee50*/  SHF.R.S32.HI R2, RZ, 0x8, R2 ;  /* 0x00000008ff027819 */ /* 0x000fe20000011402 */
[----:B------:R-:W0:Y:S01]  /*5ee60*/  LDCU UR7, c[0x0][0x398] ;  /* 0x00007300ff0777ac */ /* 0x000e220008000800 */
[----:B---3--:R-:W-:Y:S01]  /*5ee70*/  F2FP.SATFINITE.E5M2.F32.PACK_AB_MERGE_C R0, R3, R17, RZ ;  /* 0x000000110300723e */ /* 0x008fe200048060ff */
[----:B------:R-:W3:Y:S01]  /*5ee80*/  LDL.LU.64 R6, [R1+0x2a0] ;  /* 0x0002a00001067983 */ /* 0x000ee20000300a00 */
[----:B------:R-:W-:Y:S01]  /*5ee90*/  ISETP.LT.AND P5, PT, R77, UR9, !P5 ;  /* 0x000000094d007c0c */ /* 0x000fe2000efa1270 */
[----:B------:R-:W0:Y:S02]  /*5eea0*/  LDCU UR9, c[0x0][0x398] ;  /* 0x00007300ff0977ac */ /* 0x000e240008000800 */
[----:B------:R1:W-:Y:S01]  /*5eeb0*/  @P4 STG.E.U8 desc[UR20][R10.64], R2 ;  /* 0x000000020a004986 */ /* 0x0003e2000c101114 */
[----:B----4-:R-:W-:Y:S01]  /*5eec0*/  ISETP.GE.AND P4, PT, R8, UR5, PT ;  /* 0x0000000508007c0c */ /* 0x010fe2000bf86270 */
[----:B------:R-:W4:Y:S02]  /*5eed0*/  LDCU UR5, c[0x0][0x39c] ;  /* 0x00007380ff0577ac */ /* 0x000f240008000800 */
[----:B-----5:R5:W-:Y:S01]  /*5eee0*/  @P6 STG.E.U8 desc[UR20][R12.64], R0 ;  /* 0x000000000c006986 */ /* 0x020be2000c101114 */
[----:B------:R-:W-:Y:S01]  /*5eef0*/  ISETP.LT.AND P6, PT, R81, UR10, !P4 ;  /* 0x0000000a51007c0c */ /* 0x000fe2000e7c1270 */
[----:B------:R-:W0:Y:S02]  /*5ef00*/  LDCU UR10, c[0x0][0x398] ;  /* 0x00007300ff0a77ac */ /* 0x000e240008000800 */
[----:B------:R-:W4:Y:S04]  /*5ef10*/  LDL.LU R3, [R1+0x1314] ;  /* 0x0013140001037983 */ /* 0x000f280000300800 */
[----:B-1----:R-:W3:Y:S01]  /*5ef20*/  LDL.LU.64 R10, [R1+0x298] ;  /* 0x00029800010a7983 */ /* 0x002ee20000300a00 */
[----:B-----5:R-:W-:-:S03]  /*5ef30*/  PRMT R0, R0, 0x9910, RZ ;  /* 0x0000991000007816 */ /* 0x020fc600000000ff */
[----:B------:R-:W5:Y:S01]  /*5ef40*/  LDL.LU.64 R12, [R1+0x290] ;  /* 0x00029000010c7983 */ /* 0x000f620000300a00 */
[----:B------:R-:W-:Y:S02]  /*5ef50*/  SHF.R.S32.HI R0, RZ, 0x8, R0 ;  /* 0x00000008ff007819 */ /* 0x000fe40000011400 */
[----:B--2---:R-:W-:-:S05]  /*5ef60*/  F2FP.SATFINITE.E5M2.F32.PACK_AB_MERGE_C R32, R33, R32, RZ ;  /* 0x000000202120723e */ /* 0x004fca00048060ff */
[----:B------:R-:W-:Y:S01]  /*5ef70*/  @P5 STG.E.U8 desc[UR20][R14.64], R32 ;  /* 0x000000200e005986 */ /* 0x000fe2000c101114 */
[----:B0-----:R-:W-:Y:S01]  /*5ef80*/  ISETP.GE.AND P5, PT, R4, UR4, PT ;  /* 0x0000000404007c0c */ /* 0x001fe2000bfa6270 */
[----:B------:R-:W0:Y:S02]  /*5ef90*/  LDCU UR4, c[0x0][0x39c] ;  /* 0x00007380ff0477ac */ /* 0x000e240008000800 */
[----:B------:R-:W0:Y:S04]  /*5efa0*/  LDL.LU R4, [R1+0x16c4] ;  /* 0x0016c40001047983 */ /* 0x000e280000300800 */
[----:B------:R1:W-:Y:S04]  /*5efb0*/  @P6 STG.E.U8 desc[UR20][R34.64], R0 ;  /* 0x0000000022006986 */ /* 0x0003e8000c101114 */
[----:B-1----:R-:W2:Y:S01]  /*5efc0*/  LDL.LU.64 R34, [R1+0x1768] ;  /* 0x0017680001227983 */ /* 0x002ea20000300a00 */
[----:B------:R-:W-:Y:S01]  /*5efd0*/  ISETP.LT.AND P4, PT, R77, UR6, !P4 ;  /* 0x000000064d007c0c */ /* 0x000fe2000e781270 */
[----:B------:R-:W1:Y:S01]  /*5efe0*/  LDCU UR6, c[0x0][0x398] ;  /* 0x00007300ff0677ac */ /* 0x000e620008000800 */
[----:B------:R-:W-:Y:S01]  /*5eff0*/  PRMT R2, R32, 0x9910, RZ ;  /* 0x0000991020027816 */ /* 0x000fe200000000ff */
[----:B------:R-:W5:Y:S01]  /*5f000*/  LDL.LU R17, [R1+0x380] ;  /* 0x0003800001117983 */ /* 0x000f620000300800 */
[----:B------:R-:W-:Y:S01]  /*5f010*/  ISETP.LT.AND P6, PT, R81, UR7, !P5 ;  /* 0x0000000751007c0c */ /* 0x000fe2000efc1270 */
[----:B------:R-:W0:Y:S01]  /*5f020*/  LDCU UR7, c[0x0][0x398] ;  /* 0x00007300ff0777ac */ /* 0x000e220008000800 */
[----:B------:R-:W-:-:S02]  /*5f030*/  SHF.R.S32.HI R2, RZ, 0x8, R2 ;  /* 0x00000008ff027819 */ /* 0x000fc40000011402 */
[----:B------:R-:W-:Y:S02]  /*5f040*/  F2FP.SATFINITE.E5M2.F32.PACK_AB_MERGE_C R0, R5, R9, RZ ;  /* 0x000000090500723e */ /* 0x000fe400048060ff */
[----:B------:R-:W-:Y:S01]  /*5f050*/  ISETP.LT.AND P5, PT, R77, UR9, !P5 ;  /* 0x000000094d007c0c */ /* 0x000fe2000efa1270 */
[----:B------:R-:W5:Y:S01]  /*5f060*/  LDL.LU R5, [R1+0x384] ;  /* 0x0003840001057983 */ /* 0x000f620000300800 */
[----:B------:R-:W0:Y:S03]  /*5f070*/  LDCU UR9, c[0x0][0x398] ;  /* 0x00007300ff0977ac */ /* 0x000e260008000800 */
[----:B---3--:R3:W-:Y:S01]  /*5f080*/  @P4 STG.E.U8 desc[UR20][R6.64], R2 ;  /* 0x0000000206004986 */ /* 0x0087e2000c101114 */
[----:B----4-:R-:W-:Y:S01]  /*5f090*/  ISETP.GE.AND P4, PT, R3, UR5, PT ;  /* 0x0000000503007c0c */ /* 0x010fe2000bf86270 */
[----:B------:R-:W4:Y:S02]  /*5f0a0*/  LDCU UR5, c[0x0][0x39c] ;  /* 0x00007380ff0577ac */ /* 0x000f240008000800 */
[----:B------:R1:W-:Y:S01]  /*5f0b0*/  @P6 STG.E.U8 desc[UR20][R10.64], R0 ;  /* 0x000000000a006986 */ /* 0x0003e2000c101114 */
[----:B------:R-:W-:Y:S01]  /*5f0c0*/  ISETP.LT.AND P6, PT, R81, UR10, !P4 ;  /* 0x0000000a51007c0c */ /* 0x000fe2000e7c1270 */
[----:B------:R-:W0:Y:S02]  /*5f0d0*/  LDCU UR10, c[0x0][0x398] ;  /* 0x00007300ff0a77ac */ /* 0x000e240008000800 */
[----:B------:R-:W4:Y:S04]  /*5f0e0*/  LDL.LU.64 R8, [R1+0x280] ;  /* 0x0002800001087983 */ /* 0x000f280000300a00 */
[----:B---3--:R-:W3:Y:S01]  /*5f0f0*/  LDL.LU R6, [R1+0x16cc] ;  /* 0x0016cc0001067983 */ /* 0x008ee20000300800 */
[----:B-1----:R-:W-:-:S03]  /*5f100*/  PRMT R0, R0, 0x9910, RZ ;  /* 0x0000991000007816 */ /* 0x002fc600000000ff */
[----:B------:R-:W3:Y:S01]  /*5f110*/  LDL.LU.64 R10, [R1+0x278] ;  /* 0x00027800010a7983 */ /* 0x000ee20000300a00 */
[----:B------:R-:W-:-:S03]  /*5f120*/  SHF.R.S32.HI R0, RZ, 0x8, R0 ;  /* 0x00000008ff007819 */ /* 0x000fc60000011400 */
[----:B------:R-:W3:Y:S04]  /*5f130*/  LDL.LU.64 R14, [R1+0x270] ;  /* 0x00027000010e7983 */ /* 0x000ee80000300a00 */
[----:B------:R-:W3:Y:S01]  /*5f140*/  LDL.LU R3, [R1+0x16b0] ;  /* 0x0016b00001037983 */ /* 0x000ee20000300800 */
[----:B--2---:R-:W-:-:S05]  /*5f150*/  F2FP.SATFINITE.E5M2.F32.PACK_AB_MERGE_C R34, R35, R34, RZ ;  /* 0x000000222322723e */ /* 0x004fca00048060ff */
[----:B-----5:R-:W-:Y:S04]  /*5f160*/  @P5 STG.E.U8 desc[UR20][R12.64], R34 ;  /* 0x000000220c005986 */ /* 0x020fe8000c101114 */
[----:B------:R1:W-:Y:S04]  /*5f170*/  @P6 STG.E.U8 desc[UR20][R36.64], R0 ;  /* 0x0000000024006986 */ /* 0x0003e8000c101114 */
[----:B-1----:R-:W2:Y:S01]  /*5f180*/  LDL.LU.64 R36, [R1+0x1760] ;  /* 0x0017600001247983 */ /* 0x002ea20000300a00 */
[----:B0-----:R-:W-:Y:S01]  /*5f190*/  ISETP.GE.AND P5, PT, R4, UR4, PT ;  /* 0x0000000404007c0c */ /* 0x001fe2000bfa6270 */
[----:B------:R-:W0:Y:S01]  /*5f1a0*/  LDCU UR4, c[0x0][0x39c] ;  /* 0x00007380ff0477ac */ /* 0x000e220008000800 */
[----:B------:R-:W-:Y:S01]  /*5f1b0*/  ISETP.LT.AND P4, PT, R77, UR6, !P4 ;  /* 0x000000064d007c0c */ /* 0x000fe2000e781270 */
[----:B------:R-:W5:Y:S01]  /*5f1c0*/  LDL.LU R7, [R1+0x388] ;  /* 0x0003880001077983 */ /* 0x000f620000300800 */
[----:B------:R-:W-:Y:S01]  /*5f1d0*/  PRMT R2, R34, 0x9910, RZ ;  /* 0x0000991022027816 */ /* 0x000fe200000000ff */
[----:B------:R-:W1:Y:S01]  /*5f1e0*/  LDCU UR6, c[0x0][0x398] ;  /* 0x00007300ff0677ac */ /* 0x000e620008000800 */
[----:B------:R-:W-:Y:S01]  /*5f1f0*/  ISETP.LT.AND P6, PT, R81, UR7, !P5 ;  /* 0x0000000751007c0c */ /* 0x000fe2000efc1270 */
[----:B------:R-:W5:Y:S01]  /*5f200*/  LDL.LU R4, [R1+0x38c] ;  /* 0x00038c0001047983 */ /* 0x000f620000300800 */
[----:B------:R-:W-:Y:S01]  /*5f210*/  SHF.R.S32.HI R2, RZ, 0x8, R2 ;  /* 0x00000008ff027819 */ /* 0x000fe20000011402 */
[----:B------:R-:W0:Y:S01]  /*5f220*/  LDCU UR7, c[0x0][0x398] ;  /* 0x00007300ff0777ac */ /* 0x000e220008000800 */
[----:B------:R-:W-:Y:S01]  /*5f230*/  F2FP.SATFINITE.E5M2.F32.PACK_AB_MERGE_C R0, R5, R17, RZ ;  /* 0x000000110500723e */ /* 0x000fe200048060ff */
[----:B------:R-:W5:Y:S01]  /*5f240*/  LDL.LU.64 R12, [R1+0x260] ;  /* 0x00026000010c7983 */ /* 0x000f620000300a00 */
[----:B------:R-:W-:Y:S01]  /*5f250*/  ISETP.LT.AND P5, PT, R77, UR9, !P5 ;  /* 0x000000094d007c0c */ /* 0x000fe2000efa1270 */
[----:B------:R-:W0:Y:S02]  /*5f260*/  LDCU UR9, c[0x0][0x398] ;  /* 0x00007300ff0977ac */ /* 0x000e240008000800 */
[----:B----4-:R4:W-:Y:S01]  /*5f270*/  @P4 STG.E.U8 desc[UR20][R8.64], R2 ;  /* 0x0000000208004986 */ /* 0x0109e2000c101114 */
[----:B---3--:R-:W-:Y:S01]  /*5f280*/  ISETP.GE.AND P4, PT, R6, UR5, PT ;  /* 0x0000000506007c0c */ /* 0x008fe2000bf86270 */
[----:B------:R-:W3:Y:S02]  /*5f290*/  LDCU UR5, c[0x0][0x39c] ;  /* 0x00007380ff0577ac */ /* 0x000ee40008000800 */
[----:B------:R0:W-:Y:S01]  /*5f2a0*/  @P6 STG.E.U8 desc[UR20][R10.64], R0 ;  /* 0x000000000a006986 */ /* 0x0001e2000c101114 */
[----:B------:R-:W-:Y:S01]  /*5f2b0*/  ISETP.LT.AND P6, PT, R81, UR10, !P4 ;  /* 0x0000000a51007c0c */ /* 0x000fe2000e7c1270 */
[----:B------:R-:W1:Y:S02]  /*5f2c0*/  LDCU UR10, c[0x0][0x398] ;  /* 0x00007300ff0a77ac */ /* 0x000e640008000800 */
[----:B------:R-:W3:Y:S04]  /*5f2d0*/  LDL.LU R5, [R1+0x16b8] ;  /* 0x0016b80001057983 */ /* 0x000ee80000300800 */
[----:B----4-:R-:W4:Y:S01]  /*5f2e0*/  LDL.LU.64 R8, [R1+0x258] ;  /* 0x0002580001087983 */ /* 0x010f220000300a00 */
[----:B0-----:R-:W-:-:S03]  /*5f2f0*/  PRMT R0, R0, 0x9910, RZ ;  /* 0x0000991000007816 */ /* 0x001fc600000000ff */
[----:B------:R-:W3:Y:S01]  /*5f300*/  LDL.LU.64 R10, [R1+0x250] ;  /* 0x00025000010a7983 */ /* 0x000ee20000300a00 */
[----:B------:R-:W-:Y:S02]  /*5f310*/  SHF.R.S32.HI R0, RZ, 0x8, R0 ;  /* 0x00000008ff007819 */ /* 0x000fe40000011400 */
[----:B--2---:R-:W-:-:S05]  /*5f320*/  F2FP.SATFINITE.E5M2.F32.PACK_AB_MERGE_C R36, R37, R36, RZ ;  /* 0x000000242524723e */ /* 0x004fca00048060ff */
[----:B------:R-:W-:Y:S01]  /*5f330*/  @P5 STG.E.U8 desc[UR20][R14.64], R36 ;  /* 0x000000240e005986 */ /* 0x000fe2000c101114 */
[----:B------:R-:W-:Y:S01]  /*5f340*/  ISETP.GE.AND P5, PT, R3, UR4, PT ;  /* 0x0000000403007c0c */ /* 0x000fe2000bfa6270 */
[----:B------:R-:W0:Y:S02]  /*5f350*/  LDCU UR4, c[0x0][0x39c] ;  /* 0x00007380ff0477ac */ /* 0x000e240008000800 */
[----:B------:R-:W0:Y:S04]  /*5f360*/  LDL.LU R3, [R1+0x1324] ;  /* 0x0013240001037983 */ /* 0x000e280000300800 */
[----:B------:R2:W-:Y:S04]  /*5f370*/  @P6 STG.E.U8 desc[UR20][R38.64], R0 ;  /* 0x0000000026006986 */ /* 0x0005e8000c101114 */
[----:B--2---:R-:W2:Y:S01]  /*5f380*/  LDL.LU.64 R38, [R1+0x1758] ;  /* 0x0017580001267983 */ /* 0x004ea20000300a00 */
[----:B-1----:R-:W-:Y:S01]  /*5f390*/  ISETP.LT.AND P4, PT, R77, UR6, !P4 ;  /* 0x000000064d007c0c */ /* 0x002fe2000e781270 */
[----:B------:R-:W1:Y:S01]  /*5f3a0*/  LDCU UR6, c[0x0][0x398] ;  /* 0x00007300ff0677ac */ /* 0x000e620008000800 */
[----:B------:R-:W-:-:S02]  /*5f3b0*/  PRMT R2, R36, 0x9910, RZ ;  /* 0x0000991024027816 */ /* 0x000fc400000000ff */
[----:B------:R-:W-:Y:S01]  /*5f3c0*/  ISETP.LT.AND P6, PT, R81, UR7, !P5 ;  /* 0x0000000751007c0c */ /* 0x000fe2000efc1270 */
[----:B------:R-:W0:Y:S01]  /*5f3d0*/  LDCU UR7, c[0x0][0x398] ;  /* 0x00007300ff0777ac */ /* 0x000e220008000800 */
[----:B------:R-:W-:Y:S02]  /*5f3e0*/  SHF.R.S32.HI R2, RZ, 0x8, R2 ;  /* 0x00000008ff027819 */ /* 0x000fe40000011402 */
[----:B-----5:R-:W-:Y:S02]  /*5f3f0*/  F2FP.SATFINITE.E5M2.F32.PACK_AB_MERGE_C R0, R4, R7, RZ ;  /* 0x000000070400723e */ /* 0x020fe400048060ff */
[----:B------:R-:W-:Y:S01]  /*5f400*/  ISETP.LT.AND P5, PT, R77, UR9, !P5 ;  /* 0x000000094d007c0c */ /* 0x000fe2000efa1270 */
[----:B------:R-:W5:Y:S01]  /*5f410*/  LDL.LU R7, [R1+0x390] ;  /* 0x0003900001077983 */ /* 0x000f620000300800 */
[----:B------:R-:W0:Y:S03]  /*5f420*/  LDCU UR9, c[0x0][0x398] ;  /* 0x00007300ff0977ac */ /* 0x000e260008000800 */
[----:B------:R-:W-:Y:S01]  /*5f430*/  @P4 STG.E.U8 desc[UR20][R12.64], R2 ;  /* 0x000000020c004986 */ /* 0x000fe2000c101114 */
[----:B---3--:R-:W-:Y:S01]  /*5f440*/  ISETP.GE.AND P4, PT, R5, UR5, PT ;  /* 0x0000000505007c0c */ /* 0x008fe2000bf86270 */
[----:B------:R-:W3:Y:S02]  /*5f450*/  LDCU UR5, c[0x0][0x39c] ;  /* 0x00007380ff0577ac */ /* 0x000ee40008000800 */
[----:B----4-:R4:W-:Y:S01]  /*5f460*/  @P6 STG.E.U8 desc[UR20][R8.64], R0 ;  /* 0x0000000008006986 */ /* 0x0109e2000c101114 */
[----:B------:R-:W-:Y:S01]  /*5f470*/  ISETP.LT.AND P6, PT, R81, UR10, !P4 ;  /* 0x0000000a51007c0c */ /* 0x000fe2000e7c1270 */
[----:B------:R-:W0:Y:S02]  /*5f480*/  LDCU UR10, c[0x0][0x398] ;  /* 0x00007300ff0a77ac */ /* 0x000e240008000800 */
[----:B------:R-:W5:Y:S04]  /*5f490*/  LDL.LU R4, [R1+0x394] ;  /* 0x0003940001047983 */ /* 0x000f680000300800 */
[----:B------:R-:W3:Y:S04]  /*5f4a0*/  LDL.LU.64 R16, [R1+0x240] ;  /* 0x0002400001107983 */ /* 0x000ee80000300a00 */
[----:B------:R-:W3:Y:S01]  /*5f4b0*/  LDL.LU R6, [R1+0x131c] ;  /* 0x00131c0001067983 */ /* 0x000ee20000300800 */
[----:B----4-:R-:W-:-:S03]  /*5f4c0*/  PRMT R0, R0, 0x9910, RZ ;  /* 0x0000991000007816 */ /* 0x010fc600000000ff */
[----:B------:R-:W4:Y:S01]  /*5f4d0*/  LDL.LU.64 R8, [R1+0x238] ;  /* 0x0002380001087983 */ /* 0x000f220000300a00 */
[----:B------:R-:W-:-:S03]  /*5f4e0*/  SHF.R.S32.HI R0, RZ, 0x8, R0 ;  /* 0x00000008ff007819 */ /* 0x000fc60000011400 */
[----:B------:R-:W4:Y:S04]  /*5f4f0*/  LDL.LU.64 R14, [R1+0x230] ;  /* 0x00023000010e7983 */ /* 0x000f280000300a00 */
[----:B------:R-:W4:Y:S01]  /*5f500*/  LDL.LU R5, [R1+0x1310] ;  /* 0x0013100001057983 */ /* 0x000f220000300800 */
[----:B--2---:R-:W-:-:S05]  /*5f510*/  F2FP.SATFINITE.E5M2.F32.PACK_AB_MERGE_C R38, R39, R38, RZ ;  /* 0x000000262726723e */ /* 0x004fca00048060ff */
[----:B------:R-:W-:Y:S04]  /*5f520*/  @P5 STG.E.U8 desc[UR20][R10.64], R38 ;  /* 0x000000260a005986 */ /* 0x000fe8000c101114 */
[----:B------:R2:W-:Y:S04]  /*5f530*/  @P6 STG.E.U8 desc[UR20][R40.64], R0 ;  /* 0x0000000028006986 */ /* 0x0005e8000c101114 */
[----:B--2---:R-:W2:Y:S01]  /*5f540*/  LDL.LU.64 R40, [R1+0x1750] ;  /* 0x0017500001287983 */ /* 0x004ea20000300a00 */
[----:B0-----:R-:W-:Y:S01]  /*5f550*/  ISETP.GE.AND P5, PT, R3, UR4, PT ;  /* 0x0000000403007c0c */ /* 0x001fe2000bfa6270 */
[----:B------:R-:W0:Y:S01]  /*5f560*/  LDCU UR4, c[0x0][0x39c] ;  /* 0x00007380ff0477ac */ /* 0x000e220008000800 */
[----:B-1----:R-:W-:Y:S01]  /*5f570*/  ISETP.LT.AND P4, PT, R77, UR6, !P4 ;  /* 0x000000064d007c0c */ /* 0x002fe2000e781270 */
[----:B------:R-:W2:Y:S01]  /*5f580*/  LDL.LU R11, [R1+0x398] ;  /* 0x00039800010b7983 */ /* 0x000ea20000300800 */
[----:B------:R-:W-:Y:S01]  /*5f590*/  PRMT R2, R38, 0x9910, RZ ;  /* 0x0000991026027816 */ /* 0x000fe200000000ff */
[----:B------:R-:W1:Y:S01]  /*5f5a0*/  LDCU UR6, c[0x0][0x398] ;  /* 0x00007300ff0677ac */ /* 0x000e620008000800 */
[----:B------:R-:W-:Y:S01]  /*5f5b0*/  ISETP.LT.AND P6, PT, R81, UR7, !P5 ;  /* 0x0000000751007c0c */ /* 0x000fe2000efc1270 */
[----:B------:R-:W2:Y:S01]  /*5f5c0*/  LDL.LU R3, [R1+0x39c] ;  /* 0x00039c0001037983 */ /* 0x000ea20000300800 */
[----:B------:R-:W-:Y:S01]  /*5f5d0*/  SHF.R.S32.HI R2, RZ, 0x8, R2 ;  /* 0x00000008ff027819 */ /* 0x000fe20000011402 */
[----:B------:R-:W0:Y:S01]  /*5f5e0*/  LDCU UR7, c[0x0][0x398] ;  /* 0x00007300ff0777ac */ /* 0x000e220008000800 */
[----:B-----5:R-:W-:Y:S01]  /*5f5f0*/  F2FP.SATFINITE.E5M2.F32.PACK_AB_MERGE_C R0, R4, R7, RZ ;  /* 0x000000070400723e */ /* 0x020fe200048060ff */
[----:B------:R-:W5:Y:S01]  /*5f600*/  LDL.LU.64 R12, [R1+0x220] ;  /* 0x00022000010c7983 */ /* 0x000f620000300a00 */
[----:B------:R-:W-:Y:S01]  /*5f610*/  ISETP.LT.AND P5, PT, R77, UR9, !P5 ;  /* 0x000000094d007c0c */ /* 0x000fe2000efa1270 */
[----:B------:R-:W0:Y:S02]  /*5f620*/  LDCU UR9, c[0x0][0x398] ;  /* 0x00007300ff0977ac */ /* 0x000e240008000800 */
[----:B---3--:R-:W-:Y:S01]  /*5f630*/  @P4 STG.E.U8 desc[UR20][R16.64], R2 ;  /* 0x0000000210004986 */ /* 0x008fe2000c101114 */
[----:B------:R-:W-:Y:S01]  /*5f640*/  ISETP.GE.AND P4, PT, R6, UR5, PT ;  /* 0x0000000506007c0c */ /* 0x000fe2000bf86270 */
[----:B------:R-:W3:Y:S02]  /*5f650*/  LDCU UR5, c[0x0][0x39c] ;  /* 0x00007380ff0577ac */ /* 0x000ee40008000800 */
[----:B----4-:R4:W-:Y:S01]  /*5f660*/  @P6 STG.E.U8 desc[UR20][R8.64], R0 ;  /* 0x0000000008006986 */ /* 0x0109e2000c101114 */
[----:B------:R-:W-:Y:S01]  /*5f670*/  ISETP.LT.AND P6, PT, R81, UR10, !P4 ;  /* 0x0000000a51007c0c */ /* 0x000fe2000e7c1270 */
[----:B------:R-:W0:Y:S02]  /*5f680*/  LDCU UR10, c[0x0][0x398] ;  /* 0x00007300ff0a77ac */ /* 0x000e240008000800 */
[----:B------:R-:W3:Y:S04]  /*5f690*/  LDL.LU R4, [R1+0x1304] ;  /* 0x0013040001047983 */ /* 0x000ee80000300800 */
[----:B------:R-:W3:Y:S01]  /*5f6a0*/  LDL.LU.64 R6, [R1+0x218] ;  /* 0x0002180001067983 */ /* 0x000ee20000300a00 */
[----:B----4-:R-:W-:-:S03]  /*5f6b0*/  PRMT R0, R0, 0x9910, RZ ;  /* 0x0000991000007816 */ /* 0x010fc600000000ff */
[----:B------:R-:W4:Y:S01]  /*5f6c0*/  LDL.LU.64 R8, [R1+0x210] ;  /* 0x0002100001087983 */ /* 0x000f220000300a00 */
[----:B------:R-:W-:Y:S02]  /*5f6d0*/  SHF.R.S32.HI R0, RZ, 0x8, R0 ;  /* 0x00000008ff007819 */ /* 0x000fe40000011400 */
[----:B--2---:R-:W-:-:S05]  /*5f6e0*/  F2FP.SATFINITE.E5M2.F32.PACK_AB_MERGE_C R40, R41, R40, RZ ;  /* 0x000000282928723e */ /* 0x004fca00048060ff */
[----:B------:R-:W-:Y:S01]  /*5f6f0*/  @P5 STG.E.U8 desc[UR20][R14.64], R40 ;  /* 0x000000280e005986 */ /* 0x000fe2000c101114 */
[----:B0-----:R-:W-:Y:S01]  /*5f700*/  ISETP.GE.AND P5, PT, R5, UR4, PT ;  /* 0x0000000405007c0c */ /* 0x001fe2000bfa6270 */
        /* <DEDUP_REMOVED lines=10> */
[----:B------:R-:W-:Y:S02]  /*5f7b0*/  F2FP.SATFINITE.E5M2.F32.PACK_AB_MERGE_C R0, R3, R11, RZ ;  /* 0x0000000b0300723e */ /* 0x000fe400048060ff */
[----:B------:R-:W-:Y:S01]  /*5f7c0*/  ISETP.LT.AND P5, PT, R77, UR9, !P5 ;  /* 0x000000094d007c0c */ /* 0x000fe2000efa1270 */
[----:B------:R-:W4:Y:S01]  /*5f7d0*/  LDL.LU R11, [R1+0x3a0] ;  /* 0x0003a000010b7983 */ /* 0x000f220000300800 */
[----:B------:R-:W0:Y:S03]  /*5f7e0*/  LDCU UR9, c[0x0][0x398] ;  /* 0x00007300ff0977ac */ /* 0x000e260008000800 */
[----:B-----5:R-:W-:Y:S01]  /*5f7f0*/  @P4 STG.E.U8 desc[UR20][R12.64], R2 ;  /* 0x000000020c004986 */ /* 0x020fe2000c101114 */
[----:B---3--:R-:W-:Y:S01]  /*5f800*/  ISETP.GE.AND P4, PT, R4, UR5, PT ;  /* 0x0000000504007c0c */ /* 0x008fe2000bf86270 */
[----:B------:R-:W3:Y:S02]  /*5f810*/  LDCU UR5, c[0x0][0x39c] ;  /* 0x00007380ff0577ac */ /* 0x000ee40008000800 */
[----:B------:R5:W-:Y:S01]  /*5f820*/  @P6 STG.E.U8 desc[UR20][R6.64], R0 ;  /* 0x0000000006006986 */ /* 0x000be2000c101114 */
[----:B------:R-:W-:Y:S01]  /*5f830*/  ISETP.LT.AND P6, PT, R81, UR10, !P4 ;  /* 0x0000000a51007c0c */ /* 0x000fe2000e7c1270 */
[----:B------:R-:W0:Y:S02]  /*5f840*/  LDCU UR10, c[0x0][0x398] ;  /* 0x00007300ff0a77ac */ /* 0x000e240008000800 */
[----:B------:R-:W3:Y:S04]  /*5f850*/  LDL.LU R3, [R1+0x3a4] ;  /* 0x0003a40001037983 */ /* 0x000ee80000300800 */
[----:B------:R-:W3:Y:S04]  /*5f860*/  LDL.LU.64 R16, [R1+0x200] ;  /* 0x0002000001107983 */ /* 0x000ee80000300a00 */
[----:B------:R-:W3:Y:S01]  /*5f870*/  LDL.LU R10, [R1+0x16bc] ;  /* 0x0016bc00010a7983 */ /* 0x000ee20000300800 */
[----:B-----5:R-:W-:-:S03]  /*5f880*/  PRMT R0, R0, 0x9910, RZ ;  /* 0x0000991000007816 */ /* 0x020fc600000000ff */
[----:B------:R-:W5:Y:S01]  /*5f890*/  LDL.LU.64 R6, [R1+0x1f8] ;  /* 0x0001f80001067983 */ /* 0x000f620000300a00 */
[----:B------:R-:W-:-:S03]  /*5f8a0*/  SHF.R.S32.HI R0, RZ, 0x8, R0 ;  /* 0x00000008ff007819 */ /* 0x000fc60000011400 */
[----:B------:R-:W5:Y:S04]  /*5f8b0*/  LDL.LU.64 R14, [R1+0x1f0] ;  /* 0x0001f000010e7983 */ /* 0x000f680000300a00 */
[----:B------:R-:W5:Y:S01]  /*5f8c0*/  LDL.LU R4, [R1+0x16c0] ;  /* 0x0016c00001047983 */ /* 0x000f620000300800 */
[----:B--2---:R-:W-:-:S05]  /*5f8d0*/  F2FP.SATFINITE.E5M2.F32.PACK_AB_MERGE_C R42, R43, R42, RZ ;  /* 0x0000002a2b2a723e */ /* 0x004fca00048060ff */
[----:B----4-:R-:W-:Y:S04]  /*5f8e0*/  @P5 STG.E.U8 desc[UR20][R8.64], R42 ;  /* 0x0000002a08005986 */ /* 0x010fe8000c101114 */
[----:B------:R2:W-:Y:S04]  /*5f8f0*/  @P6 STG.E.U8 desc[UR20][R44.64], R0 ;  /* 0x000000002c006986 */ /* 0x0005e8000c101114 */
[----:B--2---:R-:W2:Y:S01]  /*5f900*/  LDL.LU.64 R44, [R1+0x1740] ;  /* 0x00174000012c7983 */ /* 0x004ea20000300a00 */
[----:B0-----:R-:W-:Y:S01]  /*5f910*/  ISETP.GE.AND P5, PT, R5, UR4, PT ;  /* 0x0000000405007c0c */ /* 0x001fe2000bfa6270 */
[----:B------:R-:W0:Y:S01]  /*5f920*/  LDCU UR4, c[0x0][0x39c] ;  /* 0x00007380ff0477ac */ /* 0x000e220008000800 */
[----:B-1----:R-:W-:Y:S01]  /*5f930*/  ISETP.LT.AND P4, PT, R77, UR6, !P4 ;  /* 0x000000064d007c0c */ /* 0x002fe2000e781270 */
[----:B------:R-:W4:Y:S01]  /*5f940*/  LDL.LU R13, [R1+0x3a8] ;  /* 0x0003a800010d7983 */ /* 0x000f220000300800 */
[----:B------:R-:W-:Y:S01]  /*5f950*/  PRMT R2, R42, 0x9910, RZ ;  /* 0x000099102a027816 */ /* 0x000fe200000000ff */
[----:B------:R-:W1:Y:S01]  /*5f960*/  LDCU UR6, c[0x0][0x398] ;  /* 0x00007300ff0677ac */ /* 0x000e620008000800 */
[----:B------:R-:W-:Y:S01]  /*5f970*/  ISETP.LT.AND P6, PT, R81, UR7, !P5 ;  /* 0x0000000751007c0c */ /* 0x000fe2000efc1270 */
[----:B------:R-:W4:Y:S01]  /*5f980*/  LDL.LU R5, [R1+0x3ac] ;  /* 0x0003ac0001057983 */ /* 0x000f220000300800 */
[----:B------:R-:W-:Y:S01]  /*5f990*/  SHF.R.S32.HI R2, RZ, 0x8, R2 ;  /* 0x00000008ff027819 */ /* 0x000fe20000011402 */
[----:B------:R-:W0:Y:S01]  /*5f9a0*/  LDCU UR7, c[0x0][0x398] ;  /* 0x00007300ff0777ac */ /* 0x000e220008000800 */
[----:B---3--:R-:W-:Y:S01]  /*5f9b0*/  F2FP.SATFINITE.E5M2.F32.PACK_AB_MERGE_C R0, R3, R11, RZ ;  /* 0x0000000b0300723e */ /* 0x008fe200048060ff */
[----:B------:R-:W3:Y:S01]  /*5f9c0*/  LDL.LU.64 R8, [R1+0x1e0] ;  /* 0x0001e00001087983 */ /* 0x000ee20000300a00 */
[----:B------:R-:W-:Y:S01]  /*5f9d0*/  ISETP.LT.AND P5, PT, R77, UR9, !P5 ;  /* 0x000000094d007c0c */ /* 0x000fe2000efa1270 */
[----:B------:R-:W0:Y:S02]  /*5f9e0*/  LDCU UR9, c[0x0][0x398] ;  /* 0x00007300ff0977ac */ /* 0x000e240008000800 */
[----:B------:R-:W-:Y:S01]  /*5f9f0*/  @P4 STG.E.U8 desc[UR20][R16.64], R2 ;  /* 0x0000000210004986 */ /* 0x000fe2000c101114 */
[----:B------:R-:W-:Y:S01]  /*5fa00*/  ISETP.GE.AND P4, PT, R10, UR5, PT ;  /* 0x000000050a007c0c */ /* 0x000fe2000bf86270 */
[----:B------:R-:W0:Y:S02]  /*5fa10*/  LDCU UR5, c[0x0][0x39c] ;  /* 0x00007380ff0577ac */ /* 0x000e240008000800 */
[----:B-----5:R5:W-:Y:S01]  /*5fa20*/  @P6 STG.E.U8 desc[UR20][R6.64], R0 ;  /* 0x0000000006006986 */ /* 0x020be2000c101114 */
[----:B------:R-:W-:Y:S01]  /*5fa30*/  ISETP.LT.AND P6, PT, R81, UR10, !P4 ;  /* 0x0000000a51007c0c */ /* 0x000fe2000e7c1270 */
[----:B------:R-:W0:Y:S02]  /*5fa40*/  LDCU UR10, c[0x0][0x398] ;  /* 0x00007300ff0a77ac */ /* 0x000e240008000800 */
[----:B------:R-:W3:Y:S04]  /*5fa50*/  LDL.LU R3, [R1+0x16c8] ;  /* 0x0016c80001037983 */ /* 0x000ee80000300800 */
[----:B------:R-:W3:Y:S01]  /*5fa60*/  LDL.LU.64 R10, [R1+0x1d8] ;  /* 0x0001d800010a7983 */ /* 0x000ee20000300a00 */
        /* <DEDUP_REMOVED lines=12> */
[----:B------:R-:W-:Y:S01]  /*5fb30*/  PRMT R2, R44, 0x9910, RZ ;  /* 0x000099102c027816 */ /* 0x000fe200000000ff */
[----:B------:R-:W5:Y:S01]  /*5fb40*/  LDL.LU R17, [R1+0x3b0] ;  /* 0x0003b00001117983 */ /* 0x000f620000300800 */
[----:B------:R-:W-:Y:S01]  /*5fb50*/  ISETP.LT.AND P6, PT, R81, UR7, !P5 ;  /* 0x0000000751007c0c */ /* 0x000fe2000efc1270 */
[----:B------:R-:W0:Y:S01]  /*5fb60*/  LDCU UR7, c[0x0][0x398] ;  /* 0x00007300ff0777ac */ /* 0x000e220008000800 */
[----:B------:R-:W-:-:S02]  /*5fb70*/  SHF.R.S32.HI R2, RZ, 0x8, R2 ;  /* 0x00000008ff027819 */ /* 0x000fc40000011402 */
[----:B----4-:R-:W-:Y:S02]  /*5fb80*/  F2FP.SATFINITE.E5M2.F32.PACK_AB_MERGE_C R0, R5, R13, RZ ;  /* 0x0000000d0500723e */ /* 0x010fe400048060ff */
[----:B------:R-:W-:Y:S01]  /*5fb90*/  ISETP.LT.AND P5, PT, R77, UR9, !P5 ;  /* 0x000000094d007c0c */ /* 0x000fe2000efa1270 */
[----:B------:R-:W4:Y:S01]  /*5fba0*/  LDL.LU R5, [R1+0x3b4] ;  /* 0x0003b40001057983 */ /* 0x000f220000300800 */
[----:B------:R-:W0:Y:S03]  /*5fbb0*/  LDCU UR9, c[0x0][0x398] ;  /* 0x00007300ff0977ac */ /* 0x000e260008000800 */
[----:B---3--:R3:W-:Y:S01]  /*5fbc0*/  @P4 STG.E.U8 desc[UR20][R8.64], R2 ;  /* 0x0000000208004986 */ /* 0x0087e2000c101114 */
[----:B------:R-:W-:Y:S01]  /*5fbd0*/  ISETP.GE.AND P4, PT, R3, UR5, PT ;  /* 0x0000000503007c0c */ /* 0x000fe2000bf86270 */
[----:B------:R-:W0:Y:S02]  /*5fbe0*/  LDCU UR5, c[0x0][0x39c] ;  /* 0x00007380ff0577ac */ /* 0x000e240008000800 */
        /* <DEDUP_REMOVED lines=24> */
[----:B----4-:R-:W-:Y:S01]  /*5fd70*/  F2FP.SATFINITE.E5M2.F32.PACK_AB_MERGE_C R0, R5, R17, RZ ;  /* 0x000000110500723e */ /* 0x010fe200048060ff */
[----:B------:R-:W4:Y:S01]  /*5fd80*/  LDL.LU.64 R6, [R1+0x1a0] ;  /* 0x0001a00001067983 */ /* 0x000f220000300a00 */
[----:B------:R-:W-:Y:S01]  /*5fd90*/  ISETP.LT.AND P5, PT, R77, UR9, !P5 ;  /* 0x000000094d007c0c */ /* 0x000fe2000efa1270 */
[----:B------:R-:W0:Y:S02]  /*5fda0*/  LDCU UR9, c[0x0][0x398] ;  /* 0x00007300ff0977ac */ /* 0x000e240008000800 */
[----:B------:R1:W-:Y:S01]  /*5fdb0*/  @P4 STG.E.U8 desc[UR20][R12.64], R2 ;  /* 0x000000020c004986 */ /* 0x0003e2000c101114 */
[----:B---3--:R-:W-:Y:S01]  /*5fdc0*/  ISETP.GE.AND P4, PT, R8, UR5, PT ;  /* 0x0000000508007c0c */ /* 0x008fe2000bf86270 */
[----:B------:R-:W3:Y:S02]  /*5fdd0*/  LDCU UR5, c[0x0][0x39c] ;  /* 0x00007380ff0577ac */ /* 0x000ee40008000800 */
[----:B------:R0:W-:Y:S01]  /*5fde0*/  @P6 STG.E.U8 desc[UR20][R10.64], R0 ;  /* 0x000000000a006986 */ /* 0x0001e2000c101114 */
[----:B------:R-:W-:Y:S01]  /*5fdf0*/  ISETP.LT.AND P6, PT, R81, UR10, !P4 ;  /* 0x0000000a51007c0c */ /* 0x000fe2000e7c1270 */
[----:B------:R-:W2:Y:S02]  /*5fe00*/  LDCU UR10, c[0x0][0x398] ;  /* 0x00007300ff0a77ac */ /* 0x000ea40008000800 */
[----:B------:R-:W3:Y:S04]  /*5fe10*/  LDL.LU R5, [R1+0x12f0] ;  /* 0x0012f00001057983 */ /* 0x000ee80000300800 */
[----:B-1----:R-:W3:Y:S01]  /*5fe20*/  LDL.LU.64 R12, [R1+0x198] ;  /* 0x00019800010c7983 */ /* 0x002ee20000300a00 */
        /* <DEDUP_REMOVED lines=14> */
[----:B------:R-:W-:Y:S01]  /*5ff10*/  ISETP.LT.AND P6, PT, R81, UR7, !P5 ;  /* 0x0000000751007c0c */ /* 0x000fe2000efc1270 */
[----:B------:R-:W0:Y:S01]  /*5ff20*/  LDCU UR7, c[0x0][0x398] ;  /* 0x00007300ff0777ac */ /* 0x000e220008000800 */
[----:B------:R-:W-:-:S02]  /*5ff30*/  SHF.R.S32.HI R2, RZ, 0x8, R2 ;  /* 0x00000008ff027819 */ /* 0x000fc40000011402 */
[----:B-----5:R-:W-:Y:S02]  /*5ff40*/  F2FP.SATFINITE.E5M2.F32.PACK_AB_MERGE_C R0, R4, R9, RZ ;  /* 0x000000090400723e */ /* 0x020fe400048060ff */
[----:B------:R-:W-:Y:S01]  /*5ff50*/  ISETP.LT.AND P5, PT, R77, UR9, !P5 ;  /* 0x000000094d007c0c */ /* 0x000fe2000efa1270 */
[----:B------:R-:W5:Y:S01]  /*5ff60*/  LDL.LU R4, [R1+0x3c4] ;  /* 0x0003c40001047983 */ /* 0x000f620000300800 */
[----:B------:R-:W0:Y:S03]  /*5ff70*/  LDCU UR9, c[0x0][0x398] ;  /* 0x00007300ff0977ac */ /* 0x000e260008000800 */
[----:B----4-:R4:W-:Y:S01]  /*5ff80*/  @P4 STG.E.U8 desc[UR20][R6.64], R2 ;  /* 0x0000000206004986 */ /* 0x0109e2000c101114 */
[----:B---3--:R-:W-:Y:S01]  /*5ff90*/  ISETP.GE.AND P4, PT, R5, UR5, PT ;  /* 0x0000000505007c0c */ /* 0x008fe2000bf86270 */
[----:B------:R-:W3:Y:S02]  /*5ffa0*/  LDCU UR5, c[0x0][0x39c] ;  /* 0x00007380ff0577ac */ /* 0x000ee40008000800 */
[----:B------:R1:W-:Y:S01]  /*5ffb0*/  @P6 STG.E.U8 desc[UR20][R12.64], R0 ;  /* 0x000000000c006986 */ /* 0x0003e2000c101114 */
[----:B------:R-:W-:Y:S01]  /*5ffc0*/  ISETP.LT.AND P6, PT, R81, UR10, !P4 ;  /* 0x0000000a51007c0c */ /* 0x000fe2000e7c1270 */
[----:B------:R-:W0:Y:S02]  /*5ffd0*/  LDCU UR10, c[0x0][0x398] ;  /* 0x00007300ff0a77ac */ /* 0x000e240008000800 */
[----:B------:R-:W3:Y:S04]  /*5ffe0*/  LDL.LU.64 R8, [R1+0x180] ;  /* 0x0001800001087983 */ /* 0x000ee80000300a00 */
[----:B----4-:R-:W4:Y:S01]  /*5fff0*/  LDL.LU R7, [R1+0x16d8] ;  /* 0x0016d80001077983 */ /* 0x010f220000300800 */
[----:B-1----:R-:W-:-:S03]  /*60000*/  PRMT R0, R0, 0x9910, RZ ;  /* 0x0000991000007816 */ /* 0x002fc600000000ff */
[----:B------:R-:W3:Y:S01]  /*60010*/  LDL.LU.64 R12, [R1+0x178] ;  /* 0x00017800010c7983 */ /* 0x000ee20000300a00 */
[----:B------:R-:W-:-:S03]  /*60020*/  SHF.R.S32.HI R0, RZ, 0x8, R0 ;  /* 0x00000008ff007819 */ /* 0x000fc60000011400 */
[----:B------:R-:W3:Y:S04]  /*60030*/  LDL.LU.64 R14, [R1+0x170] ;  /* 0x00017000010e7983 */ /* 0x000ee80000300a00 */
[----:B------:R-:W3:Y:S01]  /*60040*/  LDL.LU R6, [R1+0x1580] ;  /* 0x0015800001067983 */ /* 0x000ee20000300800 */
[----:B--2---:R-:W-:-:S05]  /*60050*/  F2FP.SATFINITE.E5M2.F32.PACK_AB_MERGE_C R50, R51, R50, RZ ;  /* 0x000000323332723e */ /* 0x004fca00048060ff */
[----:B------:R1:W-:Y:S04]  /*60060*/  @P5 STG.E.U8 desc[UR20][R10.64], R50 ;  /* 0x000000320a005986 */ /* 0x0003e8000c101114 */
[----:B------:R2:W-:Y:S04]  /*60070*/  @P6 STG.E.U8 desc[UR20][R52.64], R0 ;  /* 0x0000000034006986 */ /* 0x0005e8000c101114 */
[----:B-1----:R-:W4:Y:S04]  /*60080*/  LDL.LU.64 R10, [R1+0x168] ;  /* 0x00016800010a7983 */ /* 0x002f280000300a00 */
[----:B--2---:R-:W2:Y:S01]  /*60090*/  LDL.LU.64 R52, [R1+0x1720] ;  /* 0x0017200001347983 */ /* 0x004ea20000300a00 */
[----:B0-----:R-:W-:Y:S01]  /*600a0*/  ISETP.GE.AND P5, PT, R3, UR4, PT ;  /* 0x0000000403007c0c */ /* 0x001fe2000bfa6270 */
[----:B------:R-:W0:Y:S02]  /*600b0*/  LDCU UR4, c[0x0][0x39c] ;  /* 0x00007380ff0477ac */ /* 0x000e240008000800 */
[----:B------:R-:W2:Y:S04]  /*600c0*/  LDL.LU R5, [R1+0x3c8] ;  /* 0x0003c80001057983 */ /* 0x000ea80000300800 */
[----:B------:R-:W2:Y:S01]  /*600d0*/  LDL.LU R3, [R1+0x3cc] ;  /* 0x0003cc0001037983 */ /* 0x000ea20000300800 */
[----:B------:R-:W-:Y:S01]  /*600e0*/  ISETP.LT.AND P4, PT, R77, UR6, !P4 ;  /* 0x000000064d007c0c */ /* 0x000fe2000e781270 */
[----:B------:R-:W1:Y:S01]  /*600f0*/  LDCU UR6, c[0x0][0x398] ;  /* 0x00007300ff0677ac */ /* 0x000e620008000800 */
[----:B------:R-:W-:-:S02]  /*60100*/  PRMT R2, R50, 0x9910, RZ ;  /* 0x0000991032027816 */ /* 0x000fc400000000ff */
[----:B------:R-:W-:Y:S01]  /*60110*/  ISETP.LT.AND P6, PT, R81, UR7, !P5 ;  /* 0x0000000751007c0c */ /* 0x000fe2000efc1270 */
[----:B------:R-:W0:Y:S01]  /*60120*/  LDCU UR7, c[0x0][0x398] ;  /* 0x00007300ff0777ac */ /* 0x000e220008000800 */
[----:B------:R-:W-:Y:S02]  /*60130*/  SHF.R.S32.HI R2, RZ, 0x8, R2 ;  /* 0x00000008ff027819 */ /* 0x000fe40000011402 */
[----:B------:R-:W-:Y:S01]  /*60140*/  ISETP.LT.AND P5, PT, R77, UR9, !P5 ;  /* 0x000000094d007c0c */ /* 0x000fe2000efa1270 */
[----:B------:R-:W0:Y:S01]  /*60150*/  LDCU UR9, c[0x0][0x398] ;  /* 0x00007300ff0977ac */ /* 0x000e220008000800 */
[----:B-----5:R-:W-:Y:S02]  /*60160*/  F2FP.SATFINITE.E5M2.F32.PACK_AB_MERGE_C R0, R4, R17, RZ ;  /* 0x000000110400723e */ /* 0x020fe400048060ff */
[----:B------:R-:W5:Y:S04]  /*60170*/  LDL.LU R4, [R1+0x1590] ;  /* 0x0015900001047983 */ /* 0x000f680000300800 */
[----:B---3--:R3:W-:Y:S01]  /*60180*/  @P4 STG.E.U8 desc[UR20][R8.64], R2 ;  /* 0x0000000208004986 */ /* 0x0087e2000c101114 */
[----:B----4-:R-:W-:Y:S01]  /*60190*/  ISETP.GE.AND P4, PT, R7, UR5, PT ;  /* 0x0000000507007c0c */ /* 0x010fe2000bf86270 */
[----:B------:R-:W5:Y:S02]  /*601a0*/  LDCU UR5, c[0x0][0x39c] ;  /* 0x00007380ff0577ac */ /* 0x000f640008000800 */
[----:B------:R4:W-:Y:S01]  /*601b0*/  @P6 STG.E.U8 desc[UR20][R12.64], R0 ;  /* 0x000000000c006986 */ /* 0x0009e2000c101114 */
[----:B------:R-:W-:Y:S01]  /*601c0*/  ISETP.LT.AND P6, PT, R81, UR10, !P4 ;  /* 0x0000000a51007c0c */ /* 0x000fe2000e7c1270 */
[----:B------:R-:W0:Y:S01]  /*601d0*/  LDCU UR10, c[0x0][0x398] ;  /* 0x00007300ff0a77ac */ /* 0x000e220008000800 */
[----:B-1----:R-:W-:Y:S01]  /*601e0*/  ISETP.LT.AND P4, PT, R77, UR6, !P4 ;  /* 0x000000064d007c0c */ /* 0x002fe2000e781270 */
[----:B------:R-:W1:Y:S01]  /*601f0*/  LDCU UR6, c[0x0][0x398] ;  /* 0x00007300ff0677ac */ /* 0x000e620008000800 */
[----:B---3--:R-:W3:Y:S01]  /*60200*/  LDL.LU.64 R8, [R1+0x158] ;  /* 0x0001580001087983 */ /* 0x008ee20000300a00 */
[----:B----4-:R-:W-:-:S03]  /*60210*/  PRMT R0, R0, 0x9910, RZ ;  /* 0x0000991000007816 */ /* 0x010fc600000000ff */
[----:B------:R-:W4:Y:S01]  /*60220*/  LDL.LU.64 R12, [R1+0x150] ;  /* 0x00015000010c7983 */ /* 0x000f220000300a00 */
[----:B------:R-:W-:Y:S02]  /*60230*/  SHF.R.S32.HI R0, RZ, 0x8, R0 ;  /* 0x00000008ff007819 */ /* 0x000fe40000011400 */
[----:B--2---:R-:W-:-:S05]  /*60240*/  F2FP.SATFINITE.E5M2.F32.PACK_AB_MERGE_C R52, R53, R52, RZ ;  /* 0x000000343534723e */ /* 0x004fca00048060ff */
[----:B------:R2:W-:Y:S01]  /*60250*/  @P5 STG.E.U8 desc[UR20][R14.64], R52 ;  /* 0x000000340e005986 */ /* 0x0005e2000c101114 */
[----:B0-----:R-:W-:Y:S01]  /*60260*/  ISETP.GE.AND P5, PT, R6, UR4, PT ;  /* 0x0000000406007c0c */ /* 0x001fe2000bfa6270 */
[----:B------:R-:W0:Y:S02]  /*60270*/  LDCU UR4, c[0x0][0x39c] ;  /* 0x00007380ff0477ac */ /* 0x000e240008000800 */
[----:B------:R-:W0:Y:S01]  /*60280*/  LDL.LU R6, [R1+0x130c] ;  /* 0x00130c0001067983 */ /* 0x000e220000300800 */
[----:B--2---:R-:W-:-:S03]  /*60290*/  PRMT R52, R52, 0x9910, RZ ;  /* 0x0000991034347816 */ /* 0x004fc600000000ff */
[----:B------:R2:W-:Y:S01]  /*602a0*/  @P6 STG.E.U8 desc[UR20][R10.64], R0 ;  /* 0x000000000a006986 */ /* 0x0005e2000c101114 */
[----:B------:R-:W-:-:S03]  /*602b0*/  SHF.R.S32.HI R52, RZ, 0x8, R52 ;  /* 0x00000008ff347819 */ /* 0x000fc60000011434 */
[----:B------:R-:W4:Y:S04]  /*602c0*/  LDL.LU R7, [R1+0x3d0] ;  /* 0x0003d00001077983 */ /* 0x000f280000300800 */
[----:B------:R1:W-:Y:S01]  /*602d0*/  @P4 STG.E.U8 desc[UR20][R54.64], R52 ;  /* 0x0000003436004986 */ /* 0x0003e2000c101114 */
[----:B--2---:R-:W-:-:S03]  /*602e0*/  F2FP.SATFINITE.E5M2.F32.PACK_AB_MERGE_C R0, R3, R5, RZ ;  /* 0x000000050300723e */ /* 0x004fc600048060ff */
[----:B------:R-:W2:Y:S04]  /*602f0*/  LDL.LU R3, [R1+0x3d4] ;  /* 0x0003d40001037983 */ /* 0x000ea80000300800 */
[----:B-1----:R-:W2:Y:S01]  /*60300*/  LDL.LU.64 R54, [R1+0x1718] ;  /* 0x0017180001367983 */ /* 0x002ea20000300a00 */
[----:B------:R-:W-:Y:S01]  /*60310*/  ISETP.LT.AND P6, PT, R81, UR7, !P5 ;  /* 0x0000000751007c0c */ /* 0x000fe2000efc1270 */
[----:B------:R-:W1:Y:S01]  /*60320*/  LDCU UR7, c[0x0][0x398] ;  /* 0x00007300ff0777ac */ /* 0x000e620008000800 */
[----:B-----5:R-:W-:Y:S01]  /*60330*/  ISETP.GE.AND P4, PT, R4, UR5, PT ;  /* 0x0000000504007c0c */ /* 0x020fe2000bf86270 */
[----:B------:R-:W5:Y:S01]  /*60340*/  LDL.LU.64 R14, [R1+0x140] ;  /* 0x00014000010e7983 */ /* 0x000f620000300a00 */
[----:B------:R-:W-:Y:S01]  /*60350*/  ISETP.LT.AND P5, PT, R77, UR9, !P5 ;  /* 0x000000094d007c0c */ /* 0x000fe2000efa1270 */
[----:B------:R-:W0:Y:S01]  /*60360*/  LDCU UR5, c[0x0][0x398] ;  /* 0x00007300ff0577ac */ /* 0x000e220008000800 */
[----:B------:R-:W-:Y:S01]  /*60370*/  PRMT R2, R0, 0x9910, RZ ;  /* 0x0000991000027816 */ /* 0x000fe200000000ff */
[----:B------:R-:W5:Y:S01]  /*60380*/  LDL.LU.64 R4, [R1+0x138] ;  /* 0x0001380001047983 */ /* 0x000f620000300a00 */
[----:B------:R-:W0:Y:S05]  /*60390*/  LDCU UR9, c[0x0][0x398] ;  /* 0x00007300ff0977ac */ /* 0x000e2a0008000800 */
[----:B---3--:R3:W-:Y:S01]  /*603a0*/  @P6 STG.E.U8 desc[UR20][R8.64], R0 ;  /* 0x0000000008006986 */ /* 0x0087e2000c101114 */
[----:B------:R-:W-:Y:S01]  /*603b0*/  ISETP.LT.AND P6, PT, R81, UR10, !P4 ;  /* 0x0000000a51007c0c */ /* 0x000fe2000e7c1270 */
[----:B------:R-:W0:Y:S01]  /*603c0*/  LDCU UR10, c[0x0][0x398] ;  /* 0x00007300ff0a77ac */ /* 0x000e220008000800 */
[----:B------:R-:W-:Y:S01]  /*603d0*/  SHF.R.S32.HI R2, RZ, 0x8, R2 ;  /* 0x00000008ff027819 */ /* 0x000fe20000011402 */
[----:B---3--:R-:W3:Y:S04]  /*603e0*/  LDL.LU R9, [R1+0x158c] ;  /* 0x00158c0001097983 */ /* 0x008ee80000300800 */
[----:B------:R-:W3:Y:S01]  /*603f0*/  LDL.LU.64 R10, [R1+0x130] ;  /* 0x00013000010a7983 */ /* 0x000ee20000300a00 */
[----:B--2---:R-:W-:-:S05]  /*60400*/  F2FP.SATFINITE.E5M2.F32.PACK_AB_MERGE_C R54, R55, R54, RZ ;  /* 0x000000363736723e */ /* 0x004fca00048060ff */
[----:B----4-:R-:W-:Y:S04]  /*60410*/  @P5 STG.E.U8 desc[UR20][R12.64], R54 ;  /* 0x000000360c005986 */ /* 0x010fe8000c101114 */
[----:B------:R2:W-:Y:S04]  /*60420*/  @P6 STG.E.U8 desc[UR20][R56.64], R2 ;  /* 0x0000000238006986 */ /* 0x0005e8000c101114 */
[----:B--2---:R-:W2:Y:S01]  /*60430*/  LDL.LU.64 R56, [R1+0x1710] ;  /* 0x0017100001387983 */ /* 0x004ea20000300a00 */
[----:B------:R-:W-:Y:S01]  /*60440*/  ISETP.LT.AND P4, PT, R77, UR6, !P4 ;  /* 0x000000064d007c0c */ /* 0x000fe2000e781270 */
[----:B------:R-:W4:Y:S01]  /*60450*/  LDCU UR6, c[0x0][0x398] ;  /* 0x00007300ff0677ac */ /* 0x000f220008000800 */
[----:B------:R-:W-:Y:S01]  /*60460*/  PRMT R0, R54, 0x9910, RZ ;  /* 0x0000991036007816 */ /* 0x000fe200000000ff */
[----:B------:R-:W3:Y:S01]  /*60470*/  LDL.LU R8, [R1+0x1588] ;  /* 0x0015880001087983 */ /* 0x000ee20000300800 */
[----:B0-----:R-:W-:Y:S01]  /*60480*/  ISETP.GE.AND P5, PT, R6, UR4, PT ;  /* 0x0000000406007c0c */ /* 0x001fe2000bfa6270 */
[----:B------:R-:W0:Y:S01]  /*60490*/  LDCU UR4, c[0x0][0x398] ;  /* 0x00007300ff0477ac */ /* 0x000e220008000800 */
[----:B------:R-:W-:Y:S01]  /*604a0*/  SHF.R.S32.HI R0, RZ, 0x8, R0 ;  /* 0x00000008ff007819 */ /* 0x000fe20000011400 */
[----:B------:R-:W4:Y:S01]  /*604b0*/  LDL.LU R13, [R1+0x3d8] ;  /* 0x0003d800010d7983 */ /* 0x000f220000300800 */
[----:B-1----:R-:W-:Y:S01]  /*604c0*/  ISETP.LT.AND P6, PT, R81, UR7, !P5 ;  /* 0x0000000751007c0c */ /* 0x002fe2000efc1270 */
[----:B------:R-:W1:Y:S01]  /*604d0*/  LDCU UR7, c[0x0][0x398] ;  /* 0x00007300ff0777ac */ /* 0x000e620008000800 */
[----:B------:R-:W-:Y:S01]  /*604e0*/  ISETP.LT.AND P5, PT, R77, UR5, !P5 ;  /* 0x000000054d007c0c */ /* 0x000fe2000efa1270 */
[----:B------:R-:W4:Y:S01]  /*604f0*/  LDL.LU R6, [R1+0x3dc] ;  /* 0x0003dc0001067983 */ /* 0x000f220000300800 */
[----:B------:R-:W-:Y:S01]  /*60500*/  F2FP.SATFINITE.E5M2.F32.PACK_AB_MERGE_C R3, R3, R7, RZ ;  /* 0x000000070303723e */ /* 0x000fe200048060ff */
[----:B------:R-:W0:Y:S02]  /*60510*/  LDCU UR5, c[0x0][0x398] ;  /* 0x00007300ff0577ac */ /* 0x000e240008000800 */
[----:B-----5:R5:W-:Y:S01]  /*60520*/  @P4 STG.E.U8 desc[UR20][R14.64], R0 ;  /* 0x000000000e004986 */ /* 0x020be2000c101114 */
[----:B------:R-:W-:Y:S01]  /*60530*/  ISETP.LT.AND P4, PT, R81, UR9, !P3 ;  /* 0x0000000951007c0c */ /* 0x000fe2000df81270 */
[----:B------:R-:W0:Y:S01]  /*60540*/  LDCU UR9, c[0x0][0x398] ;  /* 0x00007300ff0977ac */ /* 0x000e220008000800 */
[----:B------:R-:W-:Y:S01]  /*60550*/  PRMT R2, R3, 0x9910, RZ ;  /* 0x0000991003027816 */ /* 0x000fe200000000ff */
[----:B------:R-:W4:Y:S03]  /*60560*/  LDL.LU.64 R16, [R1+0x120] ;  /* 0x0001200001107983 */ /* 0x000f260000300a00 */
[----:B------:R-:W-:Y:S01]  /*60570*/  SHF.R.S32.HI R2, RZ, 0x8, R2 ;  /* 0x00000008ff027819 */ /* 0x000fe20000011402 */
[----:B------:R0:W-:Y:S04]  /*60580*/  @P6 STG.E.U8 desc[UR20][R4.64], R3 ;  /* 0x0000000304006986 */ /* 0x0001e8000c101114 */
[----:B-----5:R-:W5:Y:S04]  /*60590*/  LDL.LU.64 R14, [R1+0x118] ;  /* 0x00011800010e7983 */ /* 0x020f680000300a00 */
[----:B------:R-:W4:Y:S04]  /*605a0*/  LDL.LU R7, [R1+0x1584] ;  /* 0x0015840001077983 */ /* 0x000f280000300800 */
[----:B0-----:R-:W5:Y:S01]  /*605b0*/  LDL.LU.64 R4, [R1+0x110] ;  /* 0x0001100001047983 */ /* 0x001f620000300a00 */
[----:B--2---:R-:W-:-:S05]  /*605c0*/  F2FP.SATFINITE.E5M2.F32.PACK_AB_MERGE_C R56, R57, R56, RZ ;  /* 0x000000383938723e */ /* 0x004fca00048060ff */
[----:B---3--:R-:W-:Y:S04]  /*605d0*/  @P5 STG.E.U8 desc[UR20][R10.64], R56 ;  /* 0x000000380a005986 */ /* 0x008fe8000c101114 */
[----:B------:R0:W-:Y:S04]  /*605e0*/  @P4 STG.E.U8 desc[UR20][R58.64], R2 ;  /* 0x000000023a004986 */ /* 0x0001e8000c101114 */
[----:B0-----:R-:W2:Y:S01]  /*605f0*/  LDL.LU.64 R58, [R1+0x1708] ;  /* 0x00170800013a7983 */ /* 0x001ea20000300a00 */
[----:B------:R-:W-:Y:S01]  /*60600*/  ISETP.LT.AND P3, PT, R77, UR4, !P3 ;  /* 0x000000044d007c0c */ /* 0x000fe2000df61270 */
[----:B------:R-:W0:Y:S01]  /*60610*/  LDCU UR4, c[0x0][0x398] ;  /* 0x00007300ff0477ac */ /* 0x000e220008000800 */
[----:B------:R-:W-:Y:S01]  /*60620*/  PRMT R0, R56, 0x9910, RZ ;  /* 0x0000991038007816 */ /* 0x000fe200000000ff */
[----:B------:R-:W3:Y:S03]  /*60630*/  LDL.LU R12, [R1+0x1514] ;  /* 0x00151400010c7983 */ /* 0x000ee60000300800 */
[----:B------:R-:W-:Y:S01]  /*60640*/  SHF.R.S32.HI R0, RZ, 0x8, R0 ;  /* 0x00000008ff007819 */ /* 0x000fe20000011400 */
[----:B------:R-:W3:Y:S01]  /*60650*/  LDL.LU R10, [R1+0x3e0] ;  /* 0x0003e000010a7983 */ /* 0x000ee20000300800 */
[----:B------:R-:W-:Y:S01]  /*60660*/  ISETP.LT.AND P5, PT, R81, UR5, !P2 ;  /* 0x0000000551007c0c */ /* 0x000fe2000d7a1270 */
[----:B------:R-:W0:Y:S01]  /*60670*/  LDCU UR5, c[0x0][0x398] ;  /* 0x00007300ff0577ac */ /* 0x000e220008000800 */
[----:B----4-:R-:W-:Y:S01]  /*60680*/  ISETP.LT.AND P2, PT, R77, UR6, !P2 ;  /* 0x000000064d007c0c */ /* 0x010fe2000d741270 */
[----:B------:R-:W3:Y:S01]  /*60690*/  LDL.LU R11, [R1+0x3e4] ;  /* 0x0003e400010b7983 */ /* 0x000ee20000300800 */
[----:B------:R-:W-:Y:S01]  /*606a0*/  F2FP.SATFINITE.E5M2.F32.PACK_AB_MERGE_C R3, R6, R13, RZ ;  /* 0x0000000d0603723e */ /* 0x000fe200048060ff */
[----:B------:R-:W4:Y:S02]  /*606b0*/  LDCU UR6, c[0x0][0x398] ;  /* 0x00007300ff0677ac */ /* 0x000f240008000800 */
[----:B------:R-:W-:Y:S01]  /*606c0*/  @P3 STG.E.U8 desc[UR20][R16.64], R0 ;  /* 0x0000000010003986 */ /* 0x000fe2000c101114 */
[----:B-1----:R-:W-:Y:S01]  /*606d0*/  ISETP.LT.AND P3, PT, R81, UR7, !P0 ;  /* 0x0000000751007c0c */ /* 0x002fe2000c761270 */
[----:B------:R-:W1:Y:S01]  /*606e0*/  LDCU UR7, c[0x0][0x398] ;  /* 0x00007300ff0777ac */ /* 0x000e620008000800 */
[----:B------:R-:W-:-:S04]  /*606f0*/  PRMT R2, R3, 0x9910, RZ ;  /* 0x0000991003027816 */ /* 0x000fc800000000ff */
[----:B------:R-:W-:Y:S01]  /*60700*/  SHF.R.S32.HI R2, RZ, 0x8, R2 ;  /* 0x00000008ff027819 */ /* 0x000fe20000011402 */
[----:B-----5:R-:W-:Y:S01]  /*60710*/  @P5 STG.E.U8 desc[UR20][R14.64], R3 ;  /* 0x000000030e005986 */ /* 0x020fe2000c101114 */
[----:B------:R-:W-:Y:S01]  /*60720*/  ISETP.GE.AND P6, PT, R9, UR13, PT ;  /* 0x0000000d09007c0c */ /* 0x000fe2000bfc6270 */
[----:B------:R-:W5:Y:S01]  /*60730*/  LDCU UR13, c[0x0][0x398] ;  /* 0x00007300ff0d77ac */ /* 0x000f620008000800 */
[----:B------:R-:W-:Y:S02]  /*60740*/  ISETP.GE.AND P4, PT, R8, UR15, PT ;  /* 0x0000000f08007c0c */ /* 0x000fe4000bf86270 */
[----:B------:R-:W3:Y:S04]  /*60750*/  LDL.LU.64 R8, [R1+0x100] ;  /* 0x0001000001087983 */ /* 0x000ee80000300a00 */
[----:B------:R-:W3:Y:S01]  /*60760*/  LDL.LU R6, [R1+0x12fc] ;  /* 0x0012fc0001067983 */ /* 0x000ee20000300800 */
[----:B--2---:R-:W-:-:S05]  /*60770*/  F2FP.SATFINITE.E5M2.F32.PACK_AB_MERGE_C R58, R59, R58, RZ ;  /* 0x0000003a3b3a723e */ /* 0x004fca00048060ff */
[----:B------:R-:W-:Y:S04]  /*60780*/  @P2 STG.E.U8 desc[UR20][R4.64], R58 ;  /* 0x0000003a04002986 */ /* 0x000fe8000c101114 */
[----:B------:R2:W-:Y:S04]  /*60790*/  @P3 STG.E.U8 desc[UR20][R60.64], R2 ;  /* 0x000000023c003986 */ /* 0x0005e8000c101114 */
[----:B--2---:R-:W2:Y:S01]  /*607a0*/  LDL.LU.64 R60, [R1+0x1700] ;  /* 0x00170000013c7983 */ /* 0x004ea20000300a00 */
[----:B0-----:R-:W-:Y:S01]  /*607b0*/  ISETP.LT.AND P0, PT, R77, UR4, !P0 ;  /* 0x000000044d007c0c */ /* 0x001fe2000c701270 */
[----:B------:R-:W0:Y:S01]  /*607c0*/  LDCU UR4, c[0x0][0x398] ;  /* 0x00007300ff0477ac */ /* 0x000e220008000800 */
[----:B------:R-:W-:Y:S01]  /*607d0*/  ISETP.LT.AND P3, PT, R81, UR5, !P6 ;  /* 0x0000000551007c0c */ /* 0x000fe2000f761270 */
[----:B------:R-:W5:Y:S01]  /*607e0*/  LDL.LU R4, [R1+0x12f8] ;  /* 0x0012f80001047983 */ /* 0x000f620000300800 */
[----:B------:R-:W-:Y:S01]  /*607f0*/  PRMT R0, R58, 0x9910, RZ ;  /* 0x000099103a007816 */ /* 0x000fe200000000ff */
[----:B------:R-:W0:Y:S01]  /*60800*/  LDCU UR5, c[0x0][0x398] ;  /* 0x00007300ff0577ac */ /* 0x000e220008000800 */
[----:B----4-:R-:W-:-:S02]  /*60810*/  ISETP.LT.AND P6, PT, R77, UR6, !P6 ;  /* 0x000000064d007c0c */ /* 0x010fc4000f7c1270 */
[----:B------:R-:W-:Y:S01]  /*60820*/  ISETP.GE.AND P5, PT, R7, UR19, PT ;  /* 0x0000001307007c0c */ /* 0x000fe2000bfa6270 */
[----:B------:R-:W4:Y:S01]  /*60830*/  LDCU UR6, c[0x0][0x398] ;  /* 0x00007300ff0677ac */ /* 0x000f220008000800 */
[----:B------:R-:W-:Y:S01]  /*60840*/  SHF.R.S32.HI R0, RZ, 0x8, R0 ;  /* 0x00000008ff007819 */ /* 0x000fe20000011400 */
[----:B------:R-:W4:Y:S01]  /*60850*/  LDL.LU R7, [R1+0x3e8] ;  /* 0x0003e80001077983 */ /* 0x000f220000300800 */
[----:B---3--:R-:W-:-:S03]  /*60860*/  F2FP.SATFINITE.E5M2.F32.PACK_AB_MERGE_C R3, R11, R10, RZ ;  /* 0x0000000a0b03723e */ /* 0x008fc600048060ff */
[----:B------:R-:W4:Y:S04]  /*60870*/  LDL.LU R5, [R1+0x3ec] ;  /* 0x0003ec0001057983 */ /* 0x000f280000300800 */
[----:B------:R-:W-:Y:S04]  /*60880*/  @P0 STG.E.U8 desc[UR20][R8.64], R0 ;  /* 0x0000000008000986 */ /* 0x000fe8000c101114 */
[----:B------:R3:W-:Y:S04]  /*60890*/  @P3 STG.E.U8 desc[UR20][R62.64], R3 ;  /* 0x000000033e003986 */ /* 0x0007e8000c101114 */
[----:B---3--:R-:W3:Y:S01]  /*608a0*/  LDL.LU.64 R62, [R1+0x16f8] ;  /* 0x0016f800013e7983 */ /* 0x008ee20000300a00 */
[----:B--2---:R-:W-:-:S05]  /*608b0*/  F2FP.SATFINITE.E5M2.F32.PACK_AB_MERGE_C R60, R61, R60, RZ ;  /* 0x0000003c3d3c723e */ /* 0x004fca00048060ff */
[----:B------:R2:W-:Y:S04]  /*608c0*/  @P6 STG.E.U8 desc[UR20][R64.64], R60 ;  /* 0x0000003c40006986 */ /* 0x0005e8000c101114 */
[----:B--2---:R-:W2:Y:S04]  /*608d0*/  LDL.LU.64 R64, [R1+0x16f0] ;  /* 0x0016f00001407983 */ /* 0x004ea80000300a00 */
[----:B------:R-:W2:Y:S04]  /*608e0*/  LDL.LU R10, [R1+0x12f4] ;  /* 0x0012f400010a7983 */ /* 0x000ea80000300800 */
[----:B------:R-:W2:Y:S04]  /*608f0*/  LDL.LU R8, [R1+0x3f0] ;  /* 0x0003f00001087983 */ /* 0x000ea80000300800 */
[----:B------:R-:W2:Y:S01]  /*60900*/  LDL.LU R9, [R1+0x3f4] ;  /* 0x0003f40001097983 */ /* 0x000ea20000300800 */
[----:B-1----:R-:W-:Y:S01]  /*60910*/  ISETP.LT.AND P0, PT, R81, UR7, !P4 ;  /* 0x0000000751007c0c */ /* 0x002fe2000e701270 */
[----:B------:R-:W1:Y:S01]  /*60920*/  LDCU UR7, c[0x0][0x398] ;  /* 0x00007300ff0777ac */ /* 0x000e620008000800 */
[----:B------:R-:W-:-:S02]  /*60930*/  PRMT R0, R60, 0x9910, RZ ;  /* 0x000099103c007816 */ /* 0x000fc400000000ff */
[----:B0-----:R-:W-:Y:S01]  /*60940*/  ISETP.LT.AND P4, PT, R77, UR4, !P4 ;  /* 0x000000044d007c0c */ /* 0x001fe2000e781270 */
[----:B------:R-:W0:Y:S01]  /*60950*/  LDCU UR4, c[0x0][0x398] ;  /* 0x00007300ff0477ac */ /* 0x000e220008000800 */
[----:B------:R-:W-:Y:S01]  /*60960*/  PRMT R2, R3, 0x9910, RZ ;  /* 0x0000991003027816 */ /* 0x000fe200000000ff */
[----:B------:R-:W-:Y:S01]  /*60970*/  IMAD.MOV.U32 R3, RZ, RZ, R0 ;  /* 0x000000ffff037224 */ /* 0x000fe200078e0000 */
[----:B------:R-:W-:Y:S01]  /*60980*/  ISETP.LT.AND P6, PT, R81, UR5, !P5 ;  /* 0x0000000551007c0c */ /* 0x000fe2000efc1270 */
[----:B------:R-:W0:Y:S01]  /*60990*/  LDCU UR5, c[0x0][0x398] ;  /* 0x00007300ff0577ac */ /* 0x000e220008000800 */
[----:B------:R-:W-:Y:S02]  /*609a0*/  SHF.R.S32.HI R2, RZ, 0x8, R2 ;  /* 0x00000008ff027819 */ /* 0x000fe40000011402 */
[----:B------:R-:W-:Y:S02]  /*609b0*/  SHF.R.S32.HI R3, RZ, 0x8, R3 ;  /* 0x00000008ff037819 */ /* 0x000fe40000011403 */
[----:B------:R-:W-:Y:S01]  /*609c0*/  ISETP.GE.AND P2, PT, R12, UR11, PT ;  /* 0x0000000b0c007c0c */ /* 0x000fe2000bf46270 */
[----:B------:R0:W-:Y:S01]  /*609d0*/  @P0 STG.E.U8 desc[UR20][R66.64], R2 ;  /* 0x0000000242000986 */ /* 0x0001e2000c101114 */
[----:B----4-:R-:W-:Y:S01]  /*609e0*/  F2FP.SATFINITE.E5M2.F32.PACK_AB_MERGE_C R7, R5, R7, RZ ;  /* 0x000000070507723e */ /* 0x010fe200048060ff */
[----:B------:R-:W4:Y:S01]  /*609f0*/  LDCU UR11, c[0x0][0x398] ;  /* 0x00007300ff0b77ac */ /* 0x000f220008000800 */
[----:B------:R-:W-:Y:S01]  /*60a00*/  ISETP.GE.AND P3, PT, R6, UR17, PT ;  /* 0x0000001106007c0c */ /* 0x000fe2000bf66270 */
[----:B------:R0:W-:Y:S01]  /*60a10*/  @P4 STG.E.U8 desc[UR20][R92.64], R3 ;  /* 0x000000035c004986 */ /* 0x0001e2000c101114 */
[----:B------:R-:W-:Y:S01]  /*60a20*/  ISETP.LT.AND P5, PT, R77, UR6, !P5 ;  /* 0x000000064d007c0c */ /* 0x000fe2000efa1270 */
[----:B------:R-:W4:Y:S01]  /*60a30*/  LDCU UR6, c[0x0][0x398] ;  /* 0x00007300ff0677ac */ /* 0x000f220008000800 */
[----:B------:R-:W-:-:S02]  /*60a40*/  ISETP.LT.AND P4, PT, R81, UR9, !P2 ;  /* 0x0000000951007c0c */ /* 0x000fc4000d781270 */
[----:B-1----:R-:W-:Y:S01]  /*60a50*/  ISETP.LT.AND P2, PT, R77, UR7, !P2 ;  /* 0x000000074d007c0c */ /* 0x002fe2000d741270 */
[----:B------:R-:W1:Y:S01]  /*60a60*/  LDCU UR7, c[0x0][0x398] ;  /* 0x00007300ff0777ac */ /* 0x000e620008000800 */
[----:B---3--:R-:W-:Y:S01]  /*60a70*/  F2FP.SATFINITE.E5M2.F32.PACK_AB_MERGE_C R63, R63, R62, RZ ;  /* 0x0000003e3f3f723e */ /* 0x008fe200048060ff */
[----:B------:R3:W-:Y:S01]  /*60a80*/  @P6 STG.E.U8 desc[UR20][R90.64], R7 ;  /* 0x000000075a006986 */ /* 0x0007e2000c101114 */
[----:B------:R-:W-:Y:S02]  /*60a90*/  ISETP.LT.AND P6, PT, R81, UR10, !P3 ;  /* 0x0000000a51007c0c */ /* 0x000fe4000dfc1270 */
[----:B------:R-:W-:Y:S01]  /*60aa0*/  PRMT R0, R7, 0x9910, RZ ;  /* 0x0000991007007816 */ /* 0x000fe200000000ff */
[----:B0-----:R-:W2:Y:S01]  /*60ab0*/  LDL.LU.64 R66, [R1+0x16e8] ;  /* 0x0016e80001427983 */ /* 0x001ea20000300a00 */
[----:B------:R-:W-:Y:S02]  /*60ac0*/  PRMT R5, R63, 0x9910, RZ ;  /* 0x000099103f057816 */ /* 0x000fe400000000ff */
[----:B-----5:R-:W-:Y:S01]  /*60ad0*/  ISETP.GE.AND P0, PT, R4, UR25, PT ;  /* 0x0000001904007c0c */ /* 0x020fe2000bf06270 */
[----:B------:R-:W5:Y:S01]  /*60ae0*/  LDL.LU R6, [R1+0x3f8] ;  /* 0x0003f80001067983 */ /* 0x000f620000300800 */
[----:B------:R-:W-:-:S02]  /*60af0*/  SHF.R.S32.HI R3, RZ, 0x8, R0 ;  /* 0x00000008ff037819 */ /* 0x000fc40000011400 */
[----:B------:R-:W-:Y:S01]  /*60b00*/  SHF.R.S32.HI R5, RZ, 0x8, R5 ;  /* 0x00000008ff057819 */ /* 0x000fe20000011405 */
[----:B------:R-:W5:Y:S04]  /*60b10*/  LDL.LU R4, [R1+0x3fc] ;  /* 0x0003fc0001047983 */ /* 0x000f680000300800 */
[----:B------:R-:W-:Y:S04]  /*60b20*/  @P5 STG.E.U8 desc[UR20][R88.64], R63 ;  /* 0x0000003f58005986 */ /* 0x000fe8000c101114 */
[----:B------:R0:W-:Y:S01]  /*60b30*/  @P4 STG.E.U8 desc[UR20][R86.64], R3 ;  /* 0x0000000356004986 */ /* 0x0001e2000c101114 */
[----:B------:R-:W-:-:S03]  /*60b40*/  ISETP.LT.AND P4, PT, R81, UR5, !P0 ;  /* 0x0000000551007c0c */ /* 0x000fc6000c781270 */
[----:B------:R0:W-:Y:S01]  /*60b50*/  @P2 STG.E.U8 desc[UR20][R84.64], R5 ;  /* 0x0000000554002986 */ /* 0x0001e2000c101114 */
[----:B------:R-:W-:Y:S02]  /*60b60*/  ISETP.LT.AND P2, PT, R81, UR12, !P1 ;  /* 0x0000000c51007c0c */ /* 0x000fe4000cf41270 */
[C---:B------:R-:W-:Y:S02]  /*60b70*/  ISETP.LT.AND P3, PT, R77.reuse, UR4, !P3 ;  /* 0x000000044d007c0c */ /* 0x040fe4000df61270 */
[C---:B------:R-:W-:Y:S02]  /*60b80*/  ISETP.LT.AND P1, PT, R77.reuse, UR13, !P1 ;  /* 0x0000000d4d007c0c */ /* 0x040fe4000cf21270 */
[----:B----4-:R-:W-:Y:S02]  /*60b90*/  ISETP.LT.AND P0, PT, R77, UR6, !P0 ;  /* 0x000000064d007c0c */ /* 0x010fe4000c701270 */
[----:B--2---:R-:W-:Y:S02]  /*60ba0*/  ISETP.GE.AND P5, PT, R10, UR23, PT ;  /* 0x000000170a007c0c */ /* 0x004fe4000bfa6270 */
[----:B---3--:R-:W-:-:S05]  /*60bb0*/  F2FP.SATFINITE.E5M2.F32.PACK_AB_MERGE_C R7, R9, R8, RZ ;  /* 0x000000080907723e */ /* 0x008fca00048060ff */
[----:B------:R2:W-:Y:S01]  /*60bc0*/  @P6 STG.E.U8 desc[UR20][R82.64], R7 ;  /* 0x0000000752006986 */ /* 0x0005e2000c101114 */
[----:B------:R-:W-:Y:S02]  /*60bd0*/  ISETP.LT.AND P6, PT, R81, UR11, !P5 ;  /* 0x0000000b51007c0c */ /* 0x000fe4000efc1270 */
[----:B-1----:R-:W-:Y:S01]  /*60be0*/  ISETP.LT.AND P5, PT, R77, UR7, !P5 ;  /* 0x000000074d007c0c */ /* 0x002fe2000efa1270 */
[----:B------:R-:W3:Y:S04]  /*60bf0*/  LDL.LU R81, [R1+0x16e0] ;  /* 0x0016e00001517983 */ /* 0x000ee80000300800 */
[----:B------:R-:W4:Y:S01]  /*60c00*/  LDL.LU R77, [R1+0x16dc] ;  /* 0x0016dc00014d7983 */ /* 0x000f220000300800 */
[----:B------:R-:W-:Y:S02]  /*60c10*/  PRMT R0, R7, 0x9910, RZ ;  /* 0x0000991007007816 */ /* 0x000fe400000000ff */
[----:B------:R-:W-:-:S03]  /*60c20*/  F2FP.SATFINITE.E5M2.F32.PACK_AB_MERGE_C R65, R65, R64, RZ ;  /* 0x000000404141723e */ /* 0x000fc600048060ff */
[----:B0-----:R-:W-:Y:S01]  /*60c30*/  IMAD.MOV.U32 R3, RZ, RZ, R0 ;  /* 0x000000ffff037224 */ /* 0x001fe200078e0000 */
[----:B------:R-:W-:-:S04]  /*60c40*/  PRMT R5, R65, 0x9910, RZ ;  /* 0x0000991041057816 */ /* 0x000fc800000000ff */
[----:B------:R-:W-:Y:S02]  /*60c50*/  SHF.R.S32.HI R3, RZ, 0x8, R3 ;  /* 0x00000008ff037819 */ /* 0x000fe40000011403 */
[----:B------:R-:W-:Y:S02]  /*60c60*/  SHF.R.S32.HI R5, RZ, 0x8, R5 ;  /* 0x00000008ff057819 */ /* 0x000fe40000011405 */
[----:B------:R-:W-:Y:S02]  /*60c70*/  F2FP.SATFINITE.E5M2.F32.PACK_AB_MERGE_C R67, R67, R66, RZ ;  /* 0x000000424343723e */ /* 0x000fe400048060ff */
[----:B-----5:R-:W-:Y:S02]  /*60c80*/  F2FP.SATFINITE.E5M2.F32.PACK_AB_MERGE_C R11, R4, R6, RZ ;  /* 0x00000006040b723e */ /* 0x020fe400048060ff */
[----:B------:R-:W-:Y:S02]  /*60c90*/  PRMT R9, R67, 0x9910, RZ ;  /* 0x0000991043097816 */ /* 0x000fe400000000ff */
[----:B--2---:R-:W-:-:S02]  /*60ca0*/  PRMT R7, R11, 0x9910, RZ ;  /* 0x000099100b077816 */ /* 0x004fc400000000ff */
[----:B------:R-:W-:Y:S02]  /*60cb0*/  SHF.R.S32.HI R9, RZ, 0x8, R9 ;  /* 0x00000008ff097819 */ /* 0x000fe40000011409 */
[----:B------:R-:W-:Y:S01]  /*60cc0*/  SHF.R.S32.HI R7, RZ, 0x8, R7 ;  /* 0x00000008ff077819 */ /* 0x000fe20000011407 */
[----:B---3--:R0:W-:Y:S04]  /*60cd0*/  @P3 STG.E.U8 desc[UR20][R80.64], R65 ;  /* 0x0000004150003986 */ /* 0x0081e8000c101114 */
[----:B------:R0:W-:Y:S04]  /*60ce0*/  @P4 STG.E.U8 desc[UR20][R78.64], R3 ;  /* 0x000000034e004986 */ /* 0x0001e8000c101114 */
[----:B----4-:R0:W-:Y:S04]  /*60cf0*/  @P0 STG.E.U8 desc[UR20][R76.64], R5 ;  /* 0x000000054c000986 */ /* 0x0101e8000c101114 */
[----:B------:R0:W-:Y:S04]  /*60d00*/  @P6 STG.E.U8 desc[UR20][R74.64], R11 ;  /* 0x0000000b4a006986 */ /* 0x0001e8000c101114 */
[----:B------:R0:W-:Y:S04]  /*60d10*/  @P5 STG.E.U8 desc[UR20][R72.64], R67 ;  /* 0x0000004348005986 */ /* 0x0001e8000c101114 */
[----:B------:R0:W-:Y:S04]  /*60d20*/  @P2 STG.E.U8 desc[UR20][R70.64], R7 ;  /* 0x0000000746002986 */ /* 0x0001e8000c101114 */
[----:B------:R0:W-:Y:S01]  /*60d30*/  @P1 STG.E.U8 desc[UR20][R68.64], R9 ;  /* 0x0000000944001986 */ /* 0x0001e2000c101114 */
[----:B------:R-:W-:Y:S06]  /*60d40*/  BAR.SYNC.DEFER_BLOCKING 0x0 ;  /* 0x0000000000007b1d */ /* 0x000fec0000010000 */
[----:B------:R-:W-:Y:S05]  /*60d50*/  BRA.U UP0, `(.L_x_13) ;  /* 0x0000000100a07547 */ /* 0x000fea000b800000 */
[----:B------:R-:W1:Y:S01]  /*60d60*/  S2UR UR5, SR_CgaCtaId ;  /* 0x00000000000579c3 */ /* 0x000e620000008800 */
[----:B------:R-:W-:Y:S01]  /*60d70*/  NOP ;  /* 0x0000000000007918 */ /* 0x000fe20000000000 */
[----:B------:R-:W-:Y:S01]  /*60d80*/  UMOV UR4, 0x50 ;  /* 0x0000005000047882 */ /* 0x000fe20000000000 */
[----:B------:R-:W-:Y:S02]  /*60d90*/  IMAD.U32 R0, RZ, RZ, UR8 ;  /* 0x00000008ff007e24 */ /* 0x000fe4000f8e00ff */
[----:B0-----:R-:W-:Y:S02]  /*60da0*/  IMAD.MOV.U32 R3, RZ, RZ, 0xffff ;  /* 0x0000ffffff037424 */ /* 0x001fe400078e00ff */
[----:B------:R-:W-:Y:S01]  /*60db0*/  IMAD.MOV.U32 R7, RZ, RZ, 0x1 ;  /* 0x00000001ff077424 */ /* 0x000fe200078e00ff */
[----:B------:R-:W-:-:S04]  /*60dc0*/  LOP3.LUT R0, R0, 0xffff, RZ, 0xc0, !PT ;  /* 0x0000ffff00007812 */ /* 0x000fc800078ec0ff */
[----:B------:R-:W-:-:S05]  /*60dd0*/  SHF.R.U32.HI R0, RZ, 0x5, R0 ;  /* 0x00000005ff007819 */ /* 0x000fca0000011600 */
[----:B------:R-:W-:Y:S01]  /*60de0*/  VIADD R2, R0, 0x10 ;  /* 0x0000001000027836 */ /* 0x000fe20000000000 */
[----:B------:R-:W-:Y:S01]  /*60df0*/  SHF.L.U32 R0, R3, R0, RZ ;  /* 0x0000000003007219 */ /* 0x000fe200000006ff */
[----:B-1----:R-:W-:-:S03]  /*60e00*/  ULEA UR6, UR5, UR4, 0x18 ;  /* 0x0000000405067291 */ /* 0x002fc6000f8ec0ff */
[----:B------:R-:W-:-:S04]  /*60e10*/  SHF.L.U32 R3, R7, R2, RZ ;  /* 0x0000000207037219 */ /* 0x000fc800000006ff */
[----:B------:R-:W-:Y:S02]  /*60e20*/  LOP3.LUT R0, R3, R0, RZ, 0xfc, !PT ;  /* 0x0000000003007212 */ /* 0x000fe400078efcff */
[----:B------:R-:W0:Y:S02]  /*60e30*/  LDS R5, [UR6] ;  /* 0x00000006ff057984 */ /* 0x000e240008000800 */
[C---:B------:R-:W-:Y:S02]  /*60e40*/  LOP3.LUT R2, R0.reuse, 0xffff, RZ, 0xc0, !PT ;  /* 0x0000ffff00027812 */ /* 0x040fe400078ec0ff */
[----:B0-----:R-:W-:-:S04]  /*60e50*/  LOP3.LUT R3, R0, 0xffff, R5, 0x80, !PT ;  /* 0x0000ffff00037812 */ /* 0x001fc800078e8005 */
[----:B------:R-:W-:-:S13]  /*60e60*/  ISETP.NE.AND P0, PT, R3, R2, PT ;  /* 0x000000020300720c */ /* 0x000fda0003f05270 */
[----:B------:R-:W-:Y:S05]  /*60e70*/  @P0 BRA `(.L_x_14) ;  /* 0x0000000000500947 */ /* 0x000fea0003800000 */
[----:B------:R-:W-:Y:S02]  /*60e80*/  SHF.R.U32.HI R5, RZ, 0x10, R5 ;  /* 0x00000010ff057819 */ /* 0x000fe40000011605 */
[----:B------:R-:W-:-:S04]  /*60e90*/  SHF.R.U32.HI R2, RZ, 0x10, R0 ;  /* 0x00000010ff027819 */ /* 0x000fc80000011600 */
[----:B------:R-:W-:-:S04]  /*60ea0*/  LOP3.LUT R5, R5, R2, RZ, 0xc0, !PT ;  /* 0x0000000205057212 */ /* 0x000fc800078ec0ff */
[----:B------:R-:W-:-:S13]  /*60eb0*/  ISETP.NE.AND P0, PT, R5, R2, PT ;  /* 0x000000020500720c */ /* 0x000fda0003f05270 */
[----:B------:R-:W-:Y:S05]  /*60ec0*/  @P0 BRA `(.L_x_15) ;  /* 0x0000000000300947 */ /* 0x000fea0003800000 */
[----:B------:R-:W-:Y:S01]  /*60ed0*/  R2UR UR4, R0 ;  /* 0x00000000000472ca */ /* 0x000fe200000e0000 */
[----:B------:R-:W-:Y:S01]  /*60ee0*/  VOTEU.ANY UR5, UPT, PT ;  /* 0x0000000000057886 */ /* 0x000fe200038e0100 */
[----:B------:R-:W0:Y:S01]  /*60ef0*/  S2R R0, SR_LANEID ;  /* 0x0000000000007919 */ /* 0x000e220000000000 */
[----:B------:R-:W-:-:S10]  /*60f00*/  UFLO.U32 UR5, UR5 ;  /* 0x00000005000572bd */ /* 0x000fd400080e0000 */
[----:B------:R-:W-:-:S06]  /*60f10*/  ULOP3.LUT UR4, URZ, UR4, URZ, 0x33, !UPT ;  /* 0x00000004ff047292 */ /* 0x000fcc000f8e33ff */
[----:B------:R-:W-:-:S04]  /*60f20*/  IMAD.U32 R2, RZ, RZ, UR4 ;  /* 0x00000004ff027e24 */ /* 0x000fc8000f8e00ff */
[----:B------:R-:W1:Y:S02]  /*60f30*/  REDUX UR7, R2 ;  /* 0x00000000020773c4 */ /* 0x000e640000000000 */
[----:B------:R2:W-:Y:S01]  /*60f40*/  UTCATOMSWS.AND URZ, UR4 ;  /* 0x0000000400ff79e3 */ /* 0x0005e20008000000 */
[----:B0-----:R-:W-:Y:S01]  /*60f50*/  ISETP.EQ.U32.AND P0, PT, R0, UR5, PT ;  /* 0x0000000500007c0c */ /* 0x001fe2000bf02070 */
[----:B-1----:R-:W-:-:S12]  /*60f60*/  IMAD.U32 R0, RZ, RZ, UR7 ;  /* 0x00000007ff007e24 */ /* 0x002fd8000f8e00ff */
[----:B------:R2:W-:Y:S01]  /*60f70*/  @P0 ATOMS.AND RZ, [UR6], R0 ;  /* 0x00000000ffff098c */ /* 0x0005e2000a800006 */
[----:B------:R-:W-:Y:S05]  /*60f80*/  BRA `(.L_x_13) ;  /* 0x0000000000147947 */ /* 0x000fea0003800000 */
.L_x_15:
[----:B------:R-:W-:-:S07]  /*60f90*/  MOV R2, 0x60fb0 ;  /* 0x00060fb000027802 */ /* 0x000fce0000000f00 */
[----:B------:R-:W-:Y:S05]  /*60fa0*/  CALL.REL.NOINC `($__internal_0_$__cuda_sm10x_tcgen05_guardrail_trap_col_being_dealloced_not_returned_by_alloc) ;  /* 0x00000000002c7944 */ /* 0x000fea0003c00000 */
[----:B------:R-:W-:Y:S05]  /*60fb0*/  BRA `(.L_x_13) ;  /* 0x0000000000087947 */ /* 0x000fea0003800000 */
.L_x_14:
[----:B------:R-:W-:-:S07]  /*60fc0*/  MOV R2, 0x60fe0 ;  /* 0x00060fe000027802 */ /* 0x000fce0000000f00 */
[----:B------:R-:W-:Y:S05]  /*60fd0*/  CALL.REL.NOINC `($__internal_2_$__cuda_sm10x_tcgen05_guardrail_trap_unallocated_columns_being_dealloced) ;  /* 0x0000000000387944 */ /* 0x000fea0003c00000 */
.L_x_13:
[----:B------:R-:W-:Y:S01]  /*60fe0*/  NOP ;  /* 0x0000000000007918 */ /* 0x000fe20000000000 */
[----:B--2---:R-:W-:Y:S05]  /*60ff0*/  EXIT ;  /* 0x000000000000794d */ /* 0x004fea0003800000 */
.L_x_8:
[----:B------:R-:W0:Y:S02]  /*61000*/  SYNCS.PHASECHK.TRANS64.TRYWAIT P1, [UR11], R8 ;  /* 0x00000008ff0075a7 */ /* 0x000e24000802110b */
[----:B0-----:R-:W-:Y:S05]  /*61010*/  @!P1 BRA `(.L_x_8) ;  /* 0xfffffffc00f89947 */ /* 0x001fea000383ffff */
[----:B------:R-:W-:Y:S05]  /*61020*/  BRA `(.L_x_16) ;  /* 0xfffffd68007c7947 */ /* 0x000fea000383ffff */
.L_x_12:
[----:B------:R-:W0:Y:S02]  /*61030*/  SYNCS.PHASECHK.TRANS64.TRYWAIT P5, [UR11], R4 ;  /* 0x00000004ff0075a7 */ /* 0x000e2400080a110b */
[----:B0-----:R-:W-:Y:S05]  /*61040*/  @!P5 BRA `(.L_x_12) ;  /* 0xfffffffc00f8d947 */ /* 0x001fea000383ffff */
[----:B------:R-:W-:Y:S05]  /*61050*/  BRA `(.L_x_11) ;  /* 0xfffffe8c00e87947 */ /* 0x000fea000383ffff */
        .weak           $__internal_0_$__cuda_sm10x_tcgen05_guardrail_trap_col_being_dealloced_not_returned_by_alloc
        .type           $__internal_0_$__cuda_sm10x_tcgen05_guardrail_trap_col_being_dealloced_not_returned_by_alloc,@function
        .size           $__internal_0_$__cuda_sm10x_tcgen05_guardrail_trap_col_being_dealloced_not_returned_by_alloc,($__internal_1_$__cuda_sm10x_tcgen05_guardrail_trap_phase_invalid_during_alloc - $__internal_0_$__cuda_sm10x_tcgen05_guardrail_trap_col_being_dealloced_not_returned_by_alloc)
$__internal_0_$__cuda_sm10x_tcgen05_guardrail_trap_col_being_dealloced_not_returned_by_alloc:
[----:B------:R-:W-:Y:S05]  /*61060*/  BPT.TRAP 0x1 ;  /* 0x000000040000795c */ /* 0x000fea0000300000 */
[----:B------:R-:W-:-:S04]  /*61070*/  IMAD.MOV.U32 R3, RZ, RZ, 0x0 ;  /* 0x00000000ff037424 */ /* 0x000fc800078e00ff */
[----:B------:R-:W-:Y:S05]  /*61080*/  RET.REL.NODEC R2 `(matmul_kernel) ;  /* 0xfffff9ec02dc7950 */ /* 0x000fea0003c3ffff */
        .weak           $__internal_1_$__cuda_sm10x_tcgen05_guardrail_trap_phase_invalid_during_alloc
        .type           $__internal_1_$__cuda_sm10x_tcgen05_guardrail_trap_phase_invalid_during_alloc,@function
        .size           $__internal_1_$__cuda_sm10x_tcgen05_guardrail_trap_phase_invalid_during_alloc,($__internal_2_$__cuda_sm10x_tcgen05_guardrail_trap_unallocated_columns_being_dealloced - $__internal_1_$__cuda_sm10x_tcgen05_guardrail_trap_phase_invalid_during_alloc)
$__internal_1_$__cuda_sm10x_tcgen05_guardrail_trap_phase_invalid_during_alloc:
[----:B------:R-:W-:Y:S05]  /*61090*/  BPT.TRAP 0x1 ;  /* 0x000000040000795c */ /* 0x000fea0000300000 */
[----:B------:R-:W-:-:S04]  /*610a0*/  IMAD.MOV.U32 R3, RZ, RZ, 0x0 ;  /* 0x00000000ff037424 */ /* 0x000fc800078e00ff */
[----:B------:R-:W-:Y:S05]  /*610b0*/  RET.REL.NODEC R2 `(matmul_kernel) ;  /* 0xfffff9ec02d07950 */ /* 0x000fea0003c3ffff */
        .weak           $__internal_2_$__cuda_sm10x_tcgen05_guardrail_trap_unallocated_columns_being_dealloced
        .type           $__internal_2_$__cuda_sm10x_tcgen05_guardrail_trap_unallocated_columns_being_dealloced,@function
        .size           $__internal_2_$__cuda_sm10x_tcgen05_guardrail_trap_unallocated_columns_being_dealloced,(.L_x_20 - $__internal_2_$__cuda_sm10x_tcgen05_guardrail_trap_unallocated_columns_being_dealloced)
$__internal_2_$__cuda_sm10x_tcgen05_guardrail_trap_unallocated_columns_being_dealloced:
[----:B------:R-:W-:Y:S05]  /*610c0*/  BPT.TRAP 0x1 ;  /* 0x000000040000795c */ /* 0x000fea0000300000 */
[----:B------:R-:W-:-:S04]  /*610d0*/  IMAD.MOV.U32 R3, RZ, RZ, 0x0 ;  /* 0x00000000ff037424 */ /* 0x000fc800078e00ff */
[----:B------:R-:W-:Y:S05]  /*610e0*/  RET.REL.NODEC R2 `(matmul_kernel) ;  /* 0xfffff9ec02c47950 */ /* 0x000fea0003c3ffff */
.L_x_17:
[----:B------:R-:W-:-:S00]  /*610f0*/  BRA `(.L_x_17) ;  /* 0xfffffffc00fc7947 */ /* 0x000fc0000383ffff */
[----:B------:R-:W-:-:S00]  /*61100*/  NOP ;  /* 0x0000000000007918 */ /* 0x000fc00000000000 */
[----:B------:R-:W-:-:S00]  /*61110*/  NOP ;  /* 0x0000000000007918 */ /* 0x000fc00000000000 */
[----:B------:R-:W-:-:S00]  /*61120*/  NOP ;  /* 0x0000000000007918 */ /* 0x000fc00000000000 */
[----:B------:R-:W-:-:S00]  /*61130*/  NOP ;  /* 0x0000000000007918 */ /* 0x000fc00000000000 */
[----:B------:R-:W-:-:S00]  /*61140*/  NOP ;  /* 0x0000000000007918 */ /* 0x000fc00000000000 */
[----:B------:R-:W-:-:S00]  /*61150*/  NOP ;  /* 0x0000000000007918 */ /* 0x000fc00000000000 */
[----:B------:R-:W-:-:S00]  /*61160*/  NOP ;  /* 0x0000000000007918 */ /* 0x000fc00000000000 */
[----:B------:R-:W-:-:S00]  /*61170*/  NOP ;  /* 0x0000000000007918 */ /* 0x000fc00000000000 */
.L_x_20:


//--------------------- .nv.shared.matmul_kernel  --------------------------
	.section	.nv.shared.matmul_kernel,"aw",@nobits
	.sectionflags	@""
	.align	16
	.zero		1024


//--------------------- .nv.shared.reserved.0     --------------------------
	.section	.nv.shared.reserved.0,"aw",@nobits
	.align	8
	.weak		__nv_reservedSMEM_offset_0_alias
	.size		__nv_reservedSMEM_offset_0_alias, 0, 64
	.other		__nv_reservedSMEM_offset_0_alias,@"STO_CUDA_RESERVED_SHARED STV_DEFAULT"
__nv_reservedSMEM_offset_0_alias:
	.zero		0
.nv.shared.reserved.0:
	.zero		64
	.weak		__nv_reservedSMEM_allocation_phase
	.type		__nv_reservedSMEM_allocation_phase,@object
	.size		__nv_reservedSMEM_allocation_phase,(.L_0 - __nv_reservedSMEM_allocation_phase)
__nv_reservedSMEM_allocation_phase:
	.zero		1
.L_0:
	.zero		7
	.weak		__nv_reservedSMEM_devtool_atexit_pc
	.type		__nv_reservedSMEM_devtool_atexit_pc,@object
	.size		__nv_reservedSMEM_devtool_atexit_pc,(__nv_reservedSMEM_allocation_mask - __nv_reservedSMEM_devtool_atexit_pc)
__nv_reservedSMEM_devtool_atexit_pc:
	.zero		8
	.weak		__nv_reservedSMEM_allocation_mask
	.type		__nv_reservedSMEM_allocation_mask,@object
	.size		__nv_reservedSMEM_allocation_mask,(.L_2 - __nv_reservedSMEM_allocation_mask)
__nv_reservedSMEM_allocation_mask:
	.zero		4
.L_2:


//--------------------- .nv.constant0.matmul_kernel --------------------------
	.section	.nv.constant0.matmul_kernel,"a",@progbits
	.sectionflags	@""
	.align	4
.nv.constant0.matmul_kernel:
	.zero		976


//--------------------- SYMBOLS --------------------------

	.type		.nv.reservedSmem.offset0,@object
	.size		.nv.reservedSmem.offset0,0x4
	.type		.nv.reservedSmem.cap,@object
	.size		.nv.reservedSmem.cap,0x4
